	.target	sm_103a

	.elftype	@"ET_EXEC"


//--------------------- .note.nv.tkinfo           --------------------------
	.section	.note.nv.tkinfo,"",@"SHT_NOTE"
	.sectionflags	@"SHF_NOTE_NV_TKINFO"
	.tkinfo
        /*0018*/ 	.word	0x00000002
        /*0030*/ 	.string	""
        /*0030*/ 	.string	"ptxas"
        /*0030*/ 	.string	"Cuda compilation tools, release 13.0, V13.0.88"
        /*0030*/ 	.string	"Build cuda_13.0.r13.0/compiler.36424714_0"
        /*0030*/ 	.string	"-arch sm_103a -m 64 "



//--------------------- .note.nv.cuinfo           --------------------------
	.section	.note.nv.cuinfo,"",@"SHT_NOTE"
	.sectionflags	@"SHF_NOTE_NV_CUINFO"
        /*0018*/ 	.short	0x0002
        /*001a*/ 	.short	0x0067
        /*001c*/ 	.short	0x0082
	.zero		2


//--------------------- .nv.info                  --------------------------
	.section	.nv.info,"",@"SHT_CUDA_INFO"
	.align	4


	//----- nvinfo : EIATTR_REGCOUNT
	.align		4
        /*0000*/ 	.byte	0x04, 0x2f
        /*0002*/ 	.short	(.L_29 - .L_28)
	.align		4
.L_28:
        /*0004*/ 	.word	index@(_ZN2at6native60_GLOBAL__N__aad4af22_27_AdaptiveAveragePooling3d_cu_866e08f919adaptiveaveragepoolIddEEvPKT_PS3_iiiiiilllllll)
        /*0008*/ 	.word	0x00000040


	//----- nvinfo : EIATTR_FRAME_SIZE
	.align		4
.L_29:
        /*000c*/ 	.byte	0x04, 0x11
        /*000e*/ 	.short	(.L_31 - .L_30)
	.align		4
.L_30:
        /*0010*/ 	.word	index@($__internal_14_$__cuda_sm20_div_s64)
        /*0014*/ 	.word	0x00000000


	//----- nvinfo : EIATTR_FRAME_SIZE
	.align		4
.L_31:
        /*0018*/ 	.byte	0x04, 0x11
        /*001a*/ 	.short	(.L_33 - .L_32)
	.align		4
.L_32:
        /*001c*/ 	.word	index@($__internal_13_$__cuda_sm20_div_rn_f64_full)
        /*0020*/ 	.word	0x00000000


	//----- nvinfo : EIATTR_FRAME_SIZE
	.align		4
.L_33:
        /*0024*/ 	.byte	0x04, 0x11
        /*0026*/ 	.short	(.L_35 - .L_34)
	.align		4
.L_34:
        /*0028*/ 	.word	index@(_ZN2at6native60_GLOBAL__N__aad4af22_27_AdaptiveAveragePooling3d_cu_866e08f919adaptiveaveragepoolIddEEvPKT_PS3_iiiiiilllllll)
        /*002c*/ 	.word	0x00000000


	//----- nvinfo : EIATTR_REGCOUNT
	.align		4
.L_35:
        /*0030*/ 	.byte	0x04, 0x2f
        /*0032*/ 	.short	(.L_37 - .L_36)
	.align		4
.L_36:
        /*0034*/ 	.word	index@(_ZN2at6native60_GLOBAL__N__aad4af22_27_AdaptiveAveragePooling3d_cu_866e08f919adaptiveaveragepoolIffEEvPKT_PS3_iiiiiilllllll)
        /*0038*/ 	.word	0x00000040


	//----- nvinfo : EIATTR_FRAME_SIZE
	.align		4
.L_37:
        /*003c*/ 	.byte	0x04, 0x11
        /*003e*/ 	.short	(.L_39 - .L_38)
	.align		4
.L_38:
        /*0040*/ 	.word	index@($__internal_12_$__cuda_sm20_div_s64)
        /*0044*/ 	.word	0x00000000


	//----- nvinfo : EIATTR_FRAME_SIZE
	.align		4
.L_39:
        /*0048*/ 	.byte	0x04, 0x11
        /*004a*/ 	.short	(.L_41 - .L_40)
	.align		4
.L_40:
        /*004c*/ 	.word	index@(_ZN2at6native60_GLOBAL__N__aad4af22_27_AdaptiveAveragePooling3d_cu_866e08f919adaptiveaveragepoolIffEEvPKT_PS3_iiiiiilllllll)
        /*0050*/ 	.word	0x00000000


	//----- nvinfo : EIATTR_REGCOUNT
	.align		4
.L_41:
        /*0054*/ 	.byte	0x04, 0x2f
        /*0056*/ 	.short	(.L_43 - .L_42)
	.align		4
.L_42:
        /*0058*/ 	.word	index@(_ZN2at6native60_GLOBAL__N__aad4af22_27_AdaptiveAveragePooling3d_cu_866e08f919adaptiveaveragepoolIN3c104HalfEfEEvPKT_PS5_iiiiiilllllll)
        /*005c*/ 	.word	0x00000040


	//----- nvinfo : EIATTR_FRAME_SIZE
	.align		4
.L_43:
        /*0060*/ 	.byte	0x04, 0x11
        /*0062*/ 	.short	(.L_45 - .L_44)
	.align		4
.L_44:
        /*0064*/ 	.word	index@($__internal_11_$__cuda_sm20_div_s64)
        /*0068*/ 	.word	0x00000000


	//----- nvinfo : EIATTR_FRAME_SIZE
	.align		4
.L_45:
        /*006c*/ 	.byte	0x04, 0x11
        /*006e*/ 	.short	(.L_47 - .L_46)
	.align		4
.L_46:
        /*0070*/ 	.word	index@(_ZN2at6native60_GLOBAL__N__aad4af22_27_AdaptiveAveragePooling3d_cu_866e08f919adaptiveaveragepoolIN3c104HalfEfEEvPKT_PS5_iiiiiilllllll)
        /*0074*/ 	.word	0x00000000


	//----- nvinfo : EIATTR_REGCOUNT
	.align		4
.L_47:
        /*0078*/ 	.byte	0x04, 0x2f
        /*007a*/ 	.short	(.L_49 - .L_48)
	.align		4
.L_48:
        /*007c*/ 	.word	index@(_ZN2at6native60_GLOBAL__N__aad4af22_27_AdaptiveAveragePooling3d_cu_866e08f919adaptiveaveragepoolIN3c108BFloat16EfEEvPKT_PS5_iiiiiilllllll)
        /*0080*/ 	.word	0x00000040


	//----- nvinfo : EIATTR_FRAME_SIZE
	.align		4
.L_49:
        /*0084*/ 	.byte	0x04, 0x11
        /*0086*/ 	.short	(.L_51 - .L_50)
	.align		4
.L_50:
        /*0088*/ 	.word	index@($__internal_10_$__cuda_sm20_div_s64)
        /*008c*/ 	.word	0x00000000


	//----- nvinfo : EIATTR_FRAME_SIZE
	.align		4
.L_51:
        /*0090*/ 	.byte	0x04, 0x11
        /*0092*/ 	.short	(.L_53 - .L_52)
	.align		4
.L_52:
        /*0094*/ 	.word	index@(_ZN2at6native60_GLOBAL__N__aad4af22_27_AdaptiveAveragePooling3d_cu_866e08f919adaptiveaveragepoolIN3c108BFloat16EfEEvPKT_PS5_iiiiiilllllll)
        /*0098*/ 	.word	0x00000000


	//----- nvinfo : EIATTR_REGCOUNT
	.align		4
.L_53:
        /*009c*/ 	.byte	0x04, 0x2f
        /*009e*/ 	.short	(.L_55 - .L_54)
	.align		4
.L_54:
        /*00a0*/ 	.word	index@(_ZN2at6native60_GLOBAL__N__aad4af22_27_AdaptiveAveragePooling3d_cu_866e08f930atomicadaptiveaveragegradinputIdEEvPT_PKS3_iiiiiil)
        /*00a4*/ 	.word	0x0000002a


	//----- nvinfo : EIATTR_FRAME_SIZE
	.align		4
.L_55:
        /*00a8*/ 	.byte	0x04, 0x11
        /*00aa*/ 	.short	(.L_57 - .L_56)
	.align		4
.L_56:
        /*00ac*/ 	.word	index@($__internal_9_$__cuda_sm20_div_s64)
        /*00b0*/ 	.word	0x00000000


	//----- nvinfo : EIATTR_FRAME_SIZE
	.align		4
.L_57:
        /*00b4*/ 	.byte	0x04, 0x11
        /*00b6*/ 	.short	(.L_59 - .L_58)
	.align		4
.L_58:
        /*00b8*/ 	.word	index@($__internal_8_$__cuda_sm20_div_rn_f64_full)
        /*00bc*/ 	.word	0x00000000


	//----- nvinfo : EIATTR_FRAME_SIZE
	.align		4
.L_59:
        /*00c0*/ 	.byte	0x04, 0x11
        /*00c2*/ 	.short	(.L_61 - .L_60)
	.align		4
.L_60:
        /*00c4*/ 	.word	index@(_ZN2at6native60_GLOBAL__N__aad4af22_27_AdaptiveAveragePooling3d_cu_866e08f930atomicadaptiveaveragegradinputIdEEvPT_PKS3_iiiiiil)
        /*00c8*/ 	.word	0x00000000


	//----- nvinfo : EIATTR_REGCOUNT
	.align		4
.L_61:
        /*00cc*/ 	.byte	0x04, 0x2f
        /*00ce*/ 	.short	(.L_63 - .L_62)
	.align		4
.L_62:
        /*00d0*/ 	.word	index@(_ZN2at6native60_GLOBAL__N__aad4af22_27_AdaptiveAveragePooling3d_cu_866e08f930atomicadaptiveaveragegradinputIfEEvPT_PKS3_iiiiiil)
        /*00d4*/ 	.word	0x00000020


	//----- nvinfo : EIATTR_FRAME_SIZE
	.align		4
.L_63:
        /*00d8*/ 	.byte	0x04, 0x11
        /*00da*/ 	.short	(.L_65 - .L_64)
	.align		4
.L_64:
        /*00dc*/ 	.word	index@($__internal_7_$__cuda_sm20_div_s64)
        /*00e0*/ 	.word	0x00000000


	//----- nvinfo : EIATTR_FRAME_SIZE
	.align		4
.L_65:
        /*00e4*/ 	.byte	0x04, 0x11
        /*00e6*/ 	.short	(.L_67 - .L_66)
	.align		4
.L_66:
        /*00e8*/ 	.word	index@(_ZN2at6native60_GLOBAL__N__aad4af22_27_AdaptiveAveragePooling3d_cu_866e08f930atomicadaptiveaveragegradinputIfEEvPT_PKS3_iiiiiil)
        /*00ec*/ 	.word	0x00000000


	//----- nvinfo : EIATTR_REGCOUNT
	.align		4
.L_67:
        /*00f0*/ 	.byte	0x04, 0x2f
        /*00f2*/ 	.short	(.L_69 - .L_68)
	.align		4
.L_68:
        /*00f4*/ 	.word	index@(_ZN2at6native60_GLOBAL__N__aad4af22_27_AdaptiveAveragePooling3d_cu_866e08f930atomicadaptiveaveragegradinputIN3c104HalfEEEvPT_PKS5_iiiiiil)
        /*00f8*/ 	.word	0x00000026


	//----- nvinfo : EIATTR_FRAME_SIZE
	.align		4
.L_69:
        /*00fc*/ 	.byte	0x04, 0x11
        /*00fe*/ 	.short	(.L_71 - .L_70)
	.align		4
.L_70:
        /*0100*/ 	.word	index@($__internal_6_$__cuda_sm20_div_s64)
        /*0104*/ 	.word	0x00000000


	//----- nvinfo : EIATTR_FRAME_SIZE
	.align		4
.L_71:
        /*0108*/ 	.byte	0x04, 0x11
        /*010a*/ 	.short	(.L_73 - .L_72)
	.align		4
.L_72:
        /*010c*/ 	.word	index@(_ZN2at6native60_GLOBAL__N__aad4af22_27_AdaptiveAveragePooling3d_cu_866e08f930atomicadaptiveaveragegradinputIN3c104HalfEEEvPT_PKS5_iiiiiil)
        /*0110*/ 	.word	0x00000000


	//----- nvinfo : EIATTR_REGCOUNT
	.align		4
.L_73:
        /*0114*/ 	.byte	0x04, 0x2f
        /*0116*/ 	.short	(.L_75 - .L_74)
	.align		4
.L_74:
        /*0118*/ 	.word	index@(_ZN2at6native60_GLOBAL__N__aad4af22_27_AdaptiveAveragePooling3d_cu_866e08f930atomicadaptiveaveragegradinputIN3c108BFloat16EEEvPT_PKS5_iiiiiil)
        /*011c*/ 	.word	0x00000026


	//----- nvinfo : EIATTR_FRAME_SIZE
	.align		4
.L_75:
        /*0120*/ 	.byte	0x04, 0x11
        /*0122*/ 	.short	(.L_77 - .L_76)
	.align		4
.L_76:
        /*0124*/ 	.word	index@($__internal_5_$__cuda_sm20_div_s64)
        /*0128*/ 	.word	0x00000000


	//----- nvinfo : EIATTR_FRAME_SIZE
	.align		4
.L_77:
        /*012c*/ 	.byte	0x04, 0x11
        /*012e*/ 	.short	(.L_79 - .L_78)
	.align		4
.L_78:
        /*0130*/ 	.word	index@(_ZN2at6native60_GLOBAL__N__aad4af22_27_AdaptiveAveragePooling3d_cu_866e08f930atomicadaptiveaveragegradinputIN3c108BFloat16EEEvPT_PKS5_iiiiiil)
        /*0134*/ 	.word	0x00000000


	//----- nvinfo : EIATTR_REGCOUNT
	.align		4
.L_79:
        /*0138*/ 	.byte	0x04, 0x2f
        /*013a*/ 	.short	(.L_81 - .L_80)
	.align		4
.L_80:
        /*013c*/ 	.word	index@(_ZN2at6native60_GLOBAL__N__aad4af22_27_AdaptiveAveragePooling3d_cu_866e08f924adaptiveaveragegradinputIddEEvPT_PKS3_iiiiiil)
        /*0140*/ 	.word	0x00000030


	//----- nvinfo : EIATTR_FRAME_SIZE
	.align		4
.L_81:
        /*0144*/ 	.byte	0x04, 0x11
        /*0146*/ 	.short	(.L_83 - .L_82)
	.align		4
.L_82:
        /*0148*/ 	.word	index@($__internal_4_$__cuda_sm20_div_s64)
        /*014c*/ 	.word	0x00000000


	//----- nvinfo : EIATTR_FRAME_SIZE
	.align		4
.L_83:
        /*0150*/ 	.byte	0x04, 0x11
        /*0152*/ 	.short	(.L_85 - .L_84)
	.align		4
.L_84:
        /*0154*/ 	.word	index@($__internal_3_$__cuda_sm20_div_rn_f64_full)
        /*0158*/ 	.word	0x00000000


	//----- nvinfo : EIATTR_FRAME_SIZE
	.align		4
.L_85:
        /*015c*/ 	.byte	0x04, 0x11
        /*015e*/ 	.short	(.L_87 - .L_86)
	.align		4
.L_86:
        /*0160*/ 	.word	index@(_ZN2at6native60_GLOBAL__N__aad4af22_27_AdaptiveAveragePooling3d_cu_866e08f924adaptiveaveragegradinputIddEEvPT_PKS3_iiiiiil)
        /*0164*/ 	.word	0x00000000


	//----- nvinfo : EIATTR_REGCOUNT
	.align		4
.L_87:
        /*0168*/ 	.byte	0x04, 0x2f
        /*016a*/ 	.short	(.L_89 - .L_88)
	.align		4
.L_88:
        /*016c*/ 	.word	index@(_ZN2at6native60_GLOBAL__N__aad4af22_27_AdaptiveAveragePooling3d_cu_866e08f924adaptiveaveragegradinputIffEEvPT_PKS3_iiiiiil)
        /*0170*/ 	.word	0x0000002e


	//----- nvinfo : EIATTR_FRAME_SIZE
	.align		4
.L_89:
        /*0174*/ 	.byte	0x04, 0x11
        /*0176*/ 	.short	(.L_91 - .L_90)
	.align		4
.L_90:
        /*0178*/ 	.word	index@($__internal_2_$__cuda_sm20_div_s64)
        /*017c*/ 	.word	0x00000000


	//----- nvinfo : EIATTR_FRAME_SIZE
	.align		4
.L_91:
        /*0180*/ 	.byte	0x04, 0x11
        /*0182*/ 	.short	(.L_93 - .L_92)
	.align		4
.L_92:
        /*0184*/ 	.word	index@(_ZN2at6native60_GLOBAL__N__aad4af22_27_AdaptiveAveragePooling3d_cu_866e08f924adaptiveaveragegradinputIffEEvPT_PKS3_iiiiiil)
        /*0188*/ 	.word	0x00000000


	//----- nvinfo : EIATTR_REGCOUNT
	.align		4
.L_93:
        /*018c*/ 	.byte	0x04, 0x2f
        /*018e*/ 	.short	(.L_95 - .L_94)
	.align		4
.L_94:
        /*0190*/ 	.word	index@(_ZN2at6native60_GLOBAL__N__aad4af22_27_AdaptiveAveragePooling3d_cu_866e08f924adaptiveaveragegradinputIN3c104HalfEfEEvPT_PKS5_iiiiiil)
        /*0194*/ 	.word	0x0000002e


	//----- nvinfo : EIATTR_FRAME_SIZE
	.align		4
.L_95:
        /*0198*/ 	.byte	0x04, 0x11
        /*019a*/ 	.short	(.L_97 - .L_96)
	.align		4
.L_96:
        /*019c*/ 	.word	index@($__internal_1_$__cuda_sm20_div_s64)
        /*01a0*/ 	.word	0x00000000


	//----- nvinfo : EIATTR_FRAME_SIZE
	.align		4
.L_97:
        /*01a4*/ 	.byte	0x04, 0x11
        /*01a6*/ 	.short	(.L_99 - .L_98)
	.align		4
.L_98:
        /*01a8*/ 	.word	index@(_ZN2at6native60_GLOBAL__N__aad4af22_27_AdaptiveAveragePooling3d_cu_866e08f924adaptiveaveragegradinputIN3c104HalfEfEEvPT_PKS5_iiiiiil)
        /*01ac*/ 	.word	0x00000000


	//----- nvinfo : EIATTR_REGCOUNT
	.align		4
.L_99:
        /*01b0*/ 	.byte	0x04, 0x2f
        /*01b2*/ 	.short	(.L_101 - .L_100)
	.align		4
.L_100:
        /*01b4*/ 	.word	index@(_ZN2at6native60_GLOBAL__N__aad4af22_27_AdaptiveAveragePooling3d_cu_866e08f924adaptiveaveragegradinputIN3c108BFloat16EfEEvPT_PKS5_iiiiiil)
        /*01b8*/ 	.word	0x0000002e


	//----- nvinfo : EIATTR_FRAME_SIZE
	.align		4
.L_101:
        /*01bc*/ 	.byte	0x04, 0x11
        /*01be*/ 	.short	(.L_103 - .L_102)
	.align		4
.L_102:
        /*01c0*/ 	.word	index@($__internal_0_$__cuda_sm20_div_s64)
        /*01c4*/ 	.word	0x00000000


	//----- nvinfo : EIATTR_FRAME_SIZE
	.align		4
.L_103:
        /*01c8*/ 	.byte	0x04, 0x11
        /*01ca*/ 	.short	(.L_105 - .L_104)
	.align		4
.L_104:
        /*01cc*/ 	.word	index@(_ZN2at6native60_GLOBAL__N__aad4af22_27_AdaptiveAveragePooling3d_cu_866e08f924adaptiveaveragegradinputIN3c108BFloat16EfEEvPT_PKS5_iiiiiil)
        /*01d0*/ 	.word	0x00000000


	//----- nvinfo : EIATTR_MIN_STACK_SIZE
	.align		4
.L_105:
        /*01d4*/ 	.byte	0x04, 0x12
        /*01d6*/ 	.short	(.L_107 - .L_106)
	.align		4
.L_106:
        /*01d8*/ 	.word	index@(_ZN2at6native60_GLOBAL__N__aad4af22_27_AdaptiveAveragePooling3d_cu_866e08f924adaptiveaveragegradinputIN3c108BFloat16EfEEvPT_PKS5_iiiiiil)
        /*01dc*/ 	.word	0x00000000


	//----- nvinfo : EIATTR_MIN_STACK_SIZE
	.align		4
.L_107:
        /*01e0*/ 	.byte	0x04, 0x12
        /*01e2*/ 	.short	(.L_109 - .L_108)
	.align		4
.L_108:
        /*01e4*/ 	.word	index@(_ZN2at6native60_GLOBAL__N__aad4af22_27_AdaptiveAveragePooling3d_cu_866e08f924adaptiveaveragegradinputIN3c104HalfEfEEvPT_PKS5_iiiiiil)
        /*01e8*/ 	.word	0x00000000


	//----- nvinfo : EIATTR_MIN_STACK_SIZE
	.align		4
.L_109:
        /*01ec*/ 	.byte	0x04, 0x12
        /*01ee*/ 	.short	(.L_111 - .L_110)
	.align		4
.L_110:
        /*01f0*/ 	.word	index@(_ZN2at6native60_GLOBAL__N__aad4af22_27_AdaptiveAveragePooling3d_cu_866e08f924adaptiveaveragegradinputIffEEvPT_PKS3_iiiiiil)
        /*01f4*/ 	.word	0x00000000


	//----- nvinfo : EIATTR_MIN_STACK_SIZE
	.align		4
.L_111:
        /*01f8*/ 	.byte	0x04, 0x12
        /*01fa*/ 	.short	(.L_113 - .L_112)
	.align		4
.L_112:
        /*01fc*/ 	.word	index@(_ZN2at6native60_GLOBAL__N__aad4af22_27_AdaptiveAveragePooling3d_cu_866e08f924adaptiveaveragegradinputIddEEvPT_PKS3_iiiiiil)
        /*0200*/ 	.word	0x00000000


	//----- nvinfo : EIATTR_MIN_STACK_SIZE
	.align		4
.L_113:
        /*0204*/ 	.byte	0x04, 0x12
        /*0206*/ 	.short	(.L_115 - .L_114)
	.align		4
.L_114:
        /*0208*/ 	.word	index@(_ZN2at6native60_GLOBAL__N__aad4af22_27_AdaptiveAveragePooling3d_cu_866e08f930atomicadaptiveaveragegradinputIN3c108BFloat16EEEvPT_PKS5_iiiiiil)
        /*020c*/ 	.word	0x00000000


	//----- nvinfo : EIATTR_MIN_STACK_SIZE
	.align		4
.L_115:
        /*0210*/ 	.byte	0x04, 0x12
        /*0212*/ 	.short	(.L_117 - .L_116)
	.align		4
.L_116:
        /*0214*/ 	.word	index@(_ZN2at6native60_GLOBAL__N__aad4af22_27_AdaptiveAveragePooling3d_cu_866e08f930atomicadaptiveaveragegradinputIN3c104HalfEEEvPT_PKS5_iiiiiil)
        /*0218*/ 	.word	0x00000000


	//----- nvinfo : EIATTR_MIN_STACK_SIZE
	.align		4
.L_117:
        /*021c*/ 	.byte	0x04, 0x12
        /*021e*/ 	.short	(.L_119 - .L_118)
	.align		4
.L_118:
        /*0220*/ 	.word	index@(_ZN2at6native60_GLOBAL__N__aad4af22_27_AdaptiveAveragePooling3d_cu_866e08f930atomicadaptiveaveragegradinputIfEEvPT_PKS3_iiiiiil)
        /*0224*/ 	.word	0x00000000


	//----- nvinfo : EIATTR_MIN_STACK_SIZE
	.align		4
.L_119:
        /*0228*/ 	.byte	0x04, 0x12
        /*022a*/ 	.short	(.L_121 - .L_120)
	.align		4
.L_120:
        /*022c*/ 	.word	index@(_ZN2at6native60_GLOBAL__N__aad4af22_27_AdaptiveAveragePooling3d_cu_866e08f930atomicadaptiveaveragegradinputIdEEvPT_PKS3_iiiiiil)
        /*0230*/ 	.word	0x00000000


	//----- nvinfo : EIATTR_MIN_STACK_SIZE
	.align		4
.L_121:
        /*0234*/ 	.byte	0x04, 0x12
        /*0236*/ 	.short	(.L_123 - .L_122)
	.align		4
.L_122:
        /*0238*/ 	.word	index@(_ZN2at6native60_GLOBAL__N__aad4af22_27_AdaptiveAveragePooling3d_cu_866e08f919adaptiveaveragepoolIN3c108BFloat16EfEEvPKT_PS5_iiiiiilllllll)
        /*023c*/ 	.word	0x00000000


	//----- nvinfo : EIATTR_MIN_STACK_SIZE
	.align		4
.L_123:
        /*0240*/ 	.byte	0x04, 0x12
        /*0242*/ 	.short	(.L_125 - .L_124)
	.align		4
.L_124:
        /*0244*/ 	.word	index@(_ZN2at6native60_GLOBAL__N__aad4af22_27_AdaptiveAveragePooling3d_cu_866e08f919adaptiveaveragepoolIN3c104HalfEfEEvPKT_PS5_iiiiiilllllll)
        /*0248*/ 	.word	0x00000000


	//----- nvinfo : EIATTR_MIN_STACK_SIZE
	.align		4
.L_125:
        /*024c*/ 	.byte	0x04, 0x12
        /*024e*/ 	.short	(.L_127 - .L_126)
	.align		4
.L_126:
        /*0250*/ 	.word	index@(_ZN2at6native60_GLOBAL__N__aad4af22_27_AdaptiveAveragePooling3d_cu_866e08f919adaptiveaveragepoolIffEEvPKT_PS3_iiiiiilllllll)
        /*0254*/ 	.word	0x00000000


	//----- nvinfo : EIATTR_MIN_STACK_SIZE
	.align		4
.L_127:
        /*0258*/ 	.byte	0x04, 0x12
        /*025a*/ 	.short	(.L_129 - .L_128)
	.align		4
.L_128:
        /*025c*/ 	.word	index@(_ZN2at6native60_GLOBAL__N__aad4af22_27_AdaptiveAveragePooling3d_cu_866e08f919adaptiveaveragepoolIddEEvPKT_PS3_iiiiiilllllll)
        /*0260*/ 	.word	0x00000000
.L_129:


//--------------------- .nv.compat                --------------------------
	.section	.nv.compat,"",@"SHT_CUDA_COMPAT_INFO"
	.align	4
        /*0000*/ 	.byte	0x02, 0x09, 0x01, 0x00, 0x02, 0x02, 0x01, 0x00, 0x02, 0x05, 0x05, 0x00, 0x03, 0x07, 0x01, 0x01
        /*0010*/ 	.byte	0x02, 0x03, 0x00, 0x00, 0x02, 0x06, 0x01, 0x00, 0x04, 0x0b, 0x08, 0x00, 0x00, 0x00, 0x00, 0x00
        /*0020*/ 	.byte	0x00, 0x00, 0x00, 0x00


//--------------------- .nv.info._ZN2at6native60_GLOBAL__N__aad4af22_27_AdaptiveAveragePooling3d_cu_866e08f924adaptiveaveragegradinputIN3c108BFloat16EfEEvPT_PKS5_iiiiiil --------------------------
	.section	.nv.info._ZN2at6native60_GLOBAL__N__aad4af22_27_AdaptiveAveragePooling3d_cu_866e08f924adaptiveaveragegradinputIN3c108BFloat16EfEEvPT_PKS5_iiiiiil,"",@"SHT_CUDA_INFO"
	.sectionflags	@""
	.align	4


	//----- nvinfo : EIATTR_CUDA_API_VERSION
	.align		4
        /*0000*/ 	.byte	0x04, 0x37
        /*0002*/ 	.short	(.L_131 - .L_130)
.L_130:
        /*0004*/ 	.word	0x00000082


	//----- nvinfo : EIATTR_KPARAM_INFO
	.align		4
.L_131:
        /*0008*/ 	.byte	0x04, 0x17
        /*000a*/ 	.short	(.L_133 - .L_132)
.L_132:
        /*000c*/ 	.word	0x00000000
        /*0010*/ 	.short	0x0008
        /*0012*/ 	.short	0x0028
        /*0014*/ 	.byte	0x00, 0xf0, 0x21, 0x00


	//----- nvinfo : EIATTR_KPARAM_INFO
	.align		4
.L_133:
        /*0018*/ 	.byte	0x04, 0x17
        /*001a*/ 	.short	(.L_135 - .L_134)
.L_134:
        /*001c*/ 	.word	0x00000000
        /*0020*/ 	.short	0x0007
        /*0022*/ 	.short	0x0024
        /*0024*/ 	.byte	0x00, 0xf0, 0x11, 0x00


	//----- nvinfo : EIATTR_KPARAM_INFO
	.align		4
.L_135:
        /*0028*/ 	.byte	0x04, 0x17
        /*002a*/ 	.short	(.L_137 - .L_136)
.L_136:
        /*002c*/ 	.word	0x00000000
        /*0030*/ 	.short	0x0006
        /*0032*/ 	.short	0x0020
        /*0034*/ 	.byte	0x00, 0xf0, 0x11, 0x00


	//----- nvinfo : EIATTR_KPARAM_INFO
	.align		4
.L_137:
        /*0038*/ 	.byte	0x04, 0x17
        /*003a*/ 	.short	(.L_139 - .L_138)
.L_138:
        /*003c*/ 	.word	0x00000000
        /*0040*/ 	.short	0x0005
        /*0042*/ 	.short	0x001c
        /*0044*/ 	.byte	0x00, 0xf0, 0x11, 0x00


	//----- nvinfo : EIATTR_KPARAM_INFO
	.align		4
.L_139:
        /*0048*/ 	.byte	0x04, 0x17
        /*004a*/ 	.short	(.L_141 - .L_140)
.L_140:
        /*004c*/ 	.word	0x00000000
        /*0050*/ 	.short	0x0004
        /*0052*/ 	.short	0x0018
        /*0054*/ 	.byte	0x00, 0xf0, 0x11, 0x00


	//----- nvinfo : EIATTR_KPARAM_INFO
	.align		4
.L_141:
        /*0058*/ 	.byte	0x04, 0x17
        /*005a*/ 	.short	(.L_143 - .L_142)
.L_142:
        /*005c*/ 	.word	0x00000000
        /*0060*/ 	.short	0x0003
        /*0062*/ 	.short	0x0014
        /*0064*/ 	.byte	0x00, 0xf0, 0x11, 0x00


	//----- nvinfo : EIATTR_KPARAM_INFO
	.align		4
.L_143:
        /*0068*/ 	.byte	0x04, 0x17
        /*006a*/ 	.short	(.L_145 - .L_144)
.L_144:
        /*006c*/ 	.word	0x00000000
        /*0070*/ 	.short	0x0002
        /*0072*/ 	.short	0x0010
        /*0074*/ 	.byte	0x00, 0xf0, 0x11, 0x00


	//----- nvinfo : EIATTR_KPARAM_INFO
	.align		4
.L_145:
        /*0078*/ 	.byte	0x04, 0x17
        /*007a*/ 	.short	(.L_147 - .L_146)
.L_146:
        /*007c*/ 	.word	0x00000000
        /*0080*/ 	.short	0x0001
        /*0082*/ 	.short	0x0008
        /*0084*/ 	.byte	0x00, 0xf5, 0x21, 0x00


	//----- nvinfo : EIATTR_KPARAM_INFO
	.align		4
.L_147:
        /*0088*/ 	.byte	0x04, 0x17
        /*008a*/ 	.short	(.L_149 - .L_148)
.L_148:
        /*008c*/ 	.word	0x00000000
        /*0090*/ 	.short	0x0000
        /*0092*/ 	.short	0x0000
        /*0094*/ 	.byte	0x00, 0xf5, 0x21, 0x00


	//----- nvinfo : EIATTR_SPARSE_MMA_MASK
	.align		4
.L_149:
        /*0098*/ 	.byte	0x03, 0x50
        /*009a*/ 	.short	0x0000


	//----- nvinfo : EIATTR_MAXREG_COUNT
	.align		4
        /*009c*/ 	.byte	0x03, 0x1b
        /*009e*/ 	.short	0x00ff


	//----- nvinfo : EIATTR_MERCURY_ISA_VERSION
	.align		4
        /*00a0*/ 	.byte	0x03, 0x5f
        /*00a2*/ 	.short	0x0101


	//----- nvinfo : EIATTR_VRC_CTA_INIT_COUNT
	.align		4
        /*00a4*/ 	.byte	0x02, 0x4a
	.zero		1
	.zero		1


	//----- nvinfo : EIATTR_EXIT_INSTR_OFFSETS
	.align		4
        /*00a8*/ 	.byte	0x04, 0x1c
        /*00aa*/ 	.short	(.L_151 - .L_150)


	//   ....[0]....
.L_150:
        /*00ac*/ 	.word	0x00000880


	//   ....[1]....
        /*00b0*/ 	.word	0x000034a0


	//----- nvinfo : EIATTR_CRS_STACK_SIZE
	.align		4
.L_151:
        /*00b4*/ 	.byte	0x04, 0x1e
        /*00b6*/ 	.short	(.L_153 - .L_152)
.L_152:
        /*00b8*/ 	.word	0x00000000


	//----- nvinfo : EIATTR_CBANK_PARAM_SIZE
	.align		4
.L_153:
        /*00bc*/ 	.byte	0x03, 0x19
        /*00be*/ 	.short	0x0030


	//----- nvinfo : EIATTR_PARAM_CBANK
	.align		4
        /*00c0*/ 	.byte	0x04, 0x0a
        /*00c2*/ 	.short	(.L_155 - .L_154)
	.align		4
.L_154:
        /*00c4*/ 	.word	index@(.nv.constant0._ZN2at6native60_GLOBAL__N__aad4af22_27_AdaptiveAveragePooling3d_cu_866e08f924adaptiveaveragegradinputIN3c108BFloat16EfEEvPT_PKS5_iiiiiil)
        /*00c8*/ 	.short	0x0380
        /*00ca*/ 	.short	0x0030


	//----- nvinfo : EIATTR_SW_WAR
	.align		4
.L_155:
        /*00cc*/ 	.byte	0x04, 0x36
        /*00ce*/ 	.short	(.L_157 - .L_156)
.L_156:
        /*00d0*/ 	.word	0x00000008
.L_157:


//--------------------- .nv.info._ZN2at6native60_GLOBAL__N__aad4af22_27_AdaptiveAveragePooling3d_cu_866e08f924adaptiveaveragegradinputIN3c104HalfEfEEvPT_PKS5_iiiiiil --------------------------
	.section	.nv.info._ZN2at6native60_GLOBAL__N__aad4af22_27_AdaptiveAveragePooling3d_cu_866e08f924adaptiveaveragegradinputIN3c104HalfEfEEvPT_PKS5_iiiiiil,"",@"SHT_CUDA_INFO"
	.sectionflags	@""
	.align	4


	//----- nvinfo : EIATTR_CUDA_API_VERSION
	.align		4
        /*0000*/ 	.byte	0x04, 0x37
        /*0002*/ 	.short	(.L_159 - .L_158)
.L_158:
        /*0004*/ 	.word	0x00000082


	//----- nvinfo : EIATTR_KPARAM_INFO
	.align		4
.L_159:
        /*0008*/ 	.byte	0x04, 0x17
        /*000a*/ 	.short	(.L_161 - .L_160)
.L_160:
        /*000c*/ 	.word	0x00000000
        /*0010*/ 	.short	0x0008
        /*0012*/ 	.short	0x0028
        /*0014*/ 	.byte	0x00, 0xf0, 0x21, 0x00


	//----- nvinfo : EIATTR_KPARAM_INFO
	.align		4
.L_161:
        /*0018*/ 	.byte	0x04, 0x17
        /*001a*/ 	.short	(.L_163 - .L_162)
.L_162:
        /*001c*/ 	.word	0x00000000
        /*0020*/ 	.short	0x0007
        /*0022*/ 	.short	0x0024
        /*0024*/ 	.byte	0x00, 0xf0, 0x11, 0x00


	//----- nvinfo : EIATTR_KPARAM_INFO
	.align		4
.L_163:
        /*0028*/ 	.byte	0x04, 0x17
        /*002a*/ 	.short	(.L_165 - .L_164)
.L_164:
        /*002c*/ 	.word	0x00000000
        /*0030*/ 	.short	0x0006
        /*0032*/ 	.short	0x0020
        /*0034*/ 	.byte	0x00, 0xf0, 0x11, 0x00


	//----- nvinfo : EIATTR_KPARAM_INFO
	.align		4
.L_165:
        /*0038*/ 	.byte	0x04, 0x17
        /*003a*/ 	.short	(.L_167 - .L_166)
.L_166:
        /*003c*/ 	.word	0x00000000
        /*0040*/ 	.short	0x0005
        /*0042*/ 	.short	0x001c
        /*0044*/ 	.byte	0x00, 0xf0, 0x11, 0x00


	//----- nvinfo : EIATTR_KPARAM_INFO
	.align		4
.L_167:
        /*0048*/ 	.byte	0x04, 0x17
        /*004a*/ 	.short	(.L_169 - .L_168)
.L_168:
        /*004c*/ 	.word	0x00000000
        /*0050*/ 	.short	0x0004
        /*0052*/ 	.short	0x0018
        /*0054*/ 	.byte	0x00, 0xf0, 0x11, 0x00


	//----- nvinfo : EIATTR_KPARAM_INFO
	.align		4
.L_169:
        /*0058*/ 	.byte	0x04, 0x17
        /*005a*/ 	.short	(.L_171 - .L_170)
.L_170:
        /*005c*/ 	.word	0x00000000
        /*0060*/ 	.short	0x0003
        /*0062*/ 	.short	0x0014
        /*0064*/ 	.byte	0x00, 0xf0, 0x11, 0x00


	//----- nvinfo : EIATTR_KPARAM_INFO
	.align		4
.L_171:
        /*0068*/ 	.byte	0x04, 0x17
        /*006a*/ 	.short	(.L_173 - .L_172)
.L_172:
        /*006c*/ 	.word	0x00000000
        /*0070*/ 	.short	0x0002
        /*0072*/ 	.short	0x0010
        /*0074*/ 	.byte	0x00, 0xf0, 0x11, 0x00


	//----- nvinfo : EIATTR_KPARAM_INFO
	.align		4
.L_173:
        /*0078*/ 	.byte	0x04, 0x17
        /*007a*/ 	.short	(.L_175 - .L_174)
.L_174:
        /*007c*/ 	.word	0x00000000
        /*0080*/ 	.short	0x0001
        /*0082*/ 	.short	0x0008
        /*0084*/ 	.byte	0x00, 0xf5, 0x21, 0x00


	//----- nvinfo : EIATTR_KPARAM_INFO
	.align		4
.L_175:
        /*0088*/ 	.byte	0x04, 0x17
        /*008a*/ 	.short	(.L_177 - .L_176)
.L_176:
        /*008c*/ 	.word	0x00000000
        /*0090*/ 	.short	0x0000
        /*0092*/ 	.short	0x0000
        /*0094*/ 	.byte	0x00, 0xf5, 0x21, 0x00


	//----- nvinfo : EIATTR_SPARSE_MMA_MASK
	.align		4
.L_177:
        /*0098*/ 	.byte	0x03, 0x50
        /*009a*/ 	.short	0x0000


	//----- nvinfo : EIATTR_MAXREG_COUNT
	.align		4
        /*009c*/ 	.byte	0x03, 0x1b
        /*009e*/ 	.short	0x00ff


	//----- nvinfo : EIATTR_MERCURY_ISA_VERSION
	.align		4
        /*00a0*/ 	.byte	0x03, 0x5f
        /*00a2*/ 	.short	0x0101


	//----- nvinfo : EIATTR_VRC_CTA_INIT_COUNT
	.align		4
        /*00a4*/ 	.byte	0x02, 0x4a
	.zero		1
	.zero		1


	//----- nvinfo : EIATTR_EXIT_INSTR_OFFSETS
	.align		4
        /*00a8*/ 	.byte	0x04, 0x1c
        /*00aa*/ 	.short	(.L_179 - .L_178)


	//   ....[0]....
.L_178:
        /*00ac*/ 	.word	0x00000880


	//   ....[1]....
        /*00b0*/ 	.word	0x000034a0


	//----- nvinfo : EIATTR_CRS_STACK_SIZE
	.align		4
.L_179:
        /*00b4*/ 	.byte	0x04, 0x1e
        /*00b6*/ 	.short	(.L_181 - .L_180)
.L_180:
        /*00b8*/ 	.word	0x00000000


	//----- nvinfo : EIATTR_CBANK_PARAM_SIZE
	.align		4
.L_181:
        /*00bc*/ 	.byte	0x03, 0x19
        /*00be*/ 	.short	0x0030


	//----- nvinfo : EIATTR_PARAM_CBANK
	.align		4
        /*00c0*/ 	.byte	0x04, 0x0a
        /*00c2*/ 	.short	(.L_183 - .L_182)
	.align		4
.L_182:
        /*00c4*/ 	.word	index@(.nv.constant0._ZN2at6native60_GLOBAL__N__aad4af22_27_AdaptiveAveragePooling3d_cu_866e08f924adaptiveaveragegradinputIN3c104HalfEfEEvPT_PKS5_iiiiiil)
        /*00c8*/ 	.short	0x0380
        /*00ca*/ 	.short	0x0030


	//----- nvinfo : EIATTR_SW_WAR
	.align		4
.L_183:
        /*00cc*/ 	.byte	0x04, 0x36
        /*00ce*/ 	.short	(.L_185 - .L_184)
.L_184:
        /*00d0*/ 	.word	0x00000008
.L_185:


//--------------------- .nv.info._ZN2at6native60_GLOBAL__N__aad4af22_27_AdaptiveAveragePooling3d_cu_866e08f924adaptiveaveragegradinputIffEEvPT_PKS3_iiiiiil --------------------------
	.section	.nv.info._ZN2at6native60_GLOBAL__N__aad4af22_27_AdaptiveAveragePooling3d_cu_866e08f924adaptiveaveragegradinputIffEEvPT_PKS3_iiiiiil,"",@"SHT_CUDA_INFO"
	.sectionflags	@""
	.align	4


	//----- nvinfo : EIATTR_CUDA_API_VERSION
	.align		4
        /*0000*/ 	.byte	0x04, 0x37
        /*0002*/ 	.short	(.L_187 - .L_186)
.L_186:
        /*0004*/ 	.word	0x00000082


	//----- nvinfo : EIATTR_KPARAM_INFO
	.align		4
.L_187:
        /*0008*/ 	.byte	0x04, 0x17
        /*000a*/ 	.short	(.L_189 - .L_188)
.L_188:
        /*000c*/ 	.word	0x00000000
        /*0010*/ 	.short	0x0008
        /*0012*/ 	.short	0x0028
        /*0014*/ 	.byte	0x00, 0xf0, 0x21, 0x00


	//----- nvinfo : EIATTR_KPARAM_INFO
	.align		4
.L_189:
        /*0018*/ 	.byte	0x04, 0x17
        /*001a*/ 	.short	(.L_191 - .L_190)
.L_190:
        /*001c*/ 	.word	0x00000000
        /*0020*/ 	.short	0x0007
        /*0022*/ 	.short	0x0024
        /*0024*/ 	.byte	0x00, 0xf0, 0x11, 0x00


	//----- nvinfo : EIATTR_KPARAM_INFO
	.align		4
.L_191:
        /*0028*/ 	.byte	0x04, 0x17
        /*002a*/ 	.short	(.L_193 - .L_192)
.L_192:
        /*002c*/ 	.word	0x00000000
        /*0030*/ 	.short	0x0006
        /*0032*/ 	.short	0x0020
        /*0034*/ 	.byte	0x00, 0xf0, 0x11, 0x00


	//----- nvinfo : EIATTR_KPARAM_INFO
	.align		4
.L_193:
        /*0038*/ 	.byte	0x04, 0x17
        /*003a*/ 	.short	(.L_195 - .L_194)
.L_194:
        /*003c*/ 	.word	0x00000000
        /*0040*/ 	.short	0x0005
        /*0042*/ 	.short	0x001c
        /*0044*/ 	.byte	0x00, 0xf0, 0x11, 0x00


	//----- nvinfo : EIATTR_KPARAM_INFO
	.align		4
.L_195:
        /*0048*/ 	.byte	0x04, 0x17
        /*004a*/ 	.short	(.L_197 - .L_196)
.L_196:
        /*004c*/ 	.word	0x00000000
        /*0050*/ 	.short	0x0004
        /*0052*/ 	.short	0x0018
        /*0054*/ 	.byte	0x00, 0xf0, 0x11, 0x00


	//----- nvinfo : EIATTR_KPARAM_INFO
	.align		4
.L_197:
        /*0058*/ 	.byte	0x04, 0x17
        /*005a*/ 	.short	(.L_199 - .L_198)
.L_198:
        /*005c*/ 	.word	0x00000000
        /*0060*/ 	.short	0x0003
        /*0062*/ 	.short	0x0014
        /*0064*/ 	.byte	0x00, 0xf0, 0x11, 0x00


	//----- nvinfo : EIATTR_KPARAM_INFO
	.align		4
.L_199:
        /*0068*/ 	.byte	0x04, 0x17
        /*006a*/ 	.short	(.L_201 - .L_200)
.L_200:
        /*006c*/ 	.word	0x00000000
        /*0070*/ 	.short	0x0002
        /*0072*/ 	.short	0x0010
        /*0074*/ 	.byte	0x00, 0xf0, 0x11, 0x00


	//----- nvinfo : EIATTR_KPARAM_INFO
	.align		4
.L_201:
        /*0078*/ 	.byte	0x04, 0x17
        /*007a*/ 	.short	(.L_203 - .L_202)
.L_202:
        /*007c*/ 	.word	0x00000000
        /*0080*/ 	.short	0x0001
        /*0082*/ 	.short	0x0008
        /*0084*/ 	.byte	0x00, 0xf5, 0x21, 0x00


	//----- nvinfo : EIATTR_KPARAM_INFO
	.align		4
.L_203:
        /*0088*/ 	.byte	0x04, 0x17
        /*008a*/ 	.short	(.L_205 - .L_204)
.L_204:
        /*008c*/ 	.word	0x00000000
        /*0090*/ 	.short	0x0000
        /*0092*/ 	.short	0x0000
        /*0094*/ 	.byte	0x00, 0xf5, 0x21, 0x00


	//----- nvinfo : EIATTR_SPARSE_MMA_MASK
	.align		4
.L_205:
        /*0098*/ 	.byte	0x03, 0x50
        /*009a*/ 	.short	0x0000


	//----- nvinfo : EIATTR_MAXREG_COUNT
	.align		4
        /*009c*/ 	.byte	0x03, 0x1b
        /*009e*/ 	.short	0x00ff


	//----- nvinfo : EIATTR_MERCURY_ISA_VERSION
	.align		4
        /*00a0*/ 	.byte	0x03, 0x5f
        /*00a2*/ 	.short	0x0101


	//----- nvinfo : EIATTR_VRC_CTA_INIT_COUNT
	.align		4
        /*00a4*/ 	.byte	0x02, 0x4a
	.zero		1
	.zero		1


	//----- nvinfo : EIATTR_EXIT_INSTR_OFFSETS
	.align		4
        /*00a8*/ 	.byte	0x04, 0x1c
        /*00aa*/ 	.short	(.L_207 - .L_206)


	//   ....[0]....
.L_206:
        /*00ac*/ 	.word	0x00000880


	//   ....[1]....
        /*00b0*/ 	.word	0x00003430


	//----- nvinfo : EIATTR_CRS_STACK_SIZE
	.align		4
.L_207:
        /*00b4*/ 	.byte	0x04, 0x1e
        /*00b6*/ 	.short	(.L_209 - .L_208)
.L_208:
        /*00b8*/ 	.word	0x00000000


	//----- nvinfo : EIATTR_CBANK_PARAM_SIZE
	.align		4
.L_209:
        /*00bc*/ 	.byte	0x03, 0x19
        /*00be*/ 	.short	0x0030


	//----- nvinfo : EIATTR_PARAM_CBANK
	.align		4
        /*00c0*/ 	.byte	0x04, 0x0a
        /*00c2*/ 	.short	(.L_211 - .L_210)
	.align		4
.L_210:
        /*00c4*/ 	.word	index@(.nv.constant0._ZN2at6native60_GLOBAL__N__aad4af22_27_AdaptiveAveragePooling3d_cu_866e08f924adaptiveaveragegradinputIffEEvPT_PKS3_iiiiiil)
        /*00c8*/ 	.short	0x0380
        /*00ca*/ 	.short	0x0030


	//----- nvinfo : EIATTR_SW_WAR
	.align		4
.L_211:
        /*00cc*/ 	.byte	0x04, 0x36
        /*00ce*/ 	.short	(.L_213 - .L_212)
.L_212:
        /*00d0*/ 	.word	0x00000008
.L_213:


//--------------------- .nv.info._ZN2at6native60_GLOBAL__N__aad4af22_27_AdaptiveAveragePooling3d_cu_866e08f924adaptiveaveragegradinputIddEEvPT_PKS3_iiiiiil --------------------------
	.section	.nv.info._ZN2at6native60_GLOBAL__N__aad4af22_27_AdaptiveAveragePooling3d_cu_866e08f924adaptiveaveragegradinputIddEEvPT_PKS3_iiiiiil,"",@"SHT_CUDA_INFO"
	.sectionflags	@""
	.align	4


	//----- nvinfo : EIATTR_CUDA_API_VERSION
	.align		4
        /*0000*/ 	.byte	0x04, 0x37
        /*0002*/ 	.short	(.L_215 - .L_214)
.L_214:
        /*0004*/ 	.word	0x00000082


	//----- nvinfo : EIATTR_KPARAM_INFO
	.align		4
.L_215:
        /*0008*/ 	.byte	0x04, 0x17
        /*000a*/ 	.short	(.L_217 - .L_216)
.L_216:
        /*000c*/ 	.word	0x00000000
        /*0010*/ 	.short	0x0008
        /*0012*/ 	.short	0x0028
        /*0014*/ 	.byte	0x00, 0xf0, 0x21, 0x00


	//----- nvinfo : EIATTR_KPARAM_INFO
	.align		4
.L_217:
        /*0018*/ 	.byte	0x04, 0x17
        /*001a*/ 	.short	(.L_219 - .L_218)
.L_218:
        /*001c*/ 	.word	0x00000000
        /*0020*/ 	.short	0x0007
        /*0022*/ 	.short	0x0024
        /*0024*/ 	.byte	0x00, 0xf0, 0x11, 0x00


	//----- nvinfo : EIATTR_KPARAM_INFO
	.align		4
.L_219:
        /*0028*/ 	.byte	0x04, 0x17
        /*002a*/ 	.short	(.L_221 - .L_220)
.L_220:
        /*002c*/ 	.word	0x00000000
        /*0030*/ 	.short	0x0006
        /*0032*/ 	.short	0x0020
        /*0034*/ 	.byte	0x00, 0xf0, 0x11, 0x00


	//----- nvinfo : EIATTR_KPARAM_INFO
	.align		4
.L_221:
        /*0038*/ 	.byte	0x04, 0x17
        /*003a*/ 	.short	(.L_223 - .L_222)
.L_222:
        /*003c*/ 	.word	0x00000000
        /*0040*/ 	.short	0x0005
        /*0042*/ 	.short	0x001c
        /*0044*/ 	.byte	0x00, 0xf0, 0x11, 0x00


	//----- nvinfo : EIATTR_KPARAM_INFO
	.align		4
.L_223:
        /*0048*/ 	.byte	0x04, 0x17
        /*004a*/ 	.short	(.L_225 - .L_224)
.L_224:
        /*004c*/ 	.word	0x00000000
        /*0050*/ 	.short	0x0004
        /*0052*/ 	.short	0x0018
        /*0054*/ 	.byte	0x00, 0xf0, 0x11, 0x00


	//----- nvinfo : EIATTR_KPARAM_INFO
	.align		4
.L_225:
        /*0058*/ 	.byte	0x04, 0x17
        /*005a*/ 	.short	(.L_227 - .L_226)
.L_226:
        /*005c*/ 	.word	0x00000000
        /*0060*/ 	.short	0x0003
        /*0062*/ 	.short	0x0014
        /*0064*/ 	.byte	0x00, 0xf0, 0x11, 0x00


	//----- nvinfo : EIATTR_KPARAM_INFO
	.align		4
.L_227:
        /*0068*/ 	.byte	0x04, 0x17
        /*006a*/ 	.short	(.L_229 - .L_228)
.L_228:
        /*006c*/ 	.word	0x00000000
        /*0070*/ 	.short	0x0002
        /*0072*/ 	.short	0x0010
        /*0074*/ 	.byte	0x00, 0xf0, 0x11, 0x00


	//----- nvinfo : EIATTR_KPARAM_INFO
	.align		4
.L_229:
        /*0078*/ 	.byte	0x04, 0x17
        /*007a*/ 	.short	(.L_231 - .L_230)
.L_230:
        /*007c*/ 	.word	0x00000000
        /*0080*/ 	.short	0x0001
        /*0082*/ 	.short	0x0008
        /*0084*/ 	.byte	0x00, 0xf5, 0x21, 0x00


	//----- nvinfo : EIATTR_KPARAM_INFO
	.align		4
.L_231:
        /*0088*/ 	.byte	0x04, 0x17
        /*008a*/ 	.short	(.L_233 - .L_232)
.L_232:
        /*008c*/ 	.word	0x00000000
        /*0090*/ 	.short	0x0000
        /*0092*/ 	.short	0x0000
        /*0094*/ 	.byte	0x00, 0xf5, 0x21, 0x00


	//----- nvinfo : EIATTR_SPARSE_MMA_MASK
	.align		4
.L_233:
        /*0098*/ 	.byte	0x03, 0x50
        /*009a*/ 	.short	0x0000


	//----- nvinfo : EIATTR_MAXREG_COUNT
	.align		4
        /*009c*/ 	.byte	0x03, 0x1b
        /*009e*/ 	.short	0x00ff


	//----- nvinfo : EIATTR_MERCURY_ISA_VERSION
	.align		4
        /*00a0*/ 	.byte	0x03, 0x5f
        /*00a2*/ 	.short	0x0101


	//----- nvinfo : EIATTR_VRC_CTA_INIT_COUNT
	.align		4
        /*00a4*/ 	.byte	0x02, 0x4a
	.zero		1
	.zero		1


	//----- nvinfo : EIATTR_EXIT_INSTR_OFFSETS
	.align		4
        /*00a8*/ 	.byte	0x04, 0x1c
        /*00aa*/ 	.short	(.L_235 - .L_234)


	//   ....[0]....
.L_234:
        /*00ac*/ 	.word	0x00000830


	//   ....[1]....
        /*00b0*/ 	.word	0x00003730


	//----- nvinfo : EIATTR_CRS_STACK_SIZE
	.align		4
.L_235:
        /*00b4*/ 	.byte	0x04, 0x1e
        /*00b6*/ 	.short	(.L_237 - .L_236)
.L_236:
        /*00b8*/ 	.word	0x00000000


	//----- nvinfo : EIATTR_CBANK_PARAM_SIZE
	.align		4
.L_237:
        /*00bc*/ 	.byte	0x03, 0x19
        /*00be*/ 	.short	0x0030


	//----- nvinfo : EIATTR_PARAM_CBANK
	.align		4
        /*00c0*/ 	.byte	0x04, 0x0a
        /*00c2*/ 	.short	(.L_239 - .L_238)
	.align		4
.L_238:
        /*00c4*/ 	.word	index@(.nv.constant0._ZN2at6native60_GLOBAL__N__aad4af22_27_AdaptiveAveragePooling3d_cu_866e08f924adaptiveaveragegradinputIddEEvPT_PKS3_iiiiiil)
        /*00c8*/ 	.short	0x0380
        /*00ca*/ 	.short	0x0030


	//----- nvinfo : EIATTR_SW_WAR
	.align		4
.L_239:
        /*00cc*/ 	.byte	0x04, 0x36
        /*00ce*/ 	.short	(.L_241 - .L_240)
.L_240:
        /*00d0*/ 	.word	0x00000008
.L_241:


//--------------------- .nv.info._ZN2at6native60_GLOBAL__N__aad4af22_27_AdaptiveAveragePooling3d_cu_866e08f930atomicadaptiveaveragegradinputIN3c108BFloat16EEEvPT_PKS5_iiiiiil --------------------------
	.section	.nv.info._ZN2at6native60_GLOBAL__N__aad4af22_27_AdaptiveAveragePooling3d_cu_866e08f930atomicadaptiveaveragegradinputIN3c108BFloat16EEEvPT_PKS5_iiiiiil,"",@"SHT_CUDA_INFO"
	.sectionflags	@""
	.align	4


	//----- nvinfo : EIATTR_CUDA_API_VERSION
	.align		4
        /*0000*/ 	.byte	0x04, 0x37
        /*0002*/ 	.short	(.L_243 - .L_242)
.L_242:
        /*0004*/ 	.word	0x00000082


	//----- nvinfo : EIATTR_KPARAM_INFO
	.align		4
.L_243:
        /*0008*/ 	.byte	0x04, 0x17
        /*000a*/ 	.short	(.L_245 - .L_244)
.L_244:
        /*000c*/ 	.word	0x00000000
        /*0010*/ 	.short	0x0008
        /*0012*/ 	.short	0x0028
        /*0014*/ 	.byte	0x00, 0xf0, 0x21, 0x00


	//----- nvinfo : EIATTR_KPARAM_INFO
	.align		4
.L_245:
        /*0018*/ 	.byte	0x04, 0x17
        /*001a*/ 	.short	(.L_247 - .L_246)
.L_246:
        /*001c*/ 	.word	0x00000000
        /*0020*/ 	.short	0x0007
        /*0022*/ 	.short	0x0024
        /*0024*/ 	.byte	0x00, 0xf0, 0x11, 0x00


	//----- nvinfo : EIATTR_KPARAM_INFO
	.align		4
.L_247:
        /*0028*/ 	.byte	0x04, 0x17
        /*002a*/ 	.short	(.L_249 - .L_248)
.L_248:
        /*002c*/ 	.word	0x00000000
        /*0030*/ 	.short	0x0006
        /*0032*/ 	.short	0x0020
        /*0034*/ 	.byte	0x00, 0xf0, 0x11, 0x00


	//----- nvinfo : EIATTR_KPARAM_INFO
	.align		4
.L_249:
        /*0038*/ 	.byte	0x04, 0x17
        /*003a*/ 	.short	(.L_251 - .L_250)
.L_250:
        /*003c*/ 	.word	0x00000000
        /*0040*/ 	.short	0x0005
        /*0042*/ 	.short	0x001c
        /*0044*/ 	.byte	0x00, 0xf0, 0x11, 0x00


	//----- nvinfo : EIATTR_KPARAM_INFO
	.align		4
.L_251:
        /*0048*/ 	.byte	0x04, 0x17
        /*004a*/ 	.short	(.L_253 - .L_252)
.L_252:
        /*004c*/ 	.word	0x00000000
        /*0050*/ 	.short	0x0004
        /*0052*/ 	.short	0x0018
        /*0054*/ 	.byte	0x00, 0xf0, 0x11, 0x00


	//----- nvinfo : EIATTR_KPARAM_INFO
	.align		4
.L_253:
        /*0058*/ 	.byte	0x04, 0x17
        /*005a*/ 	.short	(.L_255 - .L_254)
.L_254:
        /*005c*/ 	.word	0x00000000
        /*0060*/ 	.short	0x0003
        /*0062*/ 	.short	0x0014
        /*0064*/ 	.byte	0x00, 0xf0, 0x11, 0x00


	//----- nvinfo : EIATTR_KPARAM_INFO
	.align		4
.L_255:
        /*0068*/ 	.byte	0x04, 0x17
        /*006a*/ 	.short	(.L_257 - .L_256)
.L_256:
        /*006c*/ 	.word	0x00000000
        /*0070*/ 	.short	0x0002
        /*0072*/ 	.short	0x0010
        /*0074*/ 	.byte	0x00, 0xf0, 0x11, 0x00


	//----- nvinfo : EIATTR_KPARAM_INFO
	.align		4
.L_257:
        /*0078*/ 	.byte	0x04, 0x17
        /*007a*/ 	.short	(.L_259 - .L_258)
.L_258:
        /*007c*/ 	.word	0x00000000
        /*0080*/ 	.short	0x0001
        /*0082*/ 	.short	0x0008
        /*0084*/ 	.byte	0x00, 0xf5, 0x21, 0x00


	//----- nvinfo : EIATTR_KPARAM_INFO
	.align		4
.L_259:
        /*0088*/ 	.byte	0x04, 0x17
        /*008a*/ 	.short	(.L_261 - .L_260)
.L_260:
        /*008c*/ 	.word	0x00000000
        /*0090*/ 	.short	0x0000
        /*0092*/ 	.short	0x0000
        /*0094*/ 	.byte	0x00, 0xf5, 0x21, 0x00


	//----- nvinfo : EIATTR_SPARSE_MMA_MASK
	.align		4
.L_261:
        /*0098*/ 	.byte	0x03, 0x50
        /*009a*/ 	.short	0x0000


	//----- nvinfo : EIATTR_MAXREG_COUNT
	.align		4
        /*009c*/ 	.byte	0x03, 0x1b
        /*009e*/ 	.short	0x00ff


	//----- nvinfo : EIATTR_MERCURY_ISA_VERSION
	.align		4
        /*00a0*/ 	.byte	0x03, 0x5f
        /*00a2*/ 	.short	0x0101


	//----- nvinfo : EIATTR_VRC_CTA_INIT_COUNT
	.align		4
        /*00a4*/ 	.byte	0x02, 0x4a
	.zero		1
	.zero		1


	//----- nvinfo : EIATTR_ATOM16_EMUL_INSTR_REG_MAP
	.align		4
        /*00a8*/ 	.byte	0x04, 0x2e
        /*00aa*/ 	.short	(.L_263 - .L_262)


	//   ....[0]....
.L_262:
        /*00ac*/ 	.word	0x00001d00
        /*00b0*/ 	.short	0x0010
        /*00b2*/ 	.short	0x0000


	//   ....[1]....
        /*00b4*/ 	.word	0x00001d60
        /*00b8*/ 	.short	0x0010
        /*00ba*/ 	.short	0x0000


	//   ....[2]....
        /*00bc*/ 	.word	0x00001e00
        /*00c0*/ 	.short	0x0023
        /*00c2*/ 	.short	0x0000


	//   ....[3]....
        /*00c4*/ 	.word	0x00001e50
        /*00c8*/ 	.short	0x0023
        /*00ca*/ 	.short	0x0000


	//   ....[4]....
        /*00cc*/ 	.word	0x00001ef0
        /*00d0*/ 	.short	0x0023
        /*00d2*/ 	.short	0x0000


	//   ....[5]....
        /*00d4*/ 	.word	0x00001f40
        /*00d8*/ 	.short	0x0023
        /*00da*/ 	.short	0x0000


	//   ....[6]....
        /*00dc*/ 	.word	0x00001fe0
        /*00e0*/ 	.short	0x0015
        /*00e2*/ 	.short	0x0000


	//   ....[7]....
        /*00e4*/ 	.word	0x00002030
        /*00e8*/ 	.short	0x0015
        /*00ea*/ 	.short	0x0000


	//   ....[8]....
        /*00ec*/ 	.word	0x00002180
        /*00f0*/ 	.short	0x0010
        /*00f2*/ 	.short	0x0000


	//   ....[9]....
        /*00f4*/ 	.word	0x000021e0
        /*00f8*/ 	.short	0x0010
        /*00fa*/ 	.short	0x0000


	//   ....[10]....
        /*00fc*/ 	.word	0x000022e0
        /*0100*/ 	.short	0x001f
        /*0102*/ 	.short	0x0000


	//   ....[11]....
        /*0104*/ 	.word	0x00002330
        /*0108*/ 	.short	0x001f
        /*010a*/ 	.short	0x0000


	//   ....[12]....
        /*010c*/ 	.word	0x000023e0
        /*0110*/ 	.short	0x001f
        /*0112*/ 	.short	0x0000


	//   ....[13]....
        /*0114*/ 	.word	0x00002430
        /*0118*/ 	.short	0x001f
        /*011a*/ 	.short	0x0000


	//----- nvinfo : EIATTR_EXIT_INSTR_OFFSETS
	.align		4
.L_263:
        /*011c*/ 	.byte	0x04, 0x1c
        /*011e*/ 	.short	(.L_265 - .L_264)


	//   ....[0]....
.L_264:
        /*0120*/ 	.word	0x00000850


	//   ....[1]....
        /*0124*/ 	.word	0x000025d0


	//----- nvinfo : EIATTR_CRS_STACK_SIZE
	.align		4
.L_265:
        /*0128*/ 	.byte	0x04, 0x1e
        /*012a*/ 	.short	(.L_267 - .L_266)
.L_266:
        /*012c*/ 	.word	0x00000000


	//----- nvinfo : EIATTR_CBANK_PARAM_SIZE
	.align		4
.L_267:
        /*0130*/ 	.byte	0x03, 0x19
        /*0132*/ 	.short	0x0030


	//----- nvinfo : EIATTR_PARAM_CBANK
	.align		4
        /*0134*/ 	.byte	0x04, 0x0a
        /*0136*/ 	.short	(.L_269 - .L_268)
	.align		4
.L_268:
        /*0138*/ 	.word	index@(.nv.constant0._ZN2at6native60_GLOBAL__N__aad4af22_27_AdaptiveAveragePooling3d_cu_866e08f930atomicadaptiveaveragegradinputIN3c108BFloat16EEEvPT_PKS5_iiiiiil)
        /*013c*/ 	.short	0x0380
        /*013e*/ 	.short	0x0030


	//----- nvinfo : EIATTR_SW_WAR
	.align		4
.L_269:
        /*0140*/ 	.byte	0x04, 0x36
        /*0142*/ 	.short	(.L_271 - .L_270)
.L_270:
        /*0144*/ 	.word	0x00000008
.L_271:


//--------------------- .nv.info._ZN2at6native60_GLOBAL__N__aad4af22_27_AdaptiveAveragePooling3d_cu_866e08f930atomicadaptiveaveragegradinputIN3c104HalfEEEvPT_PKS5_iiiiiil --------------------------
	.section	.nv.info._ZN2at6native60_GLOBAL__N__aad4af22_27_AdaptiveAveragePooling3d_cu_866e08f930atomicadaptiveaveragegradinputIN3c104HalfEEEvPT_PKS5_iiiiiil,"",@"SHT_CUDA_INFO"
	.sectionflags	@""
	.align	4


	//----- nvinfo : EIATTR_CUDA_API_VERSION
	.align		4
        /*0000*/ 	.byte	0x04, 0x37
        /*0002*/ 	.short	(.L_273 - .L_272)
.L_272:
        /*0004*/ 	.word	0x00000082


	//----- nvinfo : EIATTR_KPARAM_INFO
	.align		4
.L_273:
        /*0008*/ 	.byte	0x04, 0x17
        /*000a*/ 	.short	(.L_275 - .L_274)
.L_274:
        /*000c*/ 	.word	0x00000000
        /*0010*/ 	.short	0x0008
        /*0012*/ 	.short	0x0028
        /*0014*/ 	.byte	0x00, 0xf0, 0x21, 0x00


	//----- nvinfo : EIATTR_KPARAM_INFO
	.align		4
.L_275:
        /*0018*/ 	.byte	0x04, 0x17
        /*001a*/ 	.short	(.L_277 - .L_276)
.L_276:
        /*001c*/ 	.word	0x00000000
        /*0020*/ 	.short	0x0007
        /*0022*/ 	.short	0x0024
        /*0024*/ 	.byte	0x00, 0xf0, 0x11, 0x00


	//----- nvinfo : EIATTR_KPARAM_INFO
	.align		4
.L_277:
        /*0028*/ 	.byte	0x04, 0x17
        /*002a*/ 	.short	(.L_279 - .L_278)
.L_278:
        /*002c*/ 	.word	0x00000000
        /*0030*/ 	.short	0x0006
        /*0032*/ 	.short	0x0020
        /*0034*/ 	.byte	0x00, 0xf0, 0x11, 0x00


	//----- nvinfo : EIATTR_KPARAM_INFO
	.align		4
.L_279:
        /*0038*/ 	.byte	0x04, 0x17
        /*003a*/ 	.short	(.L_281 - .L_280)
.L_280:
        /*003c*/ 	.word	0x00000000
        /*0040*/ 	.short	0x0005
        /*0042*/ 	.short	0x001c
        /*0044*/ 	.byte	0x00, 0xf0, 0x11, 0x00


	//----- nvinfo : EIATTR_KPARAM_INFO
	.align		4
.L_281:
        /*0048*/ 	.byte	0x04, 0x17
        /*004a*/ 	.short	(.L_283 - .L_282)
.L_282:
        /*004c*/ 	.word	0x00000000
        /*0050*/ 	.short	0x0004
        /*0052*/ 	.short	0x0018
        /*0054*/ 	.byte	0x00, 0xf0, 0x11, 0x00


	//----- nvinfo : EIATTR_KPARAM_INFO
	.align		4
.L_283:
        /*0058*/ 	.byte	0x04, 0x17
        /*005a*/ 	.short	(.L_285 - .L_284)
.L_284:
        /*005c*/ 	.word	0x00000000
        /*0060*/ 	.short	0x0003
        /*0062*/ 	.short	0x0014
        /*0064*/ 	.byte	0x00, 0xf0, 0x11, 0x00


	//----- nvinfo : EIATTR_KPARAM_INFO
	.align		4
.L_285:
        /*0068*/ 	.byte	0x04, 0x17
        /*006a*/ 	.short	(.L_287 - .L_286)
.L_286:
        /*006c*/ 	.word	0x00000000
        /*0070*/ 	.short	0x0002
        /*0072*/ 	.short	0x0010
        /*0074*/ 	.byte	0x00, 0xf0, 0x11, 0x00


	//----- nvinfo : EIATTR_KPARAM_INFO
	.align		4
.L_287:
        /*0078*/ 	.byte	0x04, 0x17
        /*007a*/ 	.short	(.L_289 - .L_288)
.L_288:
        /*007c*/ 	.word	0x00000000
        /*0080*/ 	.short	0x0001
        /*0082*/ 	.short	0x0008
        /*0084*/ 	.byte	0x00, 0xf5, 0x21, 0x00


	//----- nvinfo : EIATTR_KPARAM_INFO
	.align		4
.L_289:
        /*0088*/ 	.byte	0x04, 0x17
        /*008a*/ 	.short	(.L_291 - .L_290)
.L_290:
        /*008c*/ 	.word	0x00000000
        /*0090*/ 	.short	0x0000
        /*0092*/ 	.short	0x0000
        /*0094*/ 	.byte	0x00, 0xf5, 0x21, 0x00


	//----- nvinfo : EIATTR_SPARSE_MMA_MASK
	.align		4
.L_291:
        /*0098*/ 	.byte	0x03, 0x50
        /*009a*/ 	.short	0x0000


	//----- nvinfo : EIATTR_MAXREG_COUNT
	.align		4
        /*009c*/ 	.byte	0x03, 0x1b
        /*009e*/ 	.short	0x00ff


	//----- nvinfo : EIATTR_MERCURY_ISA_VERSION
	.align		4
        /*00a0*/ 	.byte	0x03, 0x5f
        /*00a2*/ 	.short	0x0101


	//----- nvinfo : EIATTR_VRC_CTA_INIT_COUNT
	.align		4
        /*00a4*/ 	.byte	0x02, 0x4a
	.zero		1
	.zero		1


	//----- nvinfo : EIATTR_ATOM16_EMUL_INSTR_REG_MAP
	.align		4
        /*00a8*/ 	.byte	0x04, 0x2e
        /*00aa*/ 	.short	(.L_293 - .L_292)


	//   ....[0]....
.L_292:
        /*00ac*/ 	.word	0x00001cf0
        /*00b0*/ 	.short	0x0010
        /*00b2*/ 	.short	0x0000


	//   ....[1]....
        /*00b4*/ 	.word	0x00001d50
        /*00b8*/ 	.short	0x0010
        /*00ba*/ 	.short	0x0000


	//   ....[2]....
        /*00bc*/ 	.word	0x00001df0
        /*00c0*/ 	.short	0x0023
        /*00c2*/ 	.short	0x0000


	//   ....[3]....
        /*00c4*/ 	.word	0x00001e40
        /*00c8*/ 	.short	0x0023
        /*00ca*/ 	.short	0x0000


	//   ....[4]....
        /*00cc*/ 	.word	0x00001ee0
        /*00d0*/ 	.short	0x0023
        /*00d2*/ 	.short	0x0000


	//   ....[5]....
        /*00d4*/ 	.word	0x00001f30
        /*00d8*/ 	.short	0x0023
        /*00da*/ 	.short	0x0000


	//   ....[6]....
        /*00dc*/ 	.word	0x00001fd0
        /*00e0*/ 	.short	0x0015
        /*00e2*/ 	.short	0x0000


	//   ....[7]....
        /*00e4*/ 	.word	0x00002020
        /*00e8*/ 	.short	0x0015
        /*00ea*/ 	.short	0x0000


	//   ....[8]....
        /*00ec*/ 	.word	0x00002170
        /*00f0*/ 	.short	0x0010
        /*00f2*/ 	.short	0x0000


	//   ....[9]....
        /*00f4*/ 	.word	0x000021d0
        /*00f8*/ 	.short	0x0010
        /*00fa*/ 	.short	0x0000


	//   ....[10]....
        /*00fc*/ 	.word	0x000022d0
        /*0100*/ 	.short	0x001f
        /*0102*/ 	.short	0x0000


	//   ....[11]....
        /*0104*/ 	.word	0x00002320
        /*0108*/ 	.short	0x001f
        /*010a*/ 	.short	0x0000


	//   ....[12]....
        /*010c*/ 	.word	0x000023d0
        /*0110*/ 	.short	0x001f
        /*0112*/ 	.short	0x0000


	//   ....[13]....
        /*0114*/ 	.word	0x00002420
        /*0118*/ 	.short	0x001f
        /*011a*/ 	.short	0x0000


	//----- nvinfo : EIATTR_EXIT_INSTR_OFFSETS
	.align		4
.L_293:
        /*011c*/ 	.byte	0x04, 0x1c
        /*011e*/ 	.short	(.L_295 - .L_294)


	//   ....[0]....
.L_294:
        /*0120*/ 	.word	0x00000850


	//   ....[1]....
        /*0124*/ 	.word	0x000025c0


	//----- nvinfo : EIATTR_CRS_STACK_SIZE
	.align		4
.L_295:
        /*0128*/ 	.byte	0x04, 0x1e
        /*012a*/ 	.short	(.L_297 - .L_296)
.L_296:
        /*012c*/ 	.word	0x00000000


	//----- nvinfo : EIATTR_CBANK_PARAM_SIZE
	.align		4
.L_297:
        /*0130*/ 	.byte	0x03, 0x19
        /*0132*/ 	.short	0x0030


	//----- nvinfo : EIATTR_PARAM_CBANK
	.align		4
        /*0134*/ 	.byte	0x04, 0x0a
        /*0136*/ 	.short	(.L_299 - .L_298)
	.align		4
.L_298:
        /*0138*/ 	.word	index@(.nv.constant0._ZN2at6native60_GLOBAL__N__aad4af22_27_AdaptiveAveragePooling3d_cu_866e08f930atomicadaptiveaveragegradinputIN3c104HalfEEEvPT_PKS5_iiiiiil)
        /*013c*/ 	.short	0x0380
        /*013e*/ 	.short	0x0030


	//----- nvinfo : EIATTR_SW_WAR
	.align		4
.L_299:
        /*0140*/ 	.byte	0x04, 0x36
        /*0142*/ 	.short	(.L_301 - .L_300)
.L_300:
        /*0144*/ 	.word	0x00000008
.L_301:


//--------------------- .nv.info._ZN2at6native60_GLOBAL__N__aad4af22_27_AdaptiveAveragePooling3d_cu_866e08f930atomicadaptiveaveragegradinputIfEEvPT_PKS3_iiiiiil --------------------------
	.section	.nv.info._ZN2at6native60_GLOBAL__N__aad4af22_27_AdaptiveAveragePooling3d_cu_866e08f930atomicadaptiveaveragegradinputIfEEvPT_PKS3_iiiiiil,"",@"SHT_CUDA_INFO"
	.sectionflags	@""
	.align	4


	//----- nvinfo : EIATTR_CUDA_API_VERSION
	.align		4
        /*0000*/ 	.byte	0x04, 0x37
        /*0002*/ 	.short	(.L_303 - .L_302)
.L_302:
        /*0004*/ 	.word	0x00000082


	//----- nvinfo : EIATTR_KPARAM_INFO
	.align		4
.L_303:
        /*0008*/ 	.byte	0x04, 0x17
        /*000a*/ 	.short	(.L_305 - .L_304)
.L_304:
        /*000c*/ 	.word	0x00000000
        /*0010*/ 	.short	0x0008
        /*0012*/ 	.short	0x0028
        /*0014*/ 	.byte	0x00, 0xf0, 0x21, 0x00


	//----- nvinfo : EIATTR_KPARAM_INFO
	.align		4
.L_305:
        /*0018*/ 	.byte	0x04, 0x17
        /*001a*/ 	.short	(.L_307 - .L_306)
.L_306:
        /*001c*/ 	.word	0x00000000
        /*0020*/ 	.short	0x0007
        /*0022*/ 	.short	0x0024
        /*0024*/ 	.byte	0x00, 0xf0, 0x11, 0x00


	//----- nvinfo : EIATTR_KPARAM_INFO
	.align		4
.L_307:
        /*0028*/ 	.byte	0x04, 0x17
        /*002a*/ 	.short	(.L_309 - .L_308)
.L_308:
        /*002c*/ 	.word	0x00000000
        /*0030*/ 	.short	0x0006
        /*0032*/ 	.short	0x0020
        /*0034*/ 	.byte	0x00, 0xf0, 0x11, 0x00


	//----- nvinfo : EIATTR_KPARAM_INFO
	.align		4
.L_309:
        /*0038*/ 	.byte	0x04, 0x17
        /*003a*/ 	.short	(.L_311 - .L_310)
.L_310:
        /*003c*/ 	.word	0x00000000
        /*0040*/ 	.short	0x0005
        /*0042*/ 	.short	0x001c
        /*0044*/ 	.byte	0x00, 0xf0, 0x11, 0x00


	//----- nvinfo : EIATTR_KPARAM_INFO
	.align		4
.L_311:
        /*0048*/ 	.byte	0x04, 0x17
        /*004a*/ 	.short	(.L_313 - .L_312)
.L_312:
        /*004c*/ 	.word	0x00000000
        /*0050*/ 	.short	0x0004
        /*0052*/ 	.short	0x0018
        /*0054*/ 	.byte	0x00, 0xf0, 0x11, 0x00


	//----- nvinfo : EIATTR_KPARAM_INFO
	.align		4
.L_313:
        /*0058*/ 	.byte	0x04, 0x17
        /*005a*/ 	.short	(.L_315 - .L_314)
.L_314:
        /*005c*/ 	.word	0x00000000
        /*0060*/ 	.short	0x0003
        /*0062*/ 	.short	0x0014
        /*0064*/ 	.byte	0x00, 0xf0, 0x11, 0x00


	//----- nvinfo : EIATTR_KPARAM_INFO
	.align		4
.L_315:
        /*0068*/ 	.byte	0x04, 0x17
        /*006a*/ 	.short	(.L_317 - .L_316)
.L_316:
        /*006c*/ 	.word	0x00000000
        /*0070*/ 	.short	0x0002
        /*0072*/ 	.short	0x0010
        /*0074*/ 	.byte	0x00, 0xf0, 0x11, 0x00


	//----- nvinfo : EIATTR_KPARAM_INFO
	.align		4
.L_317:
        /*0078*/ 	.byte	0x04, 0x17
        /*007a*/ 	.short	(.L_319 - .L_318)
.L_318:
        /*007c*/ 	.word	0x00000000
        /*0080*/ 	.short	0x0001
        /*0082*/ 	.short	0x0008
        /*0084*/ 	.byte	0x00, 0xf5, 0x21, 0x00


	//----- nvinfo : EIATTR_KPARAM_INFO
	.align		4
.L_319:
        /*0088*/ 	.byte	0x04, 0x17
        /*008a*/ 	.short	(.L_321 - .L_320)
.L_320:
        /*008c*/ 	.word	0x00000000
        /*0090*/ 	.short	0x0000
        /*0092*/ 	.short	0x0000
        /*0094*/ 	.byte	0x00, 0xf5, 0x21, 0x00


	//----- nvinfo : EIATTR_SPARSE_MMA_MASK
	.align		4
.L_321:
        /*0098*/ 	.byte	0x03, 0x50
        /*009a*/ 	.short	0x0000


	//----- nvinfo : EIATTR_MAXREG_COUNT
	.align		4
        /*009c*/ 	.byte	0x03, 0x1b
        /*009e*/ 	.short	0x00ff


	//----- nvinfo : EIATTR_MERCURY_ISA_VERSION
	.align		4
        /*00a0*/ 	.byte	0x03, 0x5f
        /*00a2*/ 	.short	0x0101


	//----- nvinfo : EIATTR_VRC_CTA_INIT_COUNT
	.align		4
        /*00a4*/ 	.byte	0x02, 0x4a
	.zero		1
	.zero		1


	//----- nvinfo : EIATTR_EXIT_INSTR_OFFSETS
	.align		4
        /*00a8*/ 	.byte	0x04, 0x1c
        /*00aa*/ 	.short	(.L_323 - .L_322)


	//   ....[0]....
.L_322:
        /*00ac*/ 	.word	0x00000850


	//   ....[1]....
        /*00b0*/ 	.word	0x00001ee0


	//----- nvinfo : EIATTR_CRS_STACK_SIZE
	.align		4
.L_323:
        /*00b4*/ 	.byte	0x04, 0x1e
        /*00b6*/ 	.short	(.L_325 - .L_324)
.L_324:
        /*00b8*/ 	.word	0x00000000


	//----- nvinfo : EIATTR_CBANK_PARAM_SIZE
	.align		4
.L_325:
        /*00bc*/ 	.byte	0x03, 0x19
        /*00be*/ 	.short	0x0030


	//----- nvinfo : EIATTR_PARAM_CBANK
	.align		4
        /*00c0*/ 	.byte	0x04, 0x0a
        /*00c2*/ 	.short	(.L_327 - .L_326)
	.align		4
.L_326:
        /*00c4*/ 	.word	index@(.nv.constant0._ZN2at6native60_GLOBAL__N__aad4af22_27_AdaptiveAveragePooling3d_cu_866e08f930atomicadaptiveaveragegradinputIfEEvPT_PKS3_iiiiiil)
        /*00c8*/ 	.short	0x0380
        /*00ca*/ 	.short	0x0030


	//----- nvinfo : EIATTR_SW_WAR
	.align		4
.L_327:
        /*00cc*/ 	.byte	0x04, 0x36
        /*00ce*/ 	.short	(.L_329 - .L_328)
.L_328:
        /*00d0*/ 	.word	0x00000008
.L_329:


//--------------------- .nv.info._ZN2at6native60_GLOBAL__N__aad4af22_27_AdaptiveAveragePooling3d_cu_866e08f930atomicadaptiveaveragegradinputIdEEvPT_PKS3_iiiiiil --------------------------
	.section	.nv.info._ZN2at6native60_GLOBAL__N__aad4af22_27_AdaptiveAveragePooling3d_cu_866e08f930atomicadaptiveaveragegradinputIdEEvPT_PKS3_iiiiiil,"",@"SHT_CUDA_INFO"
	.sectionflags	@""
	.align	4


	//----- nvinfo : EIATTR_CUDA_API_VERSION
	.align		4
        /*0000*/ 	.byte	0x04, 0x37
        /*0002*/ 	.short	(.L_331 - .L_330)
.L_330:
        /*0004*/ 	.word	0x00000082


	//----- nvinfo : EIATTR_KPARAM_INFO
	.align		4
.L_331:
        /*0008*/ 	.byte	0x04, 0x17
        /*000a*/ 	.short	(.L_333 - .L_332)
.L_332:
        /*000c*/ 	.word	0x00000000
        /*0010*/ 	.short	0x0008
        /*0012*/ 	.short	0x0028
        /*0014*/ 	.byte	0x00, 0xf0, 0x21, 0x00


	//----- nvinfo : EIATTR_KPARAM_INFO
	.align		4
.L_333:
        /*0018*/ 	.byte	0x04, 0x17
        /*001a*/ 	.short	(.L_335 - .L_334)
.L_334:
        /*001c*/ 	.word	0x00000000
        /*0020*/ 	.short	0x0007
        /*0022*/ 	.short	0x0024
        /*0024*/ 	.byte	0x00, 0xf0, 0x11, 0x00


	//----- nvinfo : EIATTR_KPARAM_INFO
	.align		4
.L_335:
        /*0028*/ 	.byte	0x04, 0x17
        /*002a*/ 	.short	(.L_337 - .L_336)
.L_336:
        /*002c*/ 	.word	0x00000000
        /*0030*/ 	.short	0x0006
        /*0032*/ 	.short	0x0020
        /*0034*/ 	.byte	0x00, 0xf0, 0x11, 0x00


	//----- nvinfo : EIATTR_KPARAM_INFO
	.align		4
.L_337:
        /*0038*/ 	.byte	0x04, 0x17
        /*003a*/ 	.short	(.L_339 - .L_338)
.L_338:
        /*003c*/ 	.word	0x00000000
        /*0040*/ 	.short	0x0005
        /*0042*/ 	.short	0x001c
        /*0044*/ 	.byte	0x00, 0xf0, 0x11, 0x00


	//----- nvinfo : EIATTR_KPARAM_INFO
	.align		4
.L_339:
        /*0048*/ 	.byte	0x04, 0x17
        /*004a*/ 	.short	(.L_341 - .L_340)
.L_340:
        /*004c*/ 	.word	0x00000000
        /*0050*/ 	.short	0x0004
        /*0052*/ 	.short	0x0018
        /*0054*/ 	.byte	0x00, 0xf0, 0x11, 0x00


	//----- nvinfo : EIATTR_KPARAM_INFO
	.align		4
.L_341:
        /*0058*/ 	.byte	0x04, 0x17
        /*005a*/ 	.short	(.L_343 - .L_342)
.L_342:
        /*005c*/ 	.word	0x00000000
        /*0060*/ 	.short	0x0003
        /*0062*/ 	.short	0x0014
        /*0064*/ 	.byte	0x00, 0xf0, 0x11, 0x00


	//----- nvinfo : EIATTR_KPARAM_INFO
	.align		4
.L_343:
        /*0068*/ 	.byte	0x04, 0x17
        /*006a*/ 	.short	(.L_345 - .L_344)
.L_344:
        /*006c*/ 	.word	0x00000000
        /*0070*/ 	.short	0x0002
        /*0072*/ 	.short	0x0010
        /*0074*/ 	.byte	0x00, 0xf0, 0x11, 0x00


	//----- nvinfo : EIATTR_KPARAM_INFO
	.align		4
.L_345:
        /*0078*/ 	.byte	0x04, 0x17
        /*007a*/ 	.short	(.L_347 - .L_346)
.L_346:
        /*007c*/ 	.word	0x00000000
        /*0080*/ 	.short	0x0001
        /*0082*/ 	.short	0x0008
        /*0084*/ 	.byte	0x00, 0xf5, 0x21, 0x00


	//----- nvinfo : EIATTR_KPARAM_INFO
	.align		4
.L_347:
        /*0088*/ 	.byte	0x04, 0x17
        /*008a*/ 	.short	(.L_349 - .L_348)
.L_348:
        /*008c*/ 	.word	0x00000000
        /*0090*/ 	.short	0x0000
        /*0092*/ 	.short	0x0000
        /*0094*/ 	.byte	0x00, 0xf5, 0x21, 0x00


	//----- nvinfo : EIATTR_SPARSE_MMA_MASK
	.align		4
.L_349:
        /*0098*/ 	.byte	0x03, 0x50
        /*009a*/ 	.short	0x0000


	//----- nvinfo : EIATTR_MAXREG_COUNT
	.align		4
        /*009c*/ 	.byte	0x03, 0x1b
        /*009e*/ 	.short	0x00ff


	//----- nvinfo : EIATTR_MERCURY_ISA_VERSION
	.align		4
        /*00a0*/ 	.byte	0x03, 0x5f
        /*00a2*/ 	.short	0x0101


	//----- nvinfo : EIATTR_VRC_CTA_INIT_COUNT
	.align		4
        /*00a4*/ 	.byte	0x02, 0x4a
	.zero		1
	.zero		1


	//----- nvinfo : EIATTR_EXIT_INSTR_OFFSETS
	.align		4
        /*00a8*/ 	.byte	0x04, 0x1c
        /*00aa*/ 	.short	(.L_351 - .L_350)


	//   ....[0]....
.L_350:
        /*00ac*/ 	.word	0x00000800


	//   ....[1]....
        /*00b0*/ 	.word	0x00002880


	//----- nvinfo : EIATTR_CRS_STACK_SIZE
	.align		4
.L_351:
        /*00b4*/ 	.byte	0x04, 0x1e
        /*00b6*/ 	.short	(.L_353 - .L_352)
.L_352:
        /*00b8*/ 	.word	0x00000000


	//----- nvinfo : EIATTR_CBANK_PARAM_SIZE
	.align		4
.L_353:
        /*00bc*/ 	.byte	0x03, 0x19
        /*00be*/ 	.short	0x0030


	//----- nvinfo : EIATTR_PARAM_CBANK
	.align		4
        /*00c0*/ 	.byte	0x04, 0x0a
        /*00c2*/ 	.short	(.L_355 - .L_354)
	.align		4
.L_354:
        /*00c4*/ 	.word	index@(.nv.constant0._ZN2at6native60_GLOBAL__N__aad4af22_27_AdaptiveAveragePooling3d_cu_866e08f930atomicadaptiveaveragegradinputIdEEvPT_PKS3_iiiiiil)
        /*00c8*/ 	.short	0x0380
        /*00ca*/ 	.short	0x0030


	//----- nvinfo : EIATTR_SW_WAR
	.align		4
.L_355:
        /*00cc*/ 	.byte	0x04, 0x36
        /*00ce*/ 	.short	(.L_357 - .L_356)
.L_356:
        /*00d0*/ 	.word	0x00000008
.L_357:


//--------------------- .nv.info._ZN2at6native60_GLOBAL__N__aad4af22_27_AdaptiveAveragePooling3d_cu_866e08f919adaptiveaveragepoolIN3c108BFloat16EfEEvPKT_PS5_iiiiiilllllll --------------------------
	.section	.nv.info._ZN2at6native60_GLOBAL__N__aad4af22_27_AdaptiveAveragePooling3d_cu_866e08f919adaptiveaveragepoolIN3c108BFloat16EfEEvPKT_PS5_iiiiiilllllll,"",@"SHT_CUDA_INFO"
	.sectionflags	@""
	.align	4


	//----- nvinfo : EIATTR_CUDA_API_VERSION
	.align		4
        /*0000*/ 	.byte	0x04, 0x37
        /*0002*/ 	.short	(.L_359 - .L_358)
.L_358:
        /*0004*/ 	.word	0x00000082


	//----- nvinfo : EIATTR_KPARAM_INFO
	.align		4
.L_359:
        /*0008*/ 	.byte	0x04, 0x17
        /*000a*/ 	.short	(.L_361 - .L_360)
.L_360:
        /*000c*/ 	.word	0x00000000
        /*0010*/ 	.short	0x000e
        /*0012*/ 	.short	0x0058
        /*0014*/ 	.byte	0x00, 0xf0, 0x21, 0x00


	//----- nvinfo : EIATTR_KPARAM_INFO
	.align		4
.L_361:
        /*0018*/ 	.byte	0x04, 0x17
        /*001a*/ 	.short	(.L_363 - .L_362)
.L_362:
        /*001c*/ 	.word	0x00000000
        /*0020*/ 	.short	0x000d
        /*0022*/ 	.short	0x0050
        /*0024*/ 	.byte	0x00, 0xf0, 0x21, 0x00


	//----- nvinfo : EIATTR_KPARAM_INFO
	.align		4
.L_363:
        /*0028*/ 	.byte	0x04, 0x17
        /*002a*/ 	.short	(.L_365 - .L_364)
.L_364:
        /*002c*/ 	.word	0x00000000
        /*0030*/ 	.short	0x000c
        /*0032*/ 	.short	0x0048
        /*0034*/ 	.byte	0x00, 0xf0, 0x21, 0x00


	//----- nvinfo : EIATTR_KPARAM_INFO
	.align		4
.L_365:
        /*0038*/ 	.byte	0x04, 0x17
        /*003a*/ 	.short	(.L_367 - .L_366)
.L_366:
        /*003c*/ 	.word	0x00000000
        /*0040*/ 	.short	0x000b
        /*0042*/ 	.short	0x0040
        /*0044*/ 	.byte	0x00, 0xf0, 0x21, 0x00


	//----- nvinfo : EIATTR_KPARAM_INFO
	.align		4
.L_367:
        /*0048*/ 	.byte	0x04, 0x17
        /*004a*/ 	.short	(.L_369 - .L_368)
.L_368:
        /*004c*/ 	.word	0x00000000
        /*0050*/ 	.short	0x000a
        /*0052*/ 	.short	0x0038
        /*0054*/ 	.byte	0x00, 0xf0, 0x21, 0x00


	//----- nvinfo : EIATTR_KPARAM_INFO
	.align		4
.L_369:
        /*0058*/ 	.byte	0x04, 0x17
        /*005a*/ 	.short	(.L_371 - .L_370)
.L_370:
        /*005c*/ 	.word	0x00000000
        /*0060*/ 	.short	0x0009
        /*0062*/ 	.short	0x0030
        /*0064*/ 	.byte	0x00, 0xf0, 0x21, 0x00


	//----- nvinfo : EIATTR_KPARAM_INFO
	.align		4
.L_371:
        /*0068*/ 	.byte	0x04, 0x17
        /*006a*/ 	.short	(.L_373 - .L_372)
.L_372:
        /*006c*/ 	.word	0x00000000
        /*0070*/ 	.short	0x0008
        /*0072*/ 	.short	0x0028
        /*0074*/ 	.byte	0x00, 0xf0, 0x21, 0x00


	//----- nvinfo : EIATTR_KPARAM_INFO
	.align		4
.L_373:
        /*0078*/ 	.byte	0x04, 0x17
        /*007a*/ 	.short	(.L_375 - .L_374)
.L_374:
        /*007c*/ 	.word	0x00000000
        /*0080*/ 	.short	0x0007
        /*0082*/ 	.short	0x0024
        /*0084*/ 	.byte	0x00, 0xf0, 0x11, 0x00


	//----- nvinfo : EIATTR_KPARAM_INFO
	.align		4
.L_375:
        /*0088*/ 	.byte	0x04, 0x17
        /*008a*/ 	.short	(.L_377 - .L_376)
.L_376:
        /*008c*/ 	.word	0x00000000
        /*0090*/ 	.short	0x0006
        /*0092*/ 	.short	0x0020
        /*0094*/ 	.byte	0x00, 0xf0, 0x11, 0x00


	//----- nvinfo : EIATTR_KPARAM_INFO
	.align		4
.L_377:
        /*0098*/ 	.byte	0x04, 0x17
        /*009a*/ 	.short	(.L_379 - .L_378)
.L_378:
        /*009c*/ 	.word	0x00000000
        /*00a0*/ 	.short	0x0005
        /*00a2*/ 	.short	0x001c
        /*00a4*/ 	.byte	0x00, 0xf0, 0x11, 0x00


	//----- nvinfo : EIATTR_KPARAM_INFO
	.align		4
.L_379:
        /*00a8*/ 	.byte	0x04, 0x17
        /*00aa*/ 	.short	(.L_381 - .L_380)
.L_380:
        /*00ac*/ 	.word	0x00000000
        /*00b0*/ 	.short	0x0004
        /*00b2*/ 	.short	0x0018
        /*00b4*/ 	.byte	0x00, 0xf0, 0x11, 0x00


	//----- nvinfo : EIATTR_KPARAM_INFO
	.align		4
.L_381:
        /*00b8*/ 	.byte	0x04, 0x17
        /*00ba*/ 	.short	(.L_383 - .L_382)
.L_382:
        /*00bc*/ 	.word	0x00000000
        /*00c0*/ 	.short	0x0003
        /*00c2*/ 	.short	0x0014
        /*00c4*/ 	.byte	0x00, 0xf0, 0x11, 0x00


	//----- nvinfo : EIATTR_KPARAM_INFO
	.align		4
.L_383:
        /*00c8*/ 	.byte	0x04, 0x17
        /*00ca*/ 	.short	(.L_385 - .L_384)
.L_384:
        /*00cc*/ 	.word	0x00000000
        /*00d0*/ 	.short	0x0002
        /*00d2*/ 	.short	0x0010
        /*00d4*/ 	.byte	0x00, 0xf0, 0x11, 0x00


	//----- nvinfo : EIATTR_KPARAM_INFO
	.align		4
.L_385:
        /*00d8*/ 	.byte	0x04, 0x17
        /*00da*/ 	.short	(.L_387 - .L_386)
.L_386:
        /*00dc*/ 	.word	0x00000000
        /*00e0*/ 	.short	0x0001
        /*00e2*/ 	.short	0x0008
        /*00e4*/ 	.byte	0x00, 0xf5, 0x21, 0x00


	//----- nvinfo : EIATTR_KPARAM_INFO
	.align		4
.L_387:
        /*00e8*/ 	.byte	0x04, 0x17
        /*00ea*/ 	.short	(.L_389 - .L_388)
.L_388:
        /*00ec*/ 	.word	0x00000000
        /*00f0*/ 	.short	0x0000
        /*00f2*/ 	.short	0x0000
        /*00f4*/ 	.byte	0x00, 0xf5, 0x21, 0x00


	//----- nvinfo : EIATTR_SPARSE_MMA_MASK
	.align		4
.L_389:
        /*00f8*/ 	.byte	0x03, 0x50
        /*00fa*/ 	.short	0x0000


	//----- nvinfo : EIATTR_MAXREG_COUNT
	.align		4
        /*00fc*/ 	.byte	0x03, 0x1b
        /*00fe*/ 	.short	0x00ff


	//----- nvinfo : EIATTR_MERCURY_ISA_VERSION
	.align		4
        /*0100*/ 	.byte	0x03, 0x5f
        /*0102*/ 	.short	0x0101


	//----- nvinfo : EIATTR_VRC_CTA_INIT_COUNT
	.align		4
        /*0104*/ 	.byte	0x02, 0x4a
	.zero		1
	.zero		1


	//----- nvinfo : EIATTR_EXIT_INSTR_OFFSETS
	.align		4
        /*0108*/ 	.byte	0x04, 0x1c
        /*010a*/ 	.short	(.L_391 - .L_390)


	//   ....[0]....
.L_390:
        /*010c*/ 	.word	0x00000aa0


	//   ....[1]....
        /*0110*/ 	.word	0x00003a60


	//----- nvinfo : EIATTR_CRS_STACK_SIZE
	.align		4
.L_391:
        /*0114*/ 	.byte	0x04, 0x1e
        /*0116*/ 	.short	(.L_393 - .L_392)
.L_392:
        /*0118*/ 	.word	0x00000000


	//----- nvinfo : EIATTR_CBANK_PARAM_SIZE
	.align		4
.L_393:
        /*011c*/ 	.byte	0x03, 0x19
        /*011e*/ 	.short	0x0060


	//----- nvinfo : EIATTR_PARAM_CBANK
	.align		4
        /*0120*/ 	.byte	0x04, 0x0a
        /*0122*/ 	.short	(.L_395 - .L_394)
	.align		4
.L_394:
        /*0124*/ 	.word	index@(.nv.constant0._ZN2at6native60_GLOBAL__N__aad4af22_27_AdaptiveAveragePooling3d_cu_866e08f919adaptiveaveragepoolIN3c108BFloat16EfEEvPKT_PS5_iiiiiilllllll)
        /*0128*/ 	.short	0x0380
        /*012a*/ 	.short	0x0060


	//----- nvinfo : EIATTR_SW_WAR
	.align		4
.L_395:
        /*012c*/ 	.byte	0x04, 0x36
        /*012e*/ 	.short	(.L_397 - .L_396)
.L_396:
        /*0130*/ 	.word	0x00000008
.L_397:


//--------------------- .nv.info._ZN2at6native60_GLOBAL__N__aad4af22_27_AdaptiveAveragePooling3d_cu_866e08f919adaptiveaveragepoolIN3c104HalfEfEEvPKT_PS5_iiiiiilllllll --------------------------
	.section	.nv.info._ZN2at6native60_GLOBAL__N__aad4af22_27_AdaptiveAveragePooling3d_cu_866e08f919adaptiveaveragepoolIN3c104HalfEfEEvPKT_PS5_iiiiiilllllll,"",@"SHT_CUDA_INFO"
	.sectionflags	@""
	.align	4


	//----- nvinfo : EIATTR_CUDA_API_VERSION
	.align		4
        /*0000*/ 	.byte	0x04, 0x37
        /*0002*/ 	.short	(.L_399 - .L_398)
.L_398:
        /*0004*/ 	.word	0x00000082


	//----- nvinfo : EIATTR_KPARAM_INFO
	.align		4
.L_399:
        /*0008*/ 	.byte	0x04, 0x17
        /*000a*/ 	.short	(.L_401 - .L_400)
.L_400:
        /*000c*/ 	.word	0x00000000
        /*0010*/ 	.short	0x000e
        /*0012*/ 	.short	0x0058
        /*0014*/ 	.byte	0x00, 0xf0, 0x21, 0x00


	//----- nvinfo : EIATTR_KPARAM_INFO
	.align		4
.L_401:
        /*0018*/ 	.byte	0x04, 0x17
        /*001a*/ 	.short	(.L_403 - .L_402)
.L_402:
        /*001c*/ 	.word	0x00000000
        /*0020*/ 	.short	0x000d
        /*0022*/ 	.short	0x0050
        /*0024*/ 	.byte	0x00, 0xf0, 0x21, 0x00


	//----- nvinfo : EIATTR_KPARAM_INFO
	.align		4
.L_403:
        /*0028*/ 	.byte	0x04, 0x17
        /*002a*/ 	.short	(.L_405 - .L_404)
.L_404:
        /*002c*/ 	.word	0x00000000
        /*0030*/ 	.short	0x000c
        /*0032*/ 	.short	0x0048
        /*0034*/ 	.byte	0x00, 0xf0, 0x21, 0x00


	//----- nvinfo : EIATTR_KPARAM_INFO
	.align		4
.L_405:
        /*0038*/ 	.byte	0x04, 0x17
        /*003a*/ 	.short	(.L_407 - .L_406)
.L_406:
        /*003c*/ 	.word	0x00000000
        /*0040*/ 	.short	0x000b
        /*0042*/ 	.short	0x0040
        /*0044*/ 	.byte	0x00, 0xf0, 0x21, 0x00


	//----- nvinfo : EIATTR_KPARAM_INFO
	.align		4
.L_407:
        /*0048*/ 	.byte	0x04, 0x17
        /*004a*/ 	.short	(.L_409 - .L_408)
.L_408:
        /*004c*/ 	.word	0x00000000
        /*0050*/ 	.short	0x000a
        /*0052*/ 	.short	0x0038
        /*0054*/ 	.byte	0x00, 0xf0, 0x21, 0x00


	//----- nvinfo : EIATTR_KPARAM_INFO
	.align		4
.L_409:
        /*0058*/ 	.byte	0x04, 0x17
        /*005a*/ 	.short	(.L_411 - .L_410)
.L_410:
        /*005c*/ 	.word	0x00000000
        /*0060*/ 	.short	0x0009
        /*0062*/ 	.short	0x0030
        /*0064*/ 	.byte	0x00, 0xf0, 0x21, 0x00


	//----- nvinfo : EIATTR_KPARAM_INFO
	.align		4
.L_411:
        /*0068*/ 	.byte	0x04, 0x17
        /*006a*/ 	.short	(.L_413 - .L_412)
.L_412:
        /*006c*/ 	.word	0x00000000
        /*0070*/ 	.short	0x0008
        /*0072*/ 	.short	0x0028
        /*0074*/ 	.byte	0x00, 0xf0, 0x21, 0x00


	//----- nvinfo : EIATTR_KPARAM_INFO
	.align		4
.L_413:
        /*0078*/ 	.byte	0x04, 0x17
        /*007a*/ 	.short	(.L_415 - .L_414)
.L_414:
        /*007c*/ 	.word	0x00000000
        /*0080*/ 	.short	0x0007
        /*0082*/ 	.short	0x0024
        /*0084*/ 	.byte	0x00, 0xf0, 0x11, 0x00


	//----- nvinfo : EIATTR_KPARAM_INFO
	.align		4
.L_415:
        /*0088*/ 	.byte	0x04, 0x17
        /*008a*/ 	.short	(.L_417 - .L_416)
.L_416:
        /*008c*/ 	.word	0x00000000
        /*0090*/ 	.short	0x0006
        /*0092*/ 	.short	0x0020
        /*0094*/ 	.byte	0x00, 0xf0, 0x11, 0x00


	//----- nvinfo : EIATTR_KPARAM_INFO
	.align		4
.L_417:
        /*0098*/ 	.byte	0x04, 0x17
        /*009a*/ 	.short	(.L_419 - .L_418)
.L_418:
        /*009c*/ 	.word	0x00000000
        /*00a0*/ 	.short	0x0005
        /*00a2*/ 	.short	0x001c
        /*00a4*/ 	.byte	0x00, 0xf0, 0x11, 0x00


	//----- nvinfo : EIATTR_KPARAM_INFO
	.align		4
.L_419:
        /*00a8*/ 	.byte	0x04, 0x17
        /*00aa*/ 	.short	(.L_421 - .L_420)
.L_420:
        /*00ac*/ 	.word	0x00000000
        /*00b0*/ 	.short	0x0004
        /*00b2*/ 	.short	0x0018
        /*00b4*/ 	.byte	0x00, 0xf0, 0x11, 0x00


	//----- nvinfo : EIATTR_KPARAM_INFO
	.align		4
.L_421:
        /*00b8*/ 	.byte	0x04, 0x17
        /*00ba*/ 	.short	(.L_423 - .L_422)
.L_422:
        /*00bc*/ 	.word	0x00000000
        /*00c0*/ 	.short	0x0003
        /*00c2*/ 	.short	0x0014
        /*00c4*/ 	.byte	0x00, 0xf0, 0x11, 0x00


	//----- nvinfo : EIATTR_KPARAM_INFO
	.align		4
.L_423:
        /*00c8*/ 	.byte	0x04, 0x17
        /*00ca*/ 	.short	(.L_425 - .L_424)
.L_424:
        /*00cc*/ 	.word	0x00000000
        /*00d0*/ 	.short	0x0002
        /*00d2*/ 	.short	0x0010
        /*00d4*/ 	.byte	0x00, 0xf0, 0x11, 0x00


	//----- nvinfo : EIATTR_KPARAM_INFO
	.align		4
.L_425:
        /*00d8*/ 	.byte	0x04, 0x17
        /*00da*/ 	.short	(.L_427 - .L_426)
.L_426:
        /*00dc*/ 	.word	0x00000000
        /*00e0*/ 	.short	0x0001
        /*00e2*/ 	.short	0x0008
        /*00e4*/ 	.byte	0x00, 0xf5, 0x21, 0x00


	//----- nvinfo : EIATTR_KPARAM_INFO
	.align		4
.L_427:
        /*00e8*/ 	.byte	0x04, 0x17
        /*00ea*/ 	.short	(.L_429 - .L_428)
.L_428:
        /*00ec*/ 	.word	0x00000000
        /*00f0*/ 	.short	0x0000
        /*00f2*/ 	.short	0x0000
        /*00f4*/ 	.byte	0x00, 0xf5, 0x21, 0x00


	//----- nvinfo : EIATTR_SPARSE_MMA_MASK
	.align		4
.L_429:
        /*00f8*/ 	.byte	0x03, 0x50
        /*00fa*/ 	.short	0x0000


	//----- nvinfo : EIATTR_MAXREG_COUNT
	.align		4
        /*00fc*/ 	.byte	0x03, 0x1b
        /*00fe*/ 	.short	0x00ff


	//----- nvinfo : EIATTR_MERCURY_ISA_VERSION
	.align		4
        /*0100*/ 	.byte	0x03, 0x5f
        /*0102*/ 	.short	0x0101


	//----- nvinfo : EIATTR_VRC_CTA_INIT_COUNT
	.align		4
        /*0104*/ 	.byte	0x02, 0x4a
	.zero		1
	.zero		1


	//----- nvinfo : EIATTR_EXIT_INSTR_OFFSETS
	.align		4
        /*0108*/ 	.byte	0x04, 0x1c
        /*010a*/ 	.short	(.L_431 - .L_430)


	//   ....[0]....
.L_430:
        /*010c*/ 	.word	0x00000aa0


	//   ....[1]....
        /*0110*/ 	.word	0x00003a60


	//----- nvinfo : EIATTR_CRS_STACK_SIZE
	.align		4
.L_431:
        /*0114*/ 	.byte	0x04, 0x1e
        /*0116*/ 	.short	(.L_433 - .L_432)
.L_432:
        /*0118*/ 	.word	0x00000000


	//----- nvinfo : EIATTR_CBANK_PARAM_SIZE
	.align		4
.L_433:
        /*011c*/ 	.byte	0x03, 0x19
        /*011e*/ 	.short	0x0060


	//----- nvinfo : EIATTR_PARAM_CBANK
	.align		4
        /*0120*/ 	.byte	0x04, 0x0a
        /*0122*/ 	.short	(.L_435 - .L_434)
	.align		4
.L_434:
        /*0124*/ 	.word	index@(.nv.constant0._ZN2at6native60_GLOBAL__N__aad4af22_27_AdaptiveAveragePooling3d_cu_866e08f919adaptiveaveragepoolIN3c104HalfEfEEvPKT_PS5_iiiiiilllllll)
        /*0128*/ 	.short	0x0380
        /*012a*/ 	.short	0x0060


	//----- nvinfo : EIATTR_SW_WAR
	.align		4
.L_435:
        /*012c*/ 	.byte	0x04, 0x36
        /*012e*/ 	.short	(.L_437 - .L_436)
.L_436:
        /*0130*/ 	.word	0x00000008
.L_437:


//--------------------- .nv.info._ZN2at6native60_GLOBAL__N__aad4af22_27_AdaptiveAveragePooling3d_cu_866e08f919adaptiveaveragepoolIffEEvPKT_PS3_iiiiiilllllll --------------------------
	.section	.nv.info._ZN2at6native60_GLOBAL__N__aad4af22_27_AdaptiveAveragePooling3d_cu_866e08f919adaptiveaveragepoolIffEEvPKT_PS3_iiiiiilllllll,"",@"SHT_CUDA_INFO"
	.sectionflags	@""
	.align	4


	//----- nvinfo : EIATTR_CUDA_API_VERSION
	.align		4
        /*0000*/ 	.byte	0x04, 0x37
        /*0002*/ 	.short	(.L_439 - .L_438)
.L_438:
        /*0004*/ 	.word	0x00000082


	//----- nvinfo : EIATTR_KPARAM_INFO
	.align		4
.L_439:
        /*0008*/ 	.byte	0x04, 0x17
        /*000a*/ 	.short	(.L_441 - .L_440)
.L_440:
        /*000c*/ 	.word	0x00000000
        /*0010*/ 	.short	0x000e
        /*0012*/ 	.short	0x0058
        /*0014*/ 	.byte	0x00, 0xf0, 0x21, 0x00


	//----- nvinfo : EIATTR_KPARAM_INFO
	.align		4
.L_441:
        /*0018*/ 	.byte	0x04, 0x17
        /*001a*/ 	.short	(.L_443 - .L_442)
.L_442:
        /*001c*/ 	.word	0x00000000
        /*0020*/ 	.short	0x000d
        /*0022*/ 	.short	0x0050
        /*0024*/ 	.byte	0x00, 0xf0, 0x21, 0x00


	//----- nvinfo : EIATTR_KPARAM_INFO
	.align		4
.L_443:
        /*0028*/ 	.byte	0x04, 0x17
        /*002a*/ 	.short	(.L_445 - .L_444)
.L_444:
        /*002c*/ 	.word	0x00000000
        /*0030*/ 	.short	0x000c
        /*0032*/ 	.short	0x0048
        /*0034*/ 	.byte	0x00, 0xf0, 0x21, 0x00


	//----- nvinfo : EIATTR_KPARAM_INFO
	.align		4
.L_445:
        /*0038*/ 	.byte	0x04, 0x17
        /*003a*/ 	.short	(.L_447 - .L_446)
.L_446:
        /*003c*/ 	.word	0x00000000
        /*0040*/ 	.short	0x000b
        /*0042*/ 	.short	0x0040
        /*0044*/ 	.byte	0x00, 0xf0, 0x21, 0x00


	//----- nvinfo : EIATTR_KPARAM_INFO
	.align		4
.L_447:
        /*0048*/ 	.byte	0x04, 0x17
        /*004a*/ 	.short	(.L_449 - .L_448)
.L_448:
        /*004c*/ 	.word	0x00000000
        /*0050*/ 	.short	0x000a
        /*0052*/ 	.short	0x0038
        /*0054*/ 	.byte	0x00, 0xf0, 0x21, 0x00


	//----- nvinfo : EIATTR_KPARAM_INFO
	.align		4
.L_449:
        /*0058*/ 	.byte	0x04, 0x17
        /*005a*/ 	.short	(.L_451 - .L_450)
.L_450:
        /*005c*/ 	.word	0x00000000
        /*0060*/ 	.short	0x0009
        /*0062*/ 	.short	0x0030
        /*0064*/ 	.byte	0x00, 0xf0, 0x21, 0x00


	//----- nvinfo : EIATTR_KPARAM_INFO
	.align		4
.L_451:
        /*0068*/ 	.byte	0x04, 0x17
        /*006a*/ 	.short	(.L_453 - .L_452)
.L_452:
        /*006c*/ 	.word	0x00000000
        /*0070*/ 	.short	0x0008
        /*0072*/ 	.short	0x0028
        /*0074*/ 	.byte	0x00, 0xf0, 0x21, 0x00


	//----- nvinfo : EIATTR_KPARAM_INFO
	.align		4
.L_453:
        /*0078*/ 	.byte	0x04, 0x17
        /*007a*/ 	.short	(.L_455 - .L_454)
.L_454:
        /*007c*/ 	.word	0x00000000
        /*0080*/ 	.short	0x0007
        /*0082*/ 	.short	0x0024
        /*0084*/ 	.byte	0x00, 0xf0, 0x11, 0x00


	//----- nvinfo : EIATTR_KPARAM_INFO
	.align		4
.L_455:
        /*0088*/ 	.byte	0x04, 0x17
        /*008a*/ 	.short	(.L_457 - .L_456)
.L_456:
        /*008c*/ 	.word	0x00000000
        /*0090*/ 	.short	0x0006
        /*0092*/ 	.short	0x0020
        /*0094*/ 	.byte	0x00, 0xf0, 0x11, 0x00


	//----- nvinfo : EIATTR_KPARAM_INFO
	.align		4
.L_457:
        /*0098*/ 	.byte	0x04, 0x17
        /*009a*/ 	.short	(.L_459 - .L_458)
.L_458:
        /*009c*/ 	.word	0x00000000
        /*00a0*/ 	.short	0x0005
        /*00a2*/ 	.short	0x001c
        /*00a4*/ 	.byte	0x00, 0xf0, 0x11, 0x00


	//----- nvinfo : EIATTR_KPARAM_INFO
	.align		4
.L_459:
        /*00a8*/ 	.byte	0x04, 0x17
        /*00aa*/ 	.short	(.L_461 - .L_460)
.L_460:
        /*00ac*/ 	.word	0x00000000
        /*00b0*/ 	.short	0x0004
        /*00b2*/ 	.short	0x0018
        /*00b4*/ 	.byte	0x00, 0xf0, 0x11, 0x00


	//----- nvinfo : EIATTR_KPARAM_INFO
	.align		4
.L_461:
        /*00b8*/ 	.byte	0x04, 0x17
        /*00ba*/ 	.short	(.L_463 - .L_462)
.L_462:
        /*00bc*/ 	.word	0x00000000
        /*00c0*/ 	.short	0x0003
        /*00c2*/ 	.short	0x0014
        /*00c4*/ 	.byte	0x00, 0xf0, 0x11, 0x00


	//----- nvinfo : EIATTR_KPARAM_INFO
	.align		4
.L_463:
        /*00c8*/ 	.byte	0x04, 0x17
        /*00ca*/ 	.short	(.L_465 - .L_464)
.L_464:
        /*00cc*/ 	.word	0x00000000
        /*00d0*/ 	.short	0x0002
        /*00d2*/ 	.short	0x0010
        /*00d4*/ 	.byte	0x00, 0xf0, 0x11, 0x00


	//----- nvinfo : EIATTR_KPARAM_INFO
	.align		4
.L_465:
        /*00d8*/ 	.byte	0x04, 0x17
        /*00da*/ 	.short	(.L_467 - .L_466)
.L_466:
        /*00dc*/ 	.word	0x00000000
        /*00e0*/ 	.short	0x0001
        /*00e2*/ 	.short	0x0008
        /*00e4*/ 	.byte	0x00, 0xf5, 0x21, 0x00


	//----- nvinfo : EIATTR_KPARAM_INFO
	.align		4
.L_467:
        /*00e8*/ 	.byte	0x04, 0x17
        /*00ea*/ 	.short	(.L_469 - .L_468)
.L_468:
        /*00ec*/ 	.word	0x00000000
        /*00f0*/ 	.short	0x0000
        /*00f2*/ 	.short	0x0000
        /*00f4*/ 	.byte	0x00, 0xf5, 0x21, 0x00


	//----- nvinfo : EIATTR_SPARSE_MMA_MASK
	.align		4
.L_469:
        /*00f8*/ 	.byte	0x03, 0x50
        /*00fa*/ 	.short	0x0000


	//----- nvinfo : EIATTR_MAXREG_COUNT
	.align		4
        /*00fc*/ 	.byte	0x03, 0x1b
        /*00fe*/ 	.short	0x00ff


	//----- nvinfo : EIATTR_MERCURY_ISA_VERSION
	.align		4
        /*0100*/ 	.byte	0x03, 0x5f
        /*0102*/ 	.short	0x0101


	//----- nvinfo : EIATTR_VRC_CTA_INIT_COUNT
	.align		4
        /*0104*/ 	.byte	0x02, 0x4a
	.zero		1
	.zero		1


	//----- nvinfo : EIATTR_EXIT_INSTR_OFFSETS
	.align		4
        /*0108*/ 	.byte	0x04, 0x1c
        /*010a*/ 	.short	(.L_471 - .L_470)


	//   ....[0]....
.L_470:
        /*010c*/ 	.word	0x00000aa0


	//   ....[1]....
        /*0110*/ 	.word	0x00003860


	//----- nvinfo : EIATTR_CRS_STACK_SIZE
	.align		4
.L_471:
        /*0114*/ 	.byte	0x04, 0x1e
        /*0116*/ 	.short	(.L_473 - .L_472)
.L_472:
        /*0118*/ 	.word	0x00000000


	//----- nvinfo : EIATTR_CBANK_PARAM_SIZE
	.align		4
.L_473:
        /*011c*/ 	.byte	0x03, 0x19
        /*011e*/ 	.short	0x0060


	//----- nvinfo : EIATTR_PARAM_CBANK
	.align		4
        /*0120*/ 	.byte	0x04, 0x0a
        /*0122*/ 	.short	(.L_475 - .L_474)
	.align		4
.L_474:
        /*0124*/ 	.word	index@(.nv.constant0._ZN2at6native60_GLOBAL__N__aad4af22_27_AdaptiveAveragePooling3d_cu_866e08f919adaptiveaveragepoolIffEEvPKT_PS3_iiiiiilllllll)
        /*0128*/ 	.short	0x0380
        /*012a*/ 	.short	0x0060


	//----- nvinfo : EIATTR_SW_WAR
	.align		4
.L_475:
        /*012c*/ 	.byte	0x04, 0x36
        /*012e*/ 	.short	(.L_477 - .L_476)
.L_476:
        /*0130*/ 	.word	0x00000008
.L_477:


//--------------------- .nv.info._ZN2at6native60_GLOBAL__N__aad4af22_27_AdaptiveAveragePooling3d_cu_866e08f919adaptiveaveragepoolIddEEvPKT_PS3_iiiiiilllllll --------------------------
	.section	.nv.info._ZN2at6native60_GLOBAL__N__aad4af22_27_AdaptiveAveragePooling3d_cu_866e08f919adaptiveaveragepoolIddEEvPKT_PS3_iiiiiilllllll,"",@"SHT_CUDA_INFO"
	.sectionflags	@""
	.align	4


	//----- nvinfo : EIATTR_CUDA_API_VERSION
	.align		4
        /*0000*/ 	.byte	0x04, 0x37
        /*0002*/ 	.short	(.L_479 - .L_478)
.L_478:
        /*0004*/ 	.word	0x00000082


	//----- nvinfo : EIATTR_KPARAM_INFO
	.align		4
.L_479:
        /*0008*/ 	.byte	0x04, 0x17
        /*000a*/ 	.short	(.L_481 - .L_480)
.L_480:
        /*000c*/ 	.word	0x00000000
        /*0010*/ 	.short	0x000e
        /*0012*/ 	.short	0x0058
        /*0014*/ 	.byte	0x00, 0xf0, 0x21, 0x00


	//----- nvinfo : EIATTR_KPARAM_INFO
	.align		4
.L_481:
        /*0018*/ 	.byte	0x04, 0x17
        /*001a*/ 	.short	(.L_483 - .L_482)
.L_482:
        /*001c*/ 	.word	0x00000000
        /*0020*/ 	.short	0x000d
        /*0022*/ 	.short	0x0050
        /*0024*/ 	.byte	0x00, 0xf0, 0x21, 0x00


	//----- nvinfo : EIATTR_KPARAM_INFO
	.align		4
.L_483:
        /*0028*/ 	.byte	0x04, 0x17
        /*002a*/ 	.short	(.L_485 - .L_484)
.L_484:
        /*002c*/ 	.word	0x00000000
        /*0030*/ 	.short	0x000c
        /*0032*/ 	.short	0x0048
        /*0034*/ 	.byte	0x00, 0xf0, 0x21, 0x00


	//----- nvinfo : EIATTR_KPARAM_INFO
	.align		4
.L_485:
        /*0038*/ 	.byte	0x04, 0x17
        /*003a*/ 	.short	(.L_487 - .L_486)
.L_486:
        /*003c*/ 	.word	0x00000000
        /*0040*/ 	.short	0x000b
        /*0042*/ 	.short	0x0040
        /*0044*/ 	.byte	0x00, 0xf0, 0x21, 0x00


	//----- nvinfo : EIATTR_KPARAM_INFO
	.align		4
.L_487:
        /*0048*/ 	.byte	0x04, 0x17
        /*004a*/ 	.short	(.L_489 - .L_488)
.L_488:
        /*004c*/ 	.word	0x00000000
        /*0050*/ 	.short	0x000a
        /*0052*/ 	.short	0x0038
        /*0054*/ 	.byte	0x00, 0xf0, 0x21, 0x00


	//----- nvinfo : EIATTR_KPARAM_INFO
	.align		4
.L_489:
        /*0058*/ 	.byte	0x04, 0x17
        /*005a*/ 	.short	(.L_491 - .L_490)
.L_490:
        /*005c*/ 	.word	0x00000000
        /*0060*/ 	.short	0x0009
        /*0062*/ 	.short	0x0030
        /*0064*/ 	.byte	0x00, 0xf0, 0x21, 0x00


	//----- nvinfo : EIATTR_KPARAM_INFO
	.align		4
.L_491:
        /*0068*/ 	.byte	0x04, 0x17
        /*006a*/ 	.short	(.L_493 - .L_492)
.L_492:
        /*006c*/ 	.word	0x00000000
        /*0070*/ 	.short	0x0008
        /*0072*/ 	.short	0x0028
        /*0074*/ 	.byte	0x00, 0xf0, 0x21, 0x00


	//----- nvinfo : EIATTR_KPARAM_INFO
	.align		4
.L_493:
        /*0078*/ 	.byte	0x04, 0x17
        /*007a*/ 	.short	(.L_495 - .L_494)
.L_494:
        /*007c*/ 	.word	0x00000000
        /*0080*/ 	.short	0x0007
        /*0082*/ 	.short	0x0024
        /*0084*/ 	.byte	0x00, 0xf0, 0x11, 0x00


	//----- nvinfo : EIATTR_KPARAM_INFO
	.align		4
.L_495:
        /*0088*/ 	.byte	0x04, 0x17
        /*008a*/ 	.short	(.L_497 - .L_496)
.L_496:
        /*008c*/ 	.word	0x00000000
        /*0090*/ 	.short	0x0006
        /*0092*/ 	.short	0x0020
        /*0094*/ 	.byte	0x00, 0xf0, 0x11, 0x00


	//----- nvinfo : EIATTR_KPARAM_INFO
	.align		4
.L_497:
        /*0098*/ 	.byte	0x04, 0x17
        /*009a*/ 	.short	(.L_499 - .L_498)
.L_498:
        /*009c*/ 	.word	0x00000000
        /*00a0*/ 	.short	0x0005
        /*00a2*/ 	.short	0x001c
        /*00a4*/ 	.byte	0x00, 0xf0, 0x11, 0x00


	//----- nvinfo : EIATTR_KPARAM_INFO
	.align		4
.L_499:
        /*00a8*/ 	.byte	0x04, 0x17
        /*00aa*/ 	.short	(.L_501 - .L_500)
.L_500:
        /*00ac*/ 	.word	0x00000000
        /*00b0*/ 	.short	0x0004
        /*00b2*/ 	.short	0x0018
        /*00b4*/ 	.byte	0x00, 0xf0, 0x11, 0x00


	//----- nvinfo : EIATTR_KPARAM_INFO
	.align		4
.L_501:
        /*00b8*/ 	.byte	0x04, 0x17
        /*00ba*/ 	.short	(.L_503 - .L_502)
.L_502:
        /*00bc*/ 	.word	0x00000000
        /*00c0*/ 	.short	0x0003
        /*00c2*/ 	.short	0x0014
        /*00c4*/ 	.byte	0x00, 0xf0, 0x11, 0x00


	//----- nvinfo : EIATTR_KPARAM_INFO
	.align		4
.L_503:
        /*00c8*/ 	.byte	0x04, 0x17
        /*00ca*/ 	.short	(.L_505 - .L_504)
.L_504:
        /*00cc*/ 	.word	0x00000000
        /*00d0*/ 	.short	0x0002
        /*00d2*/ 	.short	0x0010
        /*00d4*/ 	.byte	0x00, 0xf0, 0x11, 0x00


	//----- nvinfo : EIATTR_KPARAM_INFO
	.align		4
.L_505:
        /*00d8*/ 	.byte	0x04, 0x17
        /*00da*/ 	.short	(.L_507 - .L_506)
.L_506:
        /*00dc*/ 	.word	0x00000000
        /*00e0*/ 	.short	0x0001
        /*00e2*/ 	.short	0x0008
        /*00e4*/ 	.byte	0x00, 0xf5, 0x21, 0x00


	//----- nvinfo : EIATTR_KPARAM_INFO
	.align		4
.L_507:
        /*00e8*/ 	.byte	0x04, 0x17
        /*00ea*/ 	.short	(.L_509 - .L_508)
.L_508:
        /*00ec*/ 	.word	0x00000000
        /*00f0*/ 	.short	0x0000
        /*00f2*/ 	.short	0x0000
        /*00f4*/ 	.byte	0x00, 0xf5, 0x21, 0x00


	//----- nvinfo : EIATTR_SPARSE_MMA_MASK
	.align		4
.L_509:
        /*00f8*/ 	.byte	0x03, 0x50
        /*00fa*/ 	.short	0x0000


	//----- nvinfo : EIATTR_MAXREG_COUNT
	.align		4
        /*00fc*/ 	.byte	0x03, 0x1b
        /*00fe*/ 	.short	0x00ff


	//----- nvinfo : EIATTR_MERCURY_ISA_VERSION
	.align		4
        /*0100*/ 	.byte	0x03, 0x5f
        /*0102*/ 	.short	0x0101


	//----- nvinfo : EIATTR_VRC_CTA_INIT_COUNT
	.align		4
        /*0104*/ 	.byte	0x02, 0x4a
	.zero		1
	.zero		1


	//----- nvinfo : EIATTR_EXIT_INSTR_OFFSETS
	.align		4
        /*0108*/ 	.byte	0x04, 0x1c
        /*010a*/ 	.short	(.L_511 - .L_510)


	//   ....[0]....
.L_510:
        /*010c*/ 	.word	0x00000aa0


	//   ....[1]....
        /*0110*/ 	.word	0x00004030


	//----- nvinfo : EIATTR_CRS_STACK_SIZE
	.align		4
.L_511:
        /*0114*/ 	.byte	0x04, 0x1e
        /*0116*/ 	.short	(.L_513 - .L_512)
.L_512:
        /*0118*/ 	.word	0x00000000


	//----- nvinfo : EIATTR_CBANK_PARAM_SIZE
	.align		4
.L_513:
        /*011c*/ 	.byte	0x03, 0x19
        /*011e*/ 	.short	0x0060


	//----- nvinfo : EIATTR_PARAM_CBANK
	.align		4
        /*0120*/ 	.byte	0x04, 0x0a
        /*0122*/ 	.short	(.L_515 - .L_514)
	.align		4
.L_514:
        /*0124*/ 	.word	index@(.nv.constant0._ZN2at6native60_GLOBAL__N__aad4af22_27_AdaptiveAveragePooling3d_cu_866e08f919adaptiveaveragepoolIddEEvPKT_PS3_iiiiiilllllll)
        /*0128*/ 	.short	0x0380
        /*012a*/ 	.short	0x0060


	//----- nvinfo : EIATTR_SW_WAR
	.align		4
.L_515:
        /*012c*/ 	.byte	0x04, 0x36
        /*012e*/ 	.short	(.L_517 - .L_516)
.L_516:
        /*0130*/ 	.word	0x00000008
.L_517:


//--------------------- .nv.callgraph             --------------------------
	.section	.nv.callgraph,"",@"SHT_CUDA_CALLGRAPH"
	.align	4
	.sectionentsize	8
	.align		4
        /*0000*/ 	.word	0x00000000
	.align		4
        /*0004*/ 	.word	0xffffffff
	.align		4
        /*0008*/ 	.word	0x00000000
	.align		4
        /*000c*/ 	.word	0xfffffffe
	.align		4
        /*0010*/ 	.word	0x00000000
	.align		4
        /*0014*/ 	.word	0xfffffffd
	.align		4
        /*0018*/ 	.word	0x00000000
	.align		4
        /*001c*/ 	.word	0xfffffffc


//--------------------- .nv.constant4             --------------------------
	.section	.nv.constant4,"a",@progbits
	.align	8
	.align		8
.nv.constant4:
        /*0000*/ 	.dword	_ZN58_INTERNAL_aad4af22_27_AdaptiveAveragePooling3d_cu_866e08f94cuda3std3__45__cpo5beginE
	.align		8
        /*0008*/ 	.dword	_ZN58_INTERNAL_aad4af22_27_AdaptiveAveragePooling3d_cu_866e08f94cuda3std3__45__cpo3endE
	.align		8
        /*0010*/ 	.dword	_ZN58_INTERNAL_aad4af22_27_AdaptiveAveragePooling3d_cu_866e08f94cuda3std3__45__cpo6cbeginE
	.align		8
        /*0018*/ 	.dword	_ZN58_INTERNAL_aad4af22_27_AdaptiveAveragePooling3d_cu_866e08f94cuda3std3__45__cpo4cendE
	.align		8
        /*0020*/ 	.dword	_ZN58_INTERNAL_aad4af22_27_AdaptiveAveragePooling3d_cu_866e08f94cuda3std3__45__cpo6rbeginE
	.align		8
        /*0028*/ 	.dword	_ZN58_INTERNAL_aad4af22_27_AdaptiveAveragePooling3d_cu_866e08f94cuda3std3__45__cpo4rendE
	.align		8
        /*0030*/ 	.dword	_ZN58_INTERNAL_aad4af22_27_AdaptiveAveragePooling3d_cu_866e08f94cuda3std3__45__cpo7crbeginE
	.align		8
        /*0038*/ 	.dword	_ZN58_INTERNAL_aad4af22_27_AdaptiveAveragePooling3d_cu_866e08f94cuda3std3__45__cpo5crendE
	.align		8
        /*0040*/ 	.dword	_ZN58_INTERNAL_aad4af22_27_AdaptiveAveragePooling3d_cu_866e08f94cuda3std3__460_GLOBAL__N__aad4af22_27_AdaptiveAveragePooling3d_cu_866e08f96ignoreE
	.align		8
        /*0048*/ 	.dword	_ZN58_INTERNAL_aad4af22_27_AdaptiveAveragePooling3d_cu_866e08f94cuda3std3__419piecewise_constructE
	.align		8
        /*0050*/ 	.dword	_ZN58_INTERNAL_aad4af22_27_AdaptiveAveragePooling3d_cu_866e08f94cuda3std3__48in_placeE
	.align		8
        /*0058*/ 	.dword	_ZN58_INTERNAL_aad4af22_27_AdaptiveAveragePooling3d_cu_866e08f94cuda3std3__420unreachable_sentinelE
	.align		8
        /*0060*/ 	.dword	_ZN58_INTERNAL_aad4af22_27_AdaptiveAveragePooling3d_cu_866e08f94cuda3std6ranges3__45__cpo4swapE
	.align		8
        /*0068*/ 	.dword	_ZN58_INTERNAL_aad4af22_27_AdaptiveAveragePooling3d_cu_866e08f94cuda3std6ranges3__45__cpo9iter_moveE
	.align		8
        /*0070*/ 	.dword	_ZN58_INTERNAL_aad4af22_27_AdaptiveAveragePooling3d_cu_866e08f94cuda3std6ranges3__45__cpo5beginE
	.align		8
        /*0078*/ 	.dword	_ZN58_INTERNAL_aad4af22_27_AdaptiveAveragePooling3d_cu_866e08f94cuda3std6ranges3__45__cpo3endE
	.align		8
        /*0080*/ 	.dword	_ZN58_INTERNAL_aad4af22_27_AdaptiveAveragePooling3d_cu_866e08f94cuda3std6ranges3__45__cpo6cbeginE
	.align		8
        /*0088*/ 	.dword	_ZN58_INTERNAL_aad4af22_27_AdaptiveAveragePooling3d_cu_866e08f94cuda3std6ranges3__45__cpo4cendE
	.align		8
        /*0090*/ 	.dword	_ZN58_INTERNAL_aad4af22_27_AdaptiveAveragePooling3d_cu_866e08f94cuda3std6ranges3__45__cpo7advanceE
	.align		8
        /*0098*/ 	.dword	_ZN58_INTERNAL_aad4af22_27_AdaptiveAveragePooling3d_cu_866e08f94cuda3std6ranges3__45__cpo9iter_swapE
	.align		8
        /*00a0*/ 	.dword	_ZN58_INTERNAL_aad4af22_27_AdaptiveAveragePooling3d_cu_866e08f94cuda3std6ranges3__45__cpo4nextE
	.align		8
        /*00a8*/ 	.dword	_ZN58_INTERNAL_aad4af22_27_AdaptiveAveragePooling3d_cu_866e08f94cuda3std6ranges3__45__cpo4prevE
	.align		8
        /*00b0*/ 	.dword	_ZN58_INTERNAL_aad4af22_27_AdaptiveAveragePooling3d_cu_866e08f94cuda3std6ranges3__45__cpo4dataE
	.align		8
        /*00b8*/ 	.dword	_ZN58_INTERNAL_aad4af22_27_AdaptiveAveragePooling3d_cu_866e08f94cuda3std6ranges3__45__cpo5cdataE
	.align		8
        /*00c0*/ 	.dword	_ZN58_INTERNAL_aad4af22_27_AdaptiveAveragePooling3d_cu_866e08f94cuda3std6ranges3__45__cpo4sizeE
	.align		8
        /*00c8*/ 	.dword	_ZN58_INTERNAL_aad4af22_27_AdaptiveAveragePooling3d_cu_866e08f94cuda3std6ranges3__45__cpo5ssizeE
	.align		8
        /*00d0*/ 	.dword	_ZN58_INTERNAL_aad4af22_27_AdaptiveAveragePooling3d_cu_866e08f94cuda3std6ranges3__45__cpo8distanceE
	.align		8
        /*00d8*/ 	.dword	_ZN58_INTERNAL_aad4af22_27_AdaptiveAveragePooling3d_cu_866e08f96thrust24THRUST_300001_SM_1030_NS6system6detail10sequential3seqE


//--------------------- .text._ZN2at6native60_GLOBAL__N__aad4af22_27_AdaptiveAveragePooling3d_cu_866e08f924adaptiveaveragegradinputIN3c108BFloat16EfEEvPT_PKS5_iiiiiil --------------------------
	.section	.text._ZN2at6native60_GLOBAL__N__aad4af22_27_AdaptiveAveragePooling3d_cu_866e08f924adaptiveaveragegradinputIN3c108BFloat16EfEEvPT_PKS5_iiiiiil,"ax",@progbits
	.align	128
.text._ZN2at6native60_GLOBAL__N__aad4af22_27_AdaptiveAveragePooling3d_cu_866e08f924adaptiveaveragegradinputIN3c108BFloat16EfEEvPT_PKS5_iiiiiil:
        .type           _ZN2at6native60_GLOBAL__N__aad4af22_27_AdaptiveAveragePooling3d_cu_866e08f924adaptiveaveragegradinputIN3c108BFloat16EfEEvPT_PKS5_iiiiiil,@function
        .size           _ZN2at6native60_GLOBAL__N__aad4af22_27_AdaptiveAveragePooling3d_cu_866e08f924adaptiveaveragegradinputIN3c108BFloat16EfEEvPT_PKS5_iiiiiil,(.L_x_667 - _ZN2at6native60_GLOBAL__N__aad4af22_27_AdaptiveAveragePooling3d_cu_866e08f924adaptiveaveragegradinputIN3c108BFloat16EfEEvPT_PKS5_iiiiiil)
        .other          _ZN2at6native60_GLOBAL__N__aad4af22_27_AdaptiveAveragePooling3d_cu_866e08f924adaptiveaveragegradinputIN3c108BFloat16EfEEvPT_PKS5_iiiiiil,@"STO_CUDA_ENTRY STV_DEFAULT"
_ZN2at6native60_GLOBAL__N__aad4af22_27_AdaptiveAveragePooling3d_cu_866e08f924adaptiveaveragegradinputIN3c108BFloat16EfEEvPT_PKS5_iiiiiil:
[----:B------:R-:W-:Y:S08]  /*0000*/  LDC R1, c[0x0][0x37c] ;  /* 0x0000df00ff017b82 */ /* 0x000ff00000000800 */
[----:B------:R-:W0:Y:S01]  /*0010*/  S2UR UR4, SR_CTAID.X ;  /* 0x00000000000479c3 */ /* 0x000e220000002500 */
[----:B------:R-:W0:Y:S01]  /*0020*/  LDCU.64 UR6, c[0x0][0x3a8] ;  /* 0x00007500ff0677ac */ /* 0x000e220008000a00 */
[----:B------:R-:W1:Y:S01]  /*0030*/  S2R R3, SR_TID.Y ;  /* 0x0000000000037919 */ /* 0x000e620000002200 */
[----:B------:R-:W2:Y:S05]  /*0040*/  LDCU UR8, c[0x0][0x390] ;  /* 0x00007200ff0877ac */ /* 0x000eaa0008000800 */
[----:B------:R-:W1:Y:S08]  /*0050*/  S2UR UR5, SR_CTAID.Y ;  /* 0x00000000000579c3 */ /* 0x000e700000002600 */
[----:B------:R-:W1:Y:S01]  /*0060*/  LDC R0, c[0x0][0x364] ;  /* 0x0000d900ff007b82 */ /* 0x000e620000000800 */
[----:B--2---:R-:W-:-:S02]  /*0070*/  USHF.R.S32.HI UR11, URZ, 0x1f, UR8 ;  /* 0x0000001fff0b7899 */ /* 0x004fc40008011408 */
[----:B0-----:R-:W-:-:S04]  /*0080*/  UIADD3 UR6, UP0, UPT, UR4, UR6, URZ ;  /* 0x0000000604067290 */ /* 0x001fc8000ff1e0ff */
[----:B------:R-:W-:-:S04]  /*0090*/  UIADD3.X UR4, UPT, UPT, URZ, UR7, URZ, UP0, !UPT ;  /* 0x00000007ff047290 */ /* 0x000fc800087fe4ff */
[----:B------:R-:W-:-:S04]  /*00a0*/  ULOP3.LUT UR7, UR4, UR11, URZ, 0xfc, !UPT ;  /* 0x0000000b04077292 */ /* 0x000fc8000f8efcff */
[----:B------:R-:W-:Y:S01]  /*00b0*/  UISETP.NE.U32.AND UP0, UPT, UR7, URZ, UPT ;  /* 0x000000ff0700728c */ /* 0x000fe2000bf05070 */
[----:B-1----:R-:W-:-:S08]  /*00c0*/  IMAD R0, R0, UR5, R3 ;  /* 0x0000000500007c24 */ /* 0x002fd0000f8e0203 */
[----:B------:R-:W-:Y:S05]  /*00d0*/  BRA.U UP0, `(.L_x_0) ;  /* 0x0000000100647547 */ /* 0x000fea000b800000 */
[----:B------:R-:W0:Y:S01]  /*00e0*/  I2F.U32.RP R2, UR8 ;  /* 0x0000000800027d06 */ /* 0x000e220008209000 */
[----:B------:R-:W-:Y:S01]  /*00f0*/  UMOV UR4, URZ ;  /* 0x000000ff00047c82 */ /* 0x000fe20008000000 */
[----:B------:R-:W-:-:S06]  /*0100*/  UISETP.NE.U32.AND UP2, UPT, UR8, URZ, UPT ;  /* 0x000000ff0800728c */ /* 0x000fcc000bf45070 */
[----:B0-----:R-:W0:Y:S02]  /*0110*/  MUFU.RCP R2, R2 ;  /* 0x0000000200027308 */ /* 0x001e240000001000 */
[----:B0-----:R-:W-:-:S06]  /*0120*/  VIADD R3, R2, 0xffffffe ;  /* 0x0ffffffe02037836 */ /* 0x001fcc0000000000 */
[----:B------:R-:W0:Y:S02]  /*0130*/  F2I.FTZ.U32.TRUNC.NTZ R3, R3 ;  /* 0x0000000300037305 */ /* 0x000e24000021f000 */
[----:B0-----:R-:W-:Y:S01]  /*0140*/  R2UR UR5, R3 ;  /* 0x00000000030572ca */ /* 0x001fe200000e0000 */
[----:B------:R-:W-:-:S12]  /*0150*/  IMAD.MOV.U32 R3, RZ, RZ, RZ ;  /* 0x000000ffff037224 */ /* 0x000fd800078e00ff */
[----:B------:R-:W-:-:S04]  /*0160*/  UIADD3 UR7, UPT, UPT, URZ, -UR5, URZ ;  /* 0x80000005ff077290 */ /* 0x000fc8000fffe0ff */
[----:B------:R-:W-:-:S04]  /*0170*/  UIMAD UR7, UR7, UR8, URZ ;  /* 0x00000008070772a4 */ /* 0x000fc8000f8e02ff */
[----:B------:R-:W-:-:S04]  /*0180*/  UIMAD.WIDE.U32 UR4, UR5, UR7, UR4 ;  /* 0x00000007050472a5 */ /* 0x000fc8000f8e0004 */
[----:B------:R-:W-:-:S04]  /*0190*/  UIMAD.WIDE.U32 UR4, UR5, UR6, URZ ;  /* 0x00000006050472a5 */ /* 0x000fc8000f8e00ff */
[----:B------:R-:W-:-:S04]  /*01a0*/  UIADD3 UR4, UPT, UPT, -UR5, URZ, URZ ;  /* 0x000000ff05047290 */ /* 0x000fc8000fffe1ff */
[----:B------:R-:W-:-:S04]  /*01b0*/  UIMAD UR4, UR8, UR4, UR6 ;  /* 0x00000004080472a4 */ /* 0x000fc8000f8e0206 */
[----:B------:R-:W-:-:S11]  /*01c0*/  UISETP.GE.U32.AND UP0, UPT, UR4, UR8, UPT ;  /* 0x000000080400728c */ /* 0x000fd6000bf06070 */
[----:B------:R-:W-:Y:S02]  /*01d0*/  @UP0 UIADD3 UR4, UPT, UPT, UR4, -UR8, URZ ;  /* 0x8000000804040290 */ /* 0x000fe4000fffe0ff */
[----:B------:R-:W-:Y:S02]  /*01e0*/  @UP0 UIADD3 UR5, UPT, UPT, UR5, 0x1, URZ ;  /* 0x0000000105050890 */ /* 0x000fe4000fffe0ff */
[----:B------:R-:W-:-:S11]  /*01f0*/  UISETP.GE.U32.AND UP1, UPT, UR4, UR8, UPT ;  /* 0x000000080400728c */ /* 0x000fd6000bf26070 */
[----:B------:R-:W-:Y:S02]  /*0200*/  @UP1 UIADD3 UR5, UPT, UPT, UR5, 0x1, URZ ;  /* 0x0000000105051890 */ /* 0x000fe4000fffe0ff */
[----:B------:R-:W-:-:S04]  /*0210*/  @!UP2 ULOP3.LUT UR5, URZ, UR8, URZ, 0x33, !UPT ;  /* 0x00000008ff05a292 */ /* 0x000fc8000f8e33ff */
[----:B------:R-:W-:Y:S02]  /*0220*/  UIADD3 UR4, UPT, UPT, -UR5, URZ, URZ ;  /* 0x000000ff05047290 */ /* 0x000fe4000fffe1ff */
[----:B------:R-:W-:Y:S02]  /*0230*/  MOV R6, UR5 ;  /* 0x0000000500067c02 */ /* 0x000fe40008000f00 */
[----:B------:R-:W-:-:S06]  /*0240*/  UIMAD UR4, UR8, UR4, UR6 ;  /* 0x00000004080472a4 */ /* 0x000fcc000f8e0206 */
[----:B------:R-:W-:Y:S01]  /*0250*/  IMAD.U32 R2, RZ, RZ, UR4 ;  /* 0x00000004ff027e24 */ /* 0x000fe2000f8e00ff */
[----:B------:R-:W-:Y:S06]  /*0260*/  BRA `(.L_x_1) ;  /* 0x0000000000447947 */ /* 0x000fec0003800000 */
.L_x_0:
[----:B------:R-:W0:Y:S01]  /*0270*/  LDCU UR5, c[0x0][0x390] ;  /* 0x00007200ff0577ac */ /* 0x000e220008000800 */
[----:B------:R-:W-:Y:S01]  /*0280*/  IMAD.U32 R16, RZ, RZ, UR6 ;  /* 0x00000006ff107e24 */ /* 0x000fe2000f8e00ff */
[----:B------:R-:W-:Y:S01]  /*0290*/  MOV R15, UR4 ;  /* 0x00000004000f7c02 */ /* 0x000fe20008000f00 */
[----:B------:R-:W-:Y:S01]  /*02a0*/  IMAD.U32 R13, RZ, RZ, UR11 ;  /* 0x0000000bff0d7e24 */ /* 0x000fe2000f8e00ff */
[----:B------:R-:W-:Y:S01]  /*02b0*/  MOV R2, 0x2e0 ;  /* 0x000002e000027802 */ /* 0x000fe20000000f00 */
[----:B0-----:R-:W-:-:S07]  /*02c0*/  IMAD.U32 R14, RZ, RZ, UR5 ;  /* 0x00000005ff0e7e24 */ /* 0x001fce000f8e00ff */
[----:B------:R-:W-:Y:S05]  /*02d0*/  CALL.REL.NOINC `($__internal_0_$__cuda_sm20_div_s64) ;  /* 0x0000003000747944 */ /* 0x000fea0003c00000 */
[----:B------:R-:W0:Y:S01]  /*02e0*/  LDCU UR8, c[0x0][0x390] ;  /* 0x00007200ff0877ac */ /* 0x000e220008000800 */
[-C--:B------:R-:W-:Y:S01]  /*02f0*/  IADD3 R5, P0, PT, RZ, -R13.reuse, RZ ;  /* 0x8000000dff057210 */ /* 0x080fe20007f1e0ff */
[----:B------:R-:W-:Y:S01]  /*0300*/  IMAD.U32 R2, RZ, RZ, UR6 ;  /* 0x00000006ff027e24 */ /* 0x000fe2000f8e00ff */
[----:B------:R-:W-:Y:S01]  /*0310*/  MOV R6, R13 ;  /* 0x0000000d00067202 */ /* 0x000fe20000000f00 */
[----:B------:R-:W-:Y:S01]  /*0320*/  IMAD.U32 R3, RZ, RZ, UR4 ;  /* 0x00000004ff037e24 */ /* 0x000fe2000f8e00ff */
[----:B------:R-:W-:-:S05]  /*0330*/  IADD3.X R4, PT, PT, RZ, ~R14, RZ, P0, !PT ;  /* 0x8000000eff047210 */ /* 0x000fca00007fe4ff */
[----:B0-----:R-:W-:Y:S02]  /*0340*/  IMAD R4, R4, UR8, RZ ;  /* 0x0000000804047c24 */ /* 0x001fe4000f8e02ff */
[----:B------:R-:W-:-:S04]  /*0350*/  IMAD.WIDE.U32 R2, R5, UR8, R2 ;  /* 0x0000000805027c25 */ /* 0x000fc8000f8e0002 */
[----:B------:R-:W-:-:S04]  /*0360*/  IMAD R5, R5, UR11, R4 ;  /* 0x0000000b05057c24 */ /* 0x000fc8000f8e0204 */
[----:B------:R-:W-:-:S07]  /*0370*/  IMAD.IADD R3, R3, 0x1, R5 ;  /* 0x0000000103037824 */ /* 0x000fce00078e0205 */
.L_x_1:
[----:B------:R-:W0:Y:S01]  /*0380*/  LDCU UR4, c[0x0][0x39c] ;  /* 0x00007380ff0477ac */ /* 0x000e220008000800 */
[----:B------:R-:W-:Y:S01]  /*0390*/  BSSY.RECONVERGENT B0, `(.L_x_2) ;  /* 0x0000023000007945 */ /* 0x000fe20003800200 */
[----:B0-----:R-:W-:Y:S02]  /*03a0*/  USHF.R.S32.HI UR14, URZ, 0x1f, UR4 ;  /* 0x0000001fff0e7899 */ /* 0x001fe40008011404 */
[----:B------:R-:W-:Y:S02]  /*03b0*/  IMAD R3, R3, UR4, RZ ;  /* 0x0000000403037c24 */ /* 0x000fe4000f8e02ff */
[----:B------:R-:W-:-:S04]  /*03c0*/  IMAD.WIDE.U32 R4, R2, UR4, RZ ;  /* 0x0000000402047c25 */ /* 0x000fc8000f8e00ff */
[----:B------:R-:W-:-:S04]  /*03d0*/  IMAD R3, R2, UR14, R3 ;  /* 0x0000000e02037c24 */ /* 0x000fc8000f8e0203 */
[----:B------:R-:W-:-:S05]  /*03e0*/  IMAD.IADD R15, R5, 0x1, R3 ;  /* 0x00000001050f7824 */ /* 0x000fca00078e0203 */
[----:B------:R-:W-:-:S04]  /*03f0*/  LOP3.LUT R2, R15, UR11, RZ, 0xfc, !PT ;  /* 0x0000000b0f027c12 */ /* 0x000fc8000f8efcff */
[----:B------:R-:W-:-:S13]  /*0400*/  ISETP.NE.U32.AND P0, PT, R2, RZ, PT ;  /* 0x000000ff0200720c */ /* 0x000fda0003f05070 */
[----:B------:R-:W-:Y:S05]  /*0410*/  @P0 BRA `(.L_x_3) ;  /* 0x00000000004c0947 */ /* 0x000fea0003800000 */
[----:B------:R-:W0:Y:S01]  /*0420*/  I2F.U32.RP R8, UR8 ;  /* 0x0000000800087d06 */ /* 0x000e220008209000 */
[----:B------:R-:W-:Y:S01]  /*0430*/  IMAD.MOV.U32 R2, RZ, RZ, RZ ;  /* 0x000000ffff027224 */ /* 0x000fe200078e00ff */
[----:B------:R-:W-:-:S06]  /*0440*/  ISETP.NE.U32.AND P2, PT, RZ, UR8, PT ;  /* 0x00000008ff007c0c */ /* 0x000fcc000bf45070 */
[----:B0-----:R-:W0:Y:S02]  /*0450*/  MUFU.RCP R8, R8 ;  /* 0x0000000800087308 */ /* 0x001e240000001000 */
[----:B0-----:R-:W-:-:S06]  /*0460*/  IADD3 R9, PT, PT, R8, 0xffffffe, RZ ;  /* 0x0ffffffe08097810 */ /* 0x001fcc0007ffe0ff */
[----:B------:R-:W0:Y:S02]  /*0470*/  F2I.FTZ.U32.TRUNC.NTZ R3, R9 ;  /* 0x0000000900037305 */ /* 0x000e24000021f000 */
[----:B0-----:R-:W-:-:S04]  /*0480*/  IMAD.MOV R7, RZ, RZ, -R3 ;  /* 0x000000ffff077224 */ /* 0x001fc800078e0a03 */
[----:B------:R-:W-:-:S04]  /*0490*/  IMAD R7, R7, UR8, RZ ;  /* 0x0000000807077c24 */ /* 0x000fc8000f8e02ff */
[----:B------:R-:W-:-:S06]  /*04a0*/  IMAD.HI.U32 R3, R3, R7, R2 ;  /* 0x0000000703037227 */ /* 0x000fcc00078e0002 */
[----:B------:R-:W-:-:S05]  /*04b0*/  IMAD.HI.U32 R3, R3, R4, RZ ;  /* 0x0000000403037227 */ /* 0x000fca00078e00ff */
[----:B------:R-:W-:-:S05]  /*04c0*/  IADD3 R7, PT, PT, -R3, RZ, RZ ;  /* 0x000000ff03077210 */ /* 0x000fca0007ffe1ff */
[----:B------:R-:W-:-:S05]  /*04d0*/  IMAD R2, R7, UR8, R4 ;  /* 0x0000000807027c24 */ /* 0x000fca000f8e0204 */
[----:B------:R-:W-:-:S13]  /*04e0*/  ISETP.GE.U32.AND P0, PT, R2, UR8, PT ;  /* 0x0000000802007c0c */ /* 0x000fda000bf06070 */
[----:B------:R-:W-:Y:S02]  /*04f0*/  @P0 VIADD R2, R2, -UR8 ;  /* 0x8000000802020c36 */ /* 0x000fe40008000000 */
[----:B------:R-:W-:-:S03]  /*0500*/  @P0 VIADD R3, R3, 0x1 ;  /* 0x0000000103030836 */ /* 0x000fc60000000000 */
[----:B------:R-:W-:-:S13]  /*0510*/  ISETP.GE.U32.AND P1, PT, R2, UR8, PT ;  /* 0x0000000802007c0c */ /* 0x000fda000bf26070 */
[----:B------:R-:W-:Y:S02]  /*0520*/  @P1 IADD3 R3, PT, PT, R3, 0x1, RZ ;  /* 0x0000000103031810 */ /* 0x000fe40007ffe0ff */
[----:B------:R-:W-:Y:S01]  /*0530*/  @!P2 LOP3.LUT R3, RZ, UR8, RZ, 0x33, !PT ;  /* 0x00000008ff03ac12 */ /* 0x000fe2000f8e33ff */
[----:B------:R-:W-:Y:S06]  /*0540*/  BRA `(.L_x_4) ;  /* 0x00000000001c7947 */ /* 0x000fec0003800000 */
.L_x_3:
[----:B------:R-:W0:Y:S01]  /*0550*/  LDCU UR4, c[0x0][0x390] ;  /* 0x00007200ff0477ac */ /* 0x000e220008000800 */
[----:B------:R-:W-:Y:S01]  /*0560*/  IMAD.MOV.U32 R16, RZ, RZ, R4 ;  /* 0x000000ffff107224 */ /* 0x000fe200078e0004 */
[----:B------:R-:W-:Y:S01]  /*0570*/  MOV R2, 0x5b0 ;  /* 0x000005b000027802 */ /* 0x000fe20000000f00 */
[----:B------:R-:W-:Y:S01]  /*0580*/  IMAD.U32 R13, RZ, RZ, UR11 ;  /* 0x0000000bff0d7e24 */ /* 0x000fe2000f8e00ff */
[----:B0-----:R-:W-:-:S07]  /*0590*/  MOV R14, UR4 ;  /* 0x00000004000e7c02 */ /* 0x001fce0008000f00 */
[----:B------:R-:W-:Y:S05]  /*05a0*/  CALL.REL.NOINC `($__internal_0_$__cuda_sm20_div_s64) ;  /* 0x0000002c00c07944 */ /* 0x000fea0003c00000 */
[----:B------:R-:W-:-:S07]  /*05b0*/  IMAD.MOV.U32 R3, RZ, RZ, R13 ;  /* 0x000000ffff037224 */ /* 0x000fce00078e000d */
.L_x_4:
[----:B------:R-:W-:Y:S05]  /*05c0*/  BSYNC.RECONVERGENT B0 ;  /* 0x0000000000007941 */ /* 0x000fea0003800200 */
.L_x_2:
[----:B------:R-:W0:Y:S01]  /*05d0*/  LDC R5, c[0x0][0x39c] ;  /* 0x0000e700ff057b82 */ /* 0x000e220000000800 */
[----:B------:R-:W-:Y:S01]  /*05e0*/  IMAD.U32 R2, RZ, RZ, UR14 ;  /* 0x0000000eff027e24 */ /* 0x000fe2000f8e00ff */
[----:B------:R-:W-:Y:S01]  /*05f0*/  BSSY.RECONVERGENT B0, `(.L_x_5) ;  /* 0x0000020000007945 */ /* 0x000fe20003800200 */
[----:B0-----:R-:W-:-:S04]  /*0600*/  IADD3 R16, P0, P1, R4, -0x1, R5 ;  /* 0xffffffff04107810 */ /* 0x001fc8000791e005 */
[----:B------:R-:W-:-:S04]  /*0610*/  IADD3.X R15, PT, PT, R15, -0x1, R2, P0, P1 ;  /* 0xffffffff0f0f7810 */ /* 0x000fc800007e2402 */
[----:B------:R-:W-:-:S04]  /*0620*/  LOP3.LUT R2, R15, UR11, RZ, 0xfc, !PT ;  /* 0x0000000b0f027c12 */ /* 0x000fc8000f8efcff */
[----:B------:R-:W-:-:S13]  /*0630*/  ISETP.NE.U32.AND P0, PT, R2, RZ, PT ;  /* 0x000000ff0200720c */ /* 0x000fda0003f05070 */
[----:B------:R-:W-:Y:S05]  /*0640*/  @P0 BRA `(.L_x_6) ;  /* 0x0000000000500947 */ /* 0x000fea0003800000 */
[----:B------:R-:W0:Y:S01]  /*0650*/  LDCU UR4, c[0x0][0x390] ;  /* 0x00007200ff0477ac */ /* 0x000e220008000800 */
[----:B------:R-:W-:Y:S01]  /*0660*/  IMAD.MOV.U32 R4, RZ, RZ, RZ ;  /* 0x000000ffff047224 */ /* 0x000fe200078e00ff */
[----:B0-----:R-:W0:Y:S01]  /*0670*/  I2F.U32.RP R7, UR4 ;  /* 0x0000000400077d06 */ /* 0x001e220008209000 */
[----:B------:R-:W-:-:S07]  /*0680*/  ISETP.NE.U32.AND P2, PT, RZ, UR4, PT ;  /* 0x00000004ff007c0c */ /* 0x000fce000bf45070 */
        /* <DEDUP_REMOVED lines=16> */
.L_x_6:
[----:B------:R-:W0:Y:S01]  /*0790*/  LDCU UR4, c[0x0][0x390] ;  /* 0x00007200ff0477ac */ /* 0x000e220008000800 */
[----:B------:R-:W-:Y:S01]  /*07a0*/  IMAD.U32 R13, RZ, RZ, UR11 ;  /* 0x0000000bff0d7e24 */ /* 0x000fe2000f8e00ff */
[----:B------:R-:W-:Y:S01]  /*07b0*/  MOV R2, 0x7e0 ;  /* 0x000007e000027802 */ /* 0x000fe20000000f00 */
[----:B0-----:R-:W-:-:S07]  /*07c0*/  IMAD.U32 R14, RZ, RZ, UR4 ;  /* 0x00000004ff0e7e24 */ /* 0x001fce000f8e00ff */
[----:B------:R-:W-:Y:S05]  /*07d0*/  CALL.REL.NOINC `($__internal_0_$__cuda_sm20_div_s64) ;  /* 0x0000002c00347944 */ /* 0x000fea0003c00000 */
[----:B------:R-:W-:-:S07]  /*07e0*/  MOV R4, R13 ;  /* 0x0000000d00047202 */ /* 0x000fce0000000f00 */
.L_x_7:
[----:B------:R-:W-:Y:S05]  /*07f0*/  BSYNC.RECONVERGENT B0 ;  /* 0x0000000000007941 */ /* 0x000fea0003800200 */
.L_x_5:
[----:B------:R-:W0:Y:S01]  /*0800*/  LDCU UR6, c[0x0][0x394] ;  /* 0x00007280ff0677ac */ /* 0x000e220008000800 */
[----:B------:R-:W1:Y:S01]  /*0810*/  LDC.64 R18, c[0x0][0x388] ;  /* 0x0000e200ff127b82 */ /* 0x000e620000000a00 */
[----:B------:R-:W2:Y:S01]  /*0820*/  LDCU.64 UR4, c[0x0][0x3a0] ;  /* 0x00007400ff0477ac */ /* 0x000ea20008000a00 */
[----:B------:R-:W3:Y:S01]  /*0830*/  LDCU UR7, c[0x0][0x39c] ;  /* 0x00007380ff0777ac */ /* 0x000ee20008000800 */
[----:B0-----:R-:W-:Y:S01]  /*0840*/  ISETP.GE.AND P0, PT, R0, UR6, PT ;  /* 0x0000000600007c0c */ /* 0x001fe2000bf06270 */
[----:B--2---:R-:W-:Y:S01]  /*0850*/  UIMAD UR15, UR5, UR4, URZ ;  /* 0x00000004050f72a4 */ /* 0x004fe2000f8e02ff */
[----:B---3--:R-:W-:-:S05]  /*0860*/  IMAD R6, R6, UR7, R3 ;  /* 0x0000000706067c24 */ /* 0x008fca000f8e0203 */
[----:B------:R-:W-:-:S06]  /*0870*/  IMAD R5, R6, UR15, RZ ;  /* 0x0000000f06057c24 */ /* 0x000fcc000f8e02ff */
[----:B------:R-:W-:Y:S05]  /*0880*/  @P0 EXIT ;  /* 0x000000000000094d */ /* 0x000fea0003800000 */
[----:B------:R-:W0:Y:S01]  /*0890*/  LDCU UR9, c[0x0][0x398] ;  /* 0x00007300ff0977ac */ /* 0x000e220008000800 */
[----:B-1----:R-:W-:Y:S01]  /*08a0*/  IMAD.WIDE R18, R5, 0x2, R18 ;  /* 0x0000000205127825 */ /* 0x002fe200078e0212 */
[----:B------:R-:W1:Y:S01]  /*08b0*/  LDCU.64 UR12, c[0x0][0x358] ;  /* 0x00006b00ff0c77ac */ /* 0x000e620008000a00 */
[----:B------:R-:W-:Y:S02]  /*08c0*/  USHF.R.S32.HI UR7, URZ, 0x1f, UR4 ;  /* 0x0000001fff077899 */ /* 0x000fe40008011404 */
[----:B------:R-:W-:Y:S02]  /*08d0*/  USHF.R.S32.HI UR8, URZ, 0x1f, UR5 ;  /* 0x0000001fff087899 */ /* 0x000fe40008011405 */
[----:B------:R-:W-:Y:S02]  /*08e0*/  USHF.R.S32.HI UR6, URZ, 0x1f, UR6 ;  /* 0x0000001fff067899 */ /* 0x000fe40008011406 */
[----:B0-----:R-:W-:-:S12]  /*08f0*/  USHF.R.S32.HI UR9, URZ, 0x1f, UR9 ;  /* 0x0000001fff097899 */ /* 0x001fd80008011409 */
.L_x_63:
[----:B------:R-:W-:-:S09]  /*0900*/  UISETP.NE.U32.AND UP0, UPT, UR6, URZ, UPT ;  /* 0x000000ff0600728c */ /* 0x000fd2000bf05070 */
[----:B0-----:R-:W-:Y:S05]  /*0910*/  BRA.U UP0, `(.L_x_8) ;  /* 0x0000000100607547 */ /* 0x001fea000b800000 */
[----:B------:R-:W0:Y:S02]  /*0920*/  LDCU UR4, c[0x0][0x394] ;  /* 0x00007280ff0477ac */ /* 0x000e240008000800 */
[----:B0-----:R-:W-:-:S04]  /*0930*/  IMAD.U32 R7, RZ, RZ, UR4 ;  /* 0x00000004ff077e24 */ /* 0x001fc8000f8e00ff */
[----:B------:R-:W0:Y:S01]  /*0940*/  I2F.U32.RP R2, R7 ;  /* 0x0000000700027306 */ /* 0x000e220000209000 */
[----:B------:R-:W-:-:S07]  /*0950*/  ISETP.NE.U32.AND P2, PT, R7, RZ, PT ;  /* 0x000000ff0700720c */ /* 0x000fce0003f45070 */
[----:B0-----:R-:W0:Y:S02]  /*0960*/  MUFU.RCP R2, R2 ;  /* 0x0000000200027308 */ /* 0x001e240000001000 */
[----:B0-----:R-:W-:Y:S02]  /*0970*/  VIADD R8, R2, 0xffffffe ;  /* 0x0ffffffe02087836 */ /* 0x001fe40000000000 */
[----:B------:R-:W-:-:S04]  /*0980*/  IMAD.MOV.U32 R2, RZ, RZ, RZ ;  /* 0x000000ffff027224 */ /* 0x000fc800078e00ff */
[----:B------:R0:W2:Y:S02]  /*0990*/  F2I.FTZ.U32.TRUNC.NTZ R9, R8 ;  /* 0x0000000800097305 */ /* 0x0000a4000021f000 */
[----:B0-----:R-:W-:Y:S02]  /*09a0*/  IMAD.MOV.U32 R8, RZ, RZ, RZ ;  /* 0x000000ffff087224 */ /* 0x001fe400078e00ff */
[----:B--2---:R-:W-:-:S05]  /*09b0*/  IMAD R5, R9, R7, RZ ;  /* 0x0000000709057224 */ /* 0x004fca00078e02ff */
[----:B------:R-:W-:-:S05]  /*09c0*/  IADD3 R5, PT, PT, -R5, RZ, RZ ;  /* 0x000000ff05057210 */ /* 0x000fca0007ffe1ff */
[----:B------:R-:W-:-:S06]  /*09d0*/  IMAD.HI.U32 R9, R9, R5, R8 ;  /* 0x0000000509097227 */ /* 0x000fcc00078e0008 */
[----:B------:R-:W-:-:S04]  /*09e0*/  IMAD.HI.U32 R5, R9, R0, RZ ;  /* 0x0000000009057227 */ /* 0x000fc800078e00ff */
[----:B------:R-:W-:-:S04]  /*09f0*/  IMAD.MOV R6, RZ, RZ, -R5 ;  /* 0x000000ffff067224 */ /* 0x000fc800078e0a05 */
[----:B------:R-:W-:-:S05]  /*0a00*/  IMAD R6, R7, R6, R0 ;  /* 0x0000000607067224 */ /* 0x000fca00078e0200 */
[----:B------:R-:W-:-:S13]  /*0a10*/  ISETP.GE.U32.AND P0, PT, R6, R7, PT ;  /* 0x000000070600720c */ /* 0x000fda0003f06070 */
[----:B------:R-:W-:Y:S01]  /*0a20*/  @P0 IADD3 R6, PT, PT, R6, -R7, RZ ;  /* 0x8000000706060210 */ /* 0x000fe20007ffe0ff */
[----:B------:R-:W-:-:S03]  /*0a30*/  @P0 VIADD R5, R5, 0x1 ;  /* 0x0000000105050836 */ /* 0x000fc60000000000 */
[----:B------:R-:W-:-:S13]  /*0a40*/  ISETP.GE.U32.AND P1, PT, R6, R7, PT ;  /* 0x000000070600720c */ /* 0x000fda0003f26070 */
[----:B------:R-:W-:Y:S01]  /*0a50*/  @P1 VIADD R5, R5, 0x1 ;  /* 0x0000000105051836 */ /* 0x000fe20000000000 */
[----:B------:R-:W-:-:S04]  /*0a60*/  @!P2 LOP3.LUT R5, RZ, R7, RZ, 0x33, !PT ;  /* 0x00000007ff05a212 */ /* 0x000fc800078e33ff */
[----:B------:R-:W-:-:S05]  /*0a70*/  IADD3 R8, PT, PT, -R5, RZ, RZ ;  /* 0x000000ff05087210 */ /* 0x000fca0007ffe1ff */
[----:B------:R-:W-:Y:S01]  /*0a80*/  IMAD R8, R7, R8, R0 ;  /* 0x0000000807087224 */ /* 0x000fe200078e0200 */
[----:B------:R-:W-:Y:S06]  /*0a90*/  BRA `(.L_x_9) ;  /* 0x0000000000487947 */ /* 0x000fec0003800000 */
.L_x_8:
[----:B------:R-:W0:Y:S01]  /*0aa0*/  LDCU UR4, c[0x0][0x394] ;  /* 0x00007280ff0477ac */ /* 0x000e220008000800 */
[----:B------:R-:W-:Y:S02]  /*0ab0*/  HFMA2 R15, -RZ, RZ, 0, 0 ;  /* 0x00000000ff0f7431 */ /* 0x000fe400000001ff */
[----:B------:R-:W-:Y:S01]  /*0ac0*/  IMAD.MOV.U32 R16, RZ, RZ, R0 ;  /* 0x000000ffff107224 */ /* 0x000fe200078e0000 */
[----:B------:R-:W-:Y:S01]  /*0ad0*/  MOV R2, 0xb10 ;  /* 0x00000b1000027802 */ /* 0x000fe20000000f00 */
[----:B------:R-:W-:Y:S02]  /*0ae0*/  IMAD.U32 R13, RZ, RZ, UR6 ;  /* 0x00000006ff0d7e24 */ /* 0x000fe4000f8e00ff */
[----:B0-----:R-:W-:-:S07]  /*0af0*/  IMAD.U32 R14, RZ, RZ, UR4 ;  /* 0x00000004ff0e7e24 */ /* 0x001fce000f8e00ff */
[----:B-1----:R-:W-:Y:S05]  /*0b00*/  CALL.REL.NOINC `($__internal_0_$__cuda_sm20_div_s64) ;  /* 0x0000002800687944 */ /* 0x002fea0003c00000 */
[----:B------:R-:W0:Y:S01]  /*0b10*/  LDCU UR4, c[0x0][0x394] ;  /* 0x00007280ff0477ac */ /* 0x000e220008000800 */
[----:B------:R-:W-:Y:S01]  /*0b20*/  IADD3 R11, P0, PT, RZ, -R13, RZ ;  /* 0x8000000dff0b7210 */ /* 0x000fe20007f1e0ff */
[----:B------:R-:W-:Y:S01]  /*0b30*/  IMAD.MOV.U32 R8, RZ, RZ, R0 ;  /* 0x000000ffff087224 */ /* 0x000fe200078e0000 */
[----:B------:R-:W-:Y:S01]  /*0b40*/  MOV R9, RZ ;  /* 0x000000ff00097202 */ /* 0x000fe20000000f00 */
[----:B------:R-:W-:Y:S01]  /*0b50*/  IMAD.MOV.U32 R5, RZ, RZ, R13 ;  /* 0x000000ffff057224 */ /* 0x000fe200078e000d */
[----:B------:R-:W-:Y:S01]  /*0b60*/  IADD3.X R2, PT, PT, RZ, ~R14, RZ, P0, !PT ;  /* 0x8000000eff027210 */ /* 0x000fe200007fe4ff */
[----:B0-----:R-:W-:-:S04]  /*0b70*/  IMAD.U32 R7, RZ, RZ, UR4 ;  /* 0x00000004ff077e24 */ /* 0x001fc8000f8e00ff */
[-C--:B------:R-:W-:Y:S02]  /*0b80*/  IMAD R2, R2, R7.reuse, RZ ;  /* 0x0000000702027224 */ /* 0x080fe400078e02ff */
[----:B------:R-:W-:-:S04]  /*0b90*/  IMAD.WIDE.U32 R8, R11, R7, R8 ;  /* 0x000000070b087225 */ /* 0x000fc800078e0008 */
[----:B------:R-:W-:-:S04]  /*0ba0*/  IMAD R11, R11, UR6, R2 ;  /* 0x000000060b0b7c24 */ /* 0x000fc8000f8e0202 */
[----:B------:R-:W-:-:S07]  /*0bb0*/  IMAD.IADD R2, R9, 0x1, R11 ;  /* 0x0000000109027824 */ /* 0x000fce00078e020b */
.L_x_9:
[----:B------:R-:W0:Y:S01]  /*0bc0*/  LDCU UR4, c[0x0][0x3a0] ;  /* 0x00007400ff0477ac */ /* 0x000e220008000800 */
[----:B------:R-:W-:Y:S01]  /*0bd0*/  BSSY.RECONVERGENT B0, `(.L_x_10) ;  /* 0x0000021000007945 */ /* 0x000fe20003800200 */
[----:B0-----:R-:W-:Y:S02]  /*0be0*/  IMAD R9, R2, UR4, RZ ;  /* 0x0000000402097c24 */ /* 0x001fe4000f8e02ff */
[----:B------:R-:W-:-:S04]  /*0bf0*/  IMAD.WIDE.U32 R16, R8, UR4, RZ ;  /* 0x0000000408107c25 */ /* 0x000fc8000f8e00ff */
[----:B------:R-:W-:-:S05]  /*0c00*/  IMAD R9, R8, UR7, R9 ;  /* 0x0000000708097c24 */ /* 0x000fca000f8e0209 */
[----:B------:R-:W-:-:S04]  /*0c10*/  IADD3 R15, PT, PT, R17, R9, RZ ;  /* 0x00000009110f7210 */ /* 0x000fc80007ffe0ff */
[----:B------:R-:W-:-:S04]  /*0c20*/  LOP3.LUT R2, R15, UR6, RZ, 0xfc, !PT ;  /* 0x000000060f027c12 */ /* 0x000fc8000f8efcff */
[----:B------:R-:W-:-:S13]  /*0c30*/  ISETP.NE.U32.AND P0, PT, R2, RZ, PT ;  /* 0x000000ff0200720c */ /* 0x000fda0003f05070 */
[----:B------:R-:W-:Y:S05]  /*0c40*/  @P0 BRA `(.L_x_11) ;  /* 0x00000000004c0947 */ /* 0x000fea0003800000 */
[----:B------:R-:W0:Y:S01]  /*0c50*/  I2F.U32.RP R10, R7 ;  /* 0x00000007000a7306 */ /* 0x000e220000209000 */
[----:B------:R-:W-:-:S07]  /*0c60*/  ISETP.NE.U32.AND P2, PT, R7, RZ, PT ;  /* 0x000000ff0700720c */ /* 0x000fce0003f45070 */
[----:B0-----:R-:W0:Y:S02]  /*0c70*/  MUFU.RCP R10, R10 ;  /* 0x0000000a000a7308 */ /* 0x001e240000001000 */
[----:B0-----:R-:W-:-:S06]  /*0c80*/  VIADD R8, R10, 0xffffffe ;  /* 0x0ffffffe0a087836 */ /* 0x001fcc0000000000 */
[----:B------:R0:W2:Y:S02]  /*0c90*/  F2I.FTZ.U32.TRUNC.NTZ R9, R8 ;  /* 0x0000000800097305 */ /* 0x0000a4000021f000 */
[----:B0-----:R-:W-:Y:S02]  /*0ca0*/  HFMA2 R8, -RZ, RZ, 0, 0 ;  /* 0x00000000ff087431 */ /* 0x001fe400000001ff */
[----:B--2---:R-:W-:-:S04]  /*0cb0*/  IMAD.MOV R2, RZ, RZ, -R9 ;  /* 0x000000ffff027224 */ /* 0x004fc800078e0a09 */
[----:B------:R-:W-:-:S04]  /*0cc0*/  IMAD R11, R2, R7, RZ ;  /* 0x00000007020b7224 */ /* 0x000fc800078e02ff */
[----:B------:R-:W-:-:S06]  /*0cd0*/  IMAD.HI.U32 R11, R9, R11, R8 ;  /* 0x0000000b090b7227 */ /* 0x000fcc00078e0008 */
[----:B------:R-:W-:-:S04]  /*0ce0*/  IMAD.HI.U32 R2, R11, R16, RZ ;  /* 0x000000100b027227 */ /* 0x000fc800078e00ff */
[----:B------:R-:W-:-:S04]  /*0cf0*/  IMAD.MOV R6, RZ, RZ, -R2 ;  /* 0x000000ffff067224 */ /* 0x000fc800078e0a02 */
[----:B------:R-:W-:-:S05]  /*0d00*/  IMAD R16, R7, R6, R16 ;  /* 0x0000000607107224 */ /* 0x000fca00078e0210 */
[----:B------:R-:W-:-:S13]  /*0d10*/  ISETP.GE.U32.AND P0, PT, R16, R7, PT ;  /* 0x000000071000720c */ /* 0x000fda0003f06070 */
[----:B------:R-:W-:Y:S01]  /*0d20*/  @P0 IMAD.IADD R16, R16, 0x1, -R7 ;  /* 0x0000000110100824 */ /* 0x000fe200078e0a07 */
[----:B------:R-:W-:-:S04]  /*0d30*/  @P0 IADD3 R2, PT, PT, R2, 0x1, RZ ;  /* 0x0000000102020810 */ /* 0x000fc80007ffe0ff */
[----:B------:R-:W-:-:S13]  /*0d40*/  ISETP.GE.U32.AND P1, PT, R16, R7, PT ;  /* 0x000000071000720c */ /* 0x000fda0003f26070 */
[----:B------:R-:W-:Y:S01]  /*0d50*/  @P1 VIADD R2, R2, 0x1 ;  /* 0x0000000102021836 */ /* 0x000fe20000000000 */
[----:B------:R-:W-:Y:S01]  /*0d60*/  @!P2 LOP3.LUT R2, RZ, R7, RZ, 0x33, !PT ;  /* 0x00000007ff02a212 */ /* 0x000fe200078e33ff */
[----:B------:R-:W-:Y:S06]  /*0d70*/  BRA `(.L_x_12) ;  /* 0x0000000000187947 */ /* 0x000fec0003800000 */
.L_x_11:
[----:B------:R-:W0:Y:S01]  /*0d80*/  LDCU UR4, c[0x0][0x394] ;  /* 0x00007280ff0477ac */ /* 0x000e220008000800 */
[----:B------:R-:W-:Y:S01]  /*0d90*/  IMAD.U32 R13, RZ, RZ, UR6 ;  /* 0x00000006ff0d7e24 */ /* 0x000fe2000f8e00ff */
[----:B------:R-:W-:Y:S02]  /*0da0*/  MOV R2, 0xdd0 ;  /* 0x00000dd000027802 */ /* 0x000fe40000000f00 */
[----:B0-----:R-:W-:-:S07]  /*0db0*/  MOV R14, UR4 ;  /* 0x00000004000e7c02 */ /* 0x001fce0008000f00 */
[----:B-1----:R-:W-:Y:S05]  /*0dc0*/  CALL.REL.NOINC `($__internal_0_$__cuda_sm20_div_s64) ;  /* 0x0000002400b87944 */ /* 0x002fea0003c00000 */
[----:B------:R-:W-:-:S07]  /*0dd0*/  IMAD.MOV.U32 R2, RZ, RZ, R13 ;  /* 0x000000ffff027224 */ /* 0x000fce00078e000d */
.L_x_12:
[----:B-1----:R-:W-:Y:S05]  /*0de0*/  BSYNC.RECONVERGENT B0 ;  /* 0x0000000000007941 */ /* 0x002fea0003800200 */
.L_x_10:
[----:B------:R-:W0:Y:S01]  /*0df0*/  LDCU UR4, c[0x0][0x3a0] ;  /* 0x00007400ff0477ac */ /* 0x000e220008000800 */
[----:B------:R-:W-:Y:S01]  /*0e00*/  IMAD.U32 R7, RZ, RZ, UR7 ;  /* 0x00000007ff077e24 */ /* 0x000fe2000f8e00ff */
[----:B------:R-:W-:Y:S01]  /*0e10*/  BSSY.RECONVERGENT B0, `(.L_x_13) ;  /* 0x0000024000007945 */ /* 0x000fe20003800200 */
[----:B------:R-:W-:Y:S01]  /*0e20*/  IMAD R9, R0, UR7, RZ ;  /* 0x0000000700097c24 */ /* 0x000fe2000f8e02ff */
[----:B0-----:R-:W-:Y:S01]  /*0e30*/  MOV R6, UR4 ;  /* 0x0000000400067c02 */ /* 0x001fe20008000f00 */
[----:B------:R-:W-:-:S04]  /*0e40*/  IMAD R5, R5, UR4, R2 ;  /* 0x0000000405057c24 */ /* 0x000fc8000f8e0202 */
[----:B------:R-:W-:-:S03]  /*0e50*/  IMAD.WIDE.U32 R6, R0, UR4, R6 ;  /* 0x0000000400067c25 */ /* 0x000fc6000f8e0006 */
[----:B------:R-:W-:-:S04]  /*0e60*/  IADD3 R16, P0, PT, R6, -0x1, RZ ;  /* 0xffffffff06107810 */ /* 0x000fc80007f1e0ff */
[----:B------:R-:W-:-:S04]  /*0e70*/  IADD3.X R15, PT, PT, R7, -0x1, R9, P0, !PT ;  /* 0xffffffff070f7810 */ /* 0x000fc800007fe409 */
[----:B------:R-:W-:-:S04]  /*0e80*/  LOP3.LUT R6, R15, UR6, RZ, 0xfc, !PT ;  /* 0x000000060f067c12 */ /* 0x000fc8000f8efcff */
[----:B------:R-:W-:-:S13]  /*0e90*/  ISETP.NE.U32.AND P0, PT, R6, RZ, PT ;  /* 0x000000ff0600720c */ /* 0x000fda0003f05070 */
[----:B------:R-:W-:Y:S05]  /*0ea0*/  @P0 BRA `(.L_x_14) ;  /* 0x0000000000500947 */ /* 0x000fea0003800000 */
[----:B------:R-:W0:Y:S01]  /*0eb0*/  LDCU UR4, c[0x0][0x394] ;  /* 0x00007280ff0477ac */ /* 0x000e220008000800 */
[----:B------:R-:W-:Y:S01]  /*0ec0*/  HFMA2 R6, -RZ, RZ, 0, 0 ;  /* 0x00000000ff067431 */ /* 0x000fe200000001ff */
[----:B0-----:R-:W0:Y:S01]  /*0ed0*/  I2F.U32.RP R8, UR4 ;  /* 0x0000000400087d06 */ /* 0x001e220008209000 */
[----:B------:R-:W-:-:S07]  /*0ee0*/  ISETP.NE.U32.AND P2, PT, RZ, UR4, PT ;  /* 0x00000004ff007c0c */ /* 0x000fce000bf45070 */
[----:B0-----:R-:W0:Y:S02]  /*0ef0*/  MUFU.RCP R8, R8 ;  /* 0x0000000800087308 */ /* 0x001e240000001000 */
[----:B0-----:R-:W-:-:S06]  /*0f00*/  VIADD R7, R8, 0xffffffe ;  /* 0x0ffffffe08077836 */ /* 0x001fcc0000000000 */
[----:B------:R-:W0:Y:S02]  /*0f10*/  F2I.FTZ.U32.TRUNC.NTZ R7, R7 ;  /* 0x0000000700077305 */ /* 0x000e24000021f000 */
[----:B0-----:R-:W-:-:S04]  /*0f20*/  IMAD.MOV R9, RZ, RZ, -R7 ;  /* 0x000000ffff097224 */ /* 0x001fc800078e0a07 */
[----:B------:R-:W-:-:S04]  /*0f30*/  IMAD R9, R9, UR4, RZ ;  /* 0x0000000409097c24 */ /* 0x000fc8000f8e02ff */
[----:B------:R-:W-:-:S06]  /*0f40*/  IMAD.HI.U32 R9, R7, R9, R6 ;  /* 0x0000000907097227 */ /* 0x000fcc00078e0006 */
[----:B------:R-:W-:-:S04]  /*0f50*/  IMAD.HI.U32 R2, R9, R16, RZ ;  /* 0x0000001009027227 */ /* 0x000fc800078e00ff */
[----:B------:R-:W-:-:S04]  /*0f60*/  IMAD.MOV R6, RZ, RZ, -R2 ;  /* 0x000000ffff067224 */ /* 0x000fc800078e0a02 */
[----:B------:R-:W-:-:S05]  /*0f70*/  IMAD R6, R6, UR4, R16 ;  /* 0x0000000406067c24 */ /* 0x000fca000f8e0210 */
[----:B------:R-:W-:-:S13]  /*0f80*/  ISETP.GE.U32.AND P0, PT, R6, UR4, PT ;  /* 0x0000000406007c0c */ /* 0x000fda000bf06070 */
[----:B------:R-:W-:Y:S01]  /*0f90*/  @P0 VIADD R6, R6, -UR4 ;  /* 0x8000000406060c36 */ /* 0x000fe20008000000 */
[----:B------:R-:W-:-:S04]  /*0fa0*/  @P0 IADD3 R2, PT, PT, R2, 0x1, RZ ;  /* 0x0000000102020810 */ /* 0x000fc80007ffe0ff */
[----:B------:R-:W-:-:S13]  /*0fb0*/  ISETP.GE.U32.AND P1, PT, R6, UR4, PT ;  /* 0x0000000406007c0c */ /* 0x000fda000bf26070 */
[----:B------:R-:W-:Y:S01]  /*0fc0*/  @P1 VIADD R2, R2, 0x1 ;  /* 0x0000000102021836 */ /* 0x000fe20000000000 */
[----:B------:R-:W-:Y:S01]  /*0fd0*/  @!P2 LOP3.LUT R2, RZ, UR4, RZ, 0x33, !PT ;  /* 0x00000004ff02ac12 */ /* 0x000fe2000f8e33ff */
[----:B------:R-:W-:Y:S06]  /*0fe0*/  BRA `(.L_x_15) ;  /* 0x0000000000187947 */ /* 0x000fec0003800000 */
.L_x_14:
[----:B------:R-:W0:Y:S01]  /*0ff0*/  LDCU UR4, c[0x0][0x394] ;  /* 0x00007280ff0477ac */ /* 0x000e220008000800 */
[----:B------:R-:W-:Y:S01]  /*1000*/  IMAD.U32 R13, RZ, RZ, UR6 ;  /* 0x00000006ff0d7e24 */ /* 0x000fe2000f8e00ff */
[----:B------:R-:W-:Y:S02]  /*1010*/  MOV R2, 0x1040 ;  /* 0x0000104000027802 */ /* 0x000fe40000000f00 */
[----:B0-----:R-:W-:-:S07]  /*1020*/  MOV R14, UR4 ;  /* 0x00000004000e7c02 */ /* 0x001fce0008000f00 */
[----:B------:R-:W-:Y:S05]  /*1030*/  CALL.REL.NOINC `($__internal_0_$__cuda_sm20_div_s64) ;  /* 0x00000024001c7944 */ /* 0x000fea0003c00000 */
[----:B------:R-:W-:-:S07]  /*1040*/  IMAD.MOV.U32 R2, RZ, RZ, R13 ;  /* 0x000000ffff027224 */ /* 0x000fce00078e000d */
.L_x_15:
[----:B------:R-:W-:Y:S05]  /*1050*/  BSYNC.RECONVERGENT B0 ;  /* 0x0000000000007941 */ /* 0x000fea0003800200 */
.L_x_13:
[----:B------:R-:W0:Y:S01]  /*1060*/  S2R R8, SR_TID.X ;  /* 0x0000000000087919 */ /* 0x000e220000002100 */
[----:B------:R-:W0:Y:S01]  /*1070*/  LDCU UR4, c[0x0][0x398] ;  /* 0x00007300ff0477ac */ /* 0x000e220008000800 */
[----:B------:R-:W-:Y:S01]  /*1080*/  BSSY.RECONVERGENT B0, `(.L_x_16) ;  /* 0x000023b000007945 */ /* 0x000fe20003800200 */
[----:B0-----:R-:W-:-:S13]  /*1090*/  ISETP.GE.AND P0, PT, R8, UR4, PT ;  /* 0x0000000408007c0c */ /* 0x001fda000bf06270 */
[----:B------:R-:W-:Y:S05]  /*10a0*/  @P0 BRA `(.L_x_17) ;  /* 0x0000002000e00947 */ /* 0x000fea0003800000 */
[----:B------:R-:W-:-:S07]  /*10b0*/  VIADD R6, R2, 0x1 ;  /* 0x0000000102067836 */ /* 0x000fce0000000000 */
.L_x_62:
[----:B------:R-:W-:-:S09]  /*10c0*/  UISETP.NE.U32.AND UP0, UPT, UR9, URZ, UPT ;  /* 0x000000ff0900728c */ /* 0x000fd2000bf05070 */
[----:B0-----:R-:W-:Y:S05]  /*10d0*/  BRA.U UP0, `(.L_x_18) ;  /* 0x0000000100607547 */ /* 0x001fea000b800000 */
[----:B------:R-:W0:Y:S02]  /*10e0*/  LDCU UR4, c[0x0][0x398] ;  /* 0x00007300ff0477ac */ /* 0x000e240008000800 */
[----:B0-----:R-:W-:-:S04]  /*10f0*/  MOV R9, UR4 ;  /* 0x0000000400097c02 */ /* 0x001fc80008000f00 */
[----:B------:R-:W0:Y:S01]  /*1100*/  I2F.U32.RP R2, R9 ;  /* 0x0000000900027306 */ /* 0x000e220000209000 */
[----:B------:R-:W-:-:S07]  /*1110*/  ISETP.NE.U32.AND P2, PT, R9, RZ, PT ;  /* 0x000000ff0900720c */ /* 0x000fce0003f45070 */
[----:B0-----:R-:W0:Y:S02]  /*1120*/  MUFU.RCP R2, R2 ;  /* 0x0000000200027308 */ /* 0x001e240000001000 */
[----:B0-----:R-:W-:Y:S01]  /*1130*/  VIADD R10, R2, 0xffffffe ;  /* 0x0ffffffe020a7836 */ /* 0x001fe20000000000 */
[----:B------:R-:W-:-:S05]  /*1140*/  MOV R2, RZ ;  /* 0x000000ff00027202 */ /* 0x000fca0000000f00 */
[----:B------:R0:W1:Y:S02]  /*1150*/  F2I.FTZ.U32.TRUNC.NTZ R11, R10 ;  /* 0x0000000a000b7305 */ /* 0x000064000021f000 */
[----:B0-----:R-:W-:Y:S02]  /*1160*/  HFMA2 R10, -RZ, RZ, 0, 0 ;  /* 0x00000000ff0a7431 */ /* 0x001fe400000001ff */
[----:B-1----:R-:W-:-:S04]  /*1170*/  IMAD R7, R11, R9, RZ ;  /* 0x000000090b077224 */ /* 0x002fc800078e02ff */
[----:B------:R-:W-:-:S04]  /*1180*/  IMAD.MOV R7, RZ, RZ, -R7 ;  /* 0x000000ffff077224 */ /* 0x000fc800078e0a07 */
        /* <DEDUP_REMOVED lines=8> */
[----:B------:R-:W-:Y:S02]  /*1210*/  @P1 IADD3 R7, PT, PT, R7, 0x1, RZ ;  /* 0x0000000107071810 */ /* 0x000fe40007ffe0ff */
[----:B------:R-:W-:-:S05]  /*1220*/  @!P2 LOP3.LUT R7, RZ, R9, RZ, 0x33, !PT ;  /* 0x00000009ff07a212 */ /* 0x000fca00078e33ff */
[----:B------:R-:W-:-:S04]  /*1230*/  IMAD.MOV R10, RZ, RZ, -R7 ;  /* 0x000000ffff0a7224 */ /* 0x000fc800078e0a07 */
[----:B------:R-:W-:Y:S01]  /*1240*/  IMAD R10, R9, R10, R8 ;  /* 0x0000000a090a7224 */ /* 0x000fe200078e0208 */
[----:B------:R-:W-:Y:S06]  /*1250*/  BRA `(.L_x_19) ;  /* 0x0000000000487947 */ /* 0x000fec0003800000 */
.L_x_18:
[----:B------:R-:W0:Y:S01]  /*1260*/  LDCU UR4, c[0x0][0x398] ;  /* 0x00007300ff0477ac */ /* 0x000e220008000800 */
[----:B------:R-:W-:Y:S02]  /*1270*/  HFMA2 R15, -RZ, RZ, 0, 0 ;  /* 0x00000000ff0f7431 */ /* 0x000fe400000001ff */
[----:B------:R-:W-:Y:S01]  /*1280*/  IMAD.MOV.U32 R16, RZ, RZ, R8 ;  /* 0x000000ffff107224 */ /* 0x000fe200078e0008 */
[----:B------:R-:W-:Y:S01]  /*1290*/  MOV R2, 0x12d0 ;  /* 0x000012d000027802 */ /* 0x000fe20000000f00 */
[----:B------:R-:W-:Y:S01]  /*12a0*/  IMAD.U32 R13, RZ, RZ, UR9 ;  /* 0x00000009ff0d7e24 */ /* 0x000fe2000f8e00ff */
[----:B0-----:R-:W-:-:S07]  /*12b0*/  MOV R14, UR4 ;  /* 0x00000004000e7c02 */ /* 0x001fce0008000f00 */
[----:B------:R-:W-:Y:S05]  /*12c0*/  CALL.REL.NOINC `($__internal_0_$__cuda_sm20_div_s64) ;  /* 0x0000002000787944 */ /* 0x000fea0003c00000 */
[----:B------:R-:W0:Y:S01]  /*12d0*/  LDCU UR4, c[0x0][0x398] ;  /* 0x00007300ff0477ac */ /* 0x000e220008000800 */
[----:B------:R-:W-:Y:S01]  /*12e0*/  IADD3 R15, P0, PT, RZ, -R13, RZ ;  /* 0x8000000dff0f7210 */ /* 0x000fe20007f1e0ff */
[----:B------:R-:W-:Y:S01]  /*12f0*/  IMAD.MOV.U32 R10, RZ, RZ, R8 ;  /* 0x000000ffff0a7224 */ /* 0x000fe200078e0008 */
[----:B------:R-:W-:Y:S01]  /*1300*/  MOV R11, RZ ;  /* 0x000000ff000b7202 */ /* 0x000fe20000000f00 */
[----:B------:R-:W-:Y:S02]  /*1310*/  IMAD.MOV.U32 R7, RZ, RZ, R13 ;  /* 0x000000ffff077224 */ /* 0x000fe400078e000d */
[----:B------:R-:W-:Y:S01]  /*1320*/  IMAD.X R2, RZ, RZ, ~R14, P0 ;  /* 0x000000ffff027224 */ /* 0x000fe200000e0e0e */
[----:B0-----:R-:W-:-:S05]  /*1330*/  MOV R9, UR4 ;  /* 0x0000000400097c02 */ /* 0x001fca0008000f00 */
[-C--:B------:R-:W-:Y:S02]  /*1340*/  IMAD R2, R2, R9.reuse, RZ ;  /* 0x0000000902027224 */ /* 0x080fe400078e02ff */
[----:B------:R-:W-:-:S04]  /*1350*/  IMAD.WIDE.U32 R10, R15, R9, R10 ;  /* 0x000000090f0a7225 */ /* 0x000fc800078e000a */
[----:B------:R-:W-:-:S05]  /*1360*/  IMAD R15, R15, UR9, R2 ;  /* 0x000000090f0f7c24 */ /* 0x000fca000f8e0202 */
[----:B------:R-:W-:-:S07]  /*1370*/  IADD3 R2, PT, PT, R11, R15, RZ ;  /* 0x0000000f0b027210 */ /* 0x000fce0007ffe0ff */
.L_x_19:
[----:B------:R-:W0:Y:S01]  /*1380*/  LDCU UR4, c[0x0][0x3a4] ;  /* 0x00007480ff0477ac */ /* 0x000e220008000800 */
[----:B------:R-:W-:Y:S01]  /*1390*/  BSSY.RECONVERGENT B1, `(.L_x_20) ;  /* 0x0000021000017945 */ /* 0x000fe20003800200 */
[----:B0-----:R-:W-:Y:S02]  /*13a0*/  IMAD R11, R2, UR4, RZ ;  /* 0x00000004020b7c24 */ /* 0x001fe4000f8e02ff */
[----:B------:R-:W-:-:S04]  /*13b0*/  IMAD.WIDE.U32 R16, R10, UR4, RZ ;  /* 0x000000040a107c25 */ /* 0x000fc8000f8e00ff */
[----:B------:R-:W-:-:S04]  /*13c0*/  IMAD R11, R10, UR8, R11 ;  /* 0x000000080a0b7c24 */ /* 0x000fc8000f8e020b */
[----:B------:R-:W-:-:S05]  /*13d0*/  IMAD.IADD R15, R17, 0x1, R11 ;  /* 0x00000001110f7824 */ /* 0x000fca00078e020b */
[----:B------:R-:W-:-:S04]  /*13e0*/  LOP3.LUT R2, R15, UR9, RZ, 0xfc, !PT ;  /* 0x000000090f027c12 */ /* 0x000fc8000f8efcff */
[----:B------:R-:W-:-:S13]  /*13f0*/  ISETP.NE.U32.AND P0, PT, R2, RZ, PT ;  /* 0x000000ff0200720c */ /* 0x000fda0003f05070 */
[----:B------:R-:W-:Y:S05]  /*1400*/  @P0 BRA `(.L_x_21) ;  /* 0x00000000004c0947 */ /* 0x000fea0003800000 */
[----:B------:R-:W0:Y:S01]  /*1410*/  I2F.U32.RP R12, R9 ;  /* 0x00000009000c7306 */ /* 0x000e220000209000 */
[----:B------:R-:W-:Y:S01]  /*1420*/  HFMA2 R10, -RZ, RZ, 0, 0 ;  /* 0x00000000ff0a7431 */ /* 0x000fe200000001ff */
[----:B------:R-:W-:-:S06]  /*1430*/  ISETP.NE.U32.AND P2, PT, R9, RZ, PT ;  /* 0x000000ff0900720c */ /* 0x000fcc0003f45070 */
[----:B0-----:R-:W0:Y:S02]  /*1440*/  MUFU.RCP R12, R12 ;  /* 0x0000000c000c7308 */ /* 0x001e240000001000 */
[----:B0-----:R-:W-:-:S06]  /*1450*/  IADD3 R11, PT, PT, R12, 0xffffffe, RZ ;  /* 0x0ffffffe0c0b7810 */ /* 0x001fcc0007ffe0ff */
[----:B------:R-:W0:Y:S02]  /*1460*/  F2I.FTZ.U32.TRUNC.NTZ R11, R11 ;  /* 0x0000000b000b7305 */ /* 0x000e24000021f000 */
[----:B0-----:R-:W-:-:S04]  /*1470*/  IMAD.MOV R2, RZ, RZ, -R11 ;  /* 0x000000ffff027224 */ /* 0x001fc800078e0a0b */
[----:B------:R-:W-:-:S04]  /*1480*/  IMAD R13, R2, R9, RZ ;  /* 0x00000009020d7224 */ /* 0x000fc800078e02ff */
        /* <DEDUP_REMOVED lines=9> */
[----:B------:R-:W-:Y:S01]  /*1520*/  @!P2 LOP3.LUT R10, RZ, R9, RZ, 0x33, !PT ;  /* 0x00000009ff0aa212 */ /* 0x000fe200078e33ff */
[----:B------:R-:W-:Y:S06]  /*1530*/  BRA `(.L_x_22) ;  /* 0x0000000000187947 */ /* 0x000fec0003800000 */
.L_x_21:
[----:B------:R-:W0:Y:S01]  /*1540*/  LDCU UR4, c[0x0][0x398] ;  /* 0x00007300ff0477ac */ /* 0x000e220008000800 */
[----:B------:R-:W-:Y:S01]  /*1550*/  IMAD.U32 R13, RZ, RZ, UR9 ;  /* 0x00000009ff0d7e24 */ /* 0x000fe2000f8e00ff */
[----:B------:R-:W-:Y:S02]  /*1560*/  MOV R2, 0x1590 ;  /* 0x0000159000027802 */ /* 0x000fe40000000f00 */
[----:B0-----:R-:W-:-:S07]  /*1570*/  MOV R14, UR4 ;  /* 0x00000004000e7c02 */ /* 0x001fce0008000f00 */
[----:B------:R-:W-:Y:S05]  /*1580*/  CALL.REL.NOINC `($__internal_0_$__cuda_sm20_div_s64) ;  /* 0x0000001c00c87944 */ /* 0x000fea0003c00000 */
[----:B------:R-:W-:-:S07]  /*1590*/  IMAD.MOV.U32 R10, RZ, RZ, R13 ;  /* 0x000000ffff0a7224 */ /* 0x000fce00078e000d */
.L_x_22:
[----:B------:R-:W-:Y:S05]  /*15a0*/  BSYNC.RECONVERGENT B1 ;  /* 0x0000000000017941 */ /* 0x000fea0003800200 */
.L_x_20:
[----:B------:R-:W0:Y:S01]  /*15b0*/  LDCU UR4, c[0x0][0x3a4] ;  /* 0x00007480ff0477ac */ /* 0x000e220008000800 */
[----:B------:R-:W-:Y:S01]  /*15c0*/  MOV R13, UR8 ;  /* 0x00000008000d7c02 */ /* 0x000fe20008000f00 */
[----:B------:R-:W-:Y:S01]  /*15d0*/  IMAD R9, R8, UR8, RZ ;  /* 0x0000000808097c24 */ /* 0x000fe2000f8e02ff */
[----:B------:R-:W-:Y:S01]  /*15e0*/  BSSY.RECONVERGENT B1, `(.L_x_23) ;  /* 0x0000023000017945 */ /* 0x000fe20003800200 */
[----:B0-----:R-:W-:-:S04]  /*15f0*/  IMAD.U32 R12, RZ, RZ, UR4 ;  /* 0x00000004ff0c7e24 */ /* 0x001fc8000f8e00ff */
[----:B------:R-:W-:-:S03]  /*1600*/  IMAD.WIDE.U32 R12, R8, UR4, R12 ;  /* 0x00000004080c7c25 */ /* 0x000fc6000f8e000c */
[----:B------:R-:W-:-:S04]  /*1610*/  IADD3 R16, P0, PT, R12, -0x1, RZ ;  /* 0xffffffff0c107810 */ /* 0x000fc80007f1e0ff */
[----:B------:R-:W-:Y:S01]  /*1620*/  IADD3.X R15, PT, PT, R13, -0x1, R9, P0, !PT ;  /* 0xffffffff0d0f7810 */ /* 0x000fe200007fe409 */
[----:B------:R-:W-:-:S03]  /*1630*/  IMAD R9, R7, UR4, R10 ;  /* 0x0000000407097c24 */ /* 0x000fc6000f8e020a */
[----:B------:R-:W-:-:S04]  /*1640*/  LOP3.LUT R2, R15, UR9, RZ, 0xfc, !PT ;  /* 0x000000090f027c12 */ /* 0x000fc8000f8efcff */
[----:B------:R-:W-:-:S13]  /*1650*/  ISETP.NE.U32.AND P0, PT, R2, RZ, PT ;  /* 0x000000ff0200720c */ /* 0x000fda0003f05070 */
[----:B------:R-:W-:Y:S05]  /*1660*/  @P0 BRA `(.L_x_24) ;  /* 0x0000000000500947 */ /* 0x000fea0003800000 */
[----:B------:R-:W0:Y:S02]  /*1670*/  LDCU UR4, c[0x0][0x398] ;  /* 0x00007300ff0477ac */ /* 0x000e240008000800 */
[----:B0-----:R-:W0:Y:S01]  /*1680*/  I2F.U32.RP R14, UR4 ;  /* 0x00000004000e7d06 */ /* 0x001e220008209000 */
[----:B------:R-:W-:-:S07]  /*1690*/  ISETP.NE.U32.AND P2, PT, RZ, UR4, PT ;  /* 0x00000004ff007c0c */ /* 0x000fce000bf45070 */
[----:B0-----:R-:W0:Y:S02]  /*16a0*/  MUFU.RCP R14, R14 ;  /* 0x0000000e000e7308 */ /* 0x001e240000001000 */
[----:B0-----:R-:W-:-:S06]  /*16b0*/  IADD3 R12, PT, PT, R14, 0xffffffe, RZ ;  /* 0x0ffffffe0e0c7810 */ /* 0x001fcc0007ffe0ff */
[----:B------:R0:W1:Y:S02]  /*16c0*/  F2I.FTZ.U32.TRUNC.NTZ R13, R12 ;  /* 0x0000000c000d7305 */ /* 0x000064000021f000 */
[----:B0-----:R-:W-:Y:S02]  /*16d0*/  HFMA2 R12, -RZ, RZ, 0, 0 ;  /* 0x00000000ff0c7431 */ /* 0x001fe400000001ff */
[----:B-1----:R-:W-:-:S04]  /*16e0*/  IMAD.MOV R11, RZ, RZ, -R13 ;  /* 0x000000ffff0b7224 */ /* 0x002fc800078e0a0d */
[----:B------:R-:W-:-:S04]  /*16f0*/  IMAD R11, R11, UR4, RZ ;  /* 0x000000040b0b7c24 */ /* 0x000fc8000f8e02ff */
[----:B------:R-:W-:-:S06]  /*1700*/  IMAD.HI.U32 R11, R13, R11, R12 ;  /* 0x0000000b0d0b7227 */ /* 0x000fcc00078e000c */
[----:B------:R-:W-:-:S04]  /*1710*/  IMAD.HI.U32 R2, R11, R16, RZ ;  /* 0x000000100b027227 */ /* 0x000fc800078e00ff */
[----:B------:R-:W-:-:S04]  /*1720*/  IMAD.MOV R11, RZ, RZ, -R2 ;  /* 0x000000ffff0b7224 */ /* 0x000fc800078e0a02 */
[----:B------:R-:W-:-:S05]  /*1730*/  IMAD R11, R11, UR4, R16 ;  /* 0x000000040b0b7c24 */ /* 0x000fca000f8e0210 */
[----:B------:R-:W-:-:S13]  /*1740*/  ISETP.GE.U32.AND P0, PT, R11, UR4, PT ;  /* 0x000000040b007c0c */ /* 0x000fda000bf06070 */
[----:B------:R-:W-:Y:S01]  /*1750*/  @P0 IADD3 R11, PT, PT, R11, -UR4, RZ ;  /* 0x800000040b0b0c10 */ /* 0x000fe2000fffe0ff */
[----:B------:R-:W-:-:S03]  /*1760*/  @P0 VIADD R2, R2, 0x1 ;  /* 0x0000000102020836 */ /* 0x000fc60000000000 */
[----:B------:R-:W-:-:S13]  /*1770*/  ISETP.GE.U32.AND P1, PT, R11, UR4, PT ;  /* 0x000000040b007c0c */ /* 0x000fda000bf26070 */
[----:B------:R-:W-:Y:S02]  /*1780*/  @P1 IADD3 R2, PT, PT, R2, 0x1, RZ ;  /* 0x0000000102021810 */ /* 0x000fe40007ffe0ff */
[----:B------:R-:W-:Y:S01]  /*1790*/  @!P2 LOP3.LUT R2, RZ, UR4, RZ, 0x33, !PT ;  /* 0x00000004ff02ac12 */ /* 0x000fe2000f8e33ff */
[----:B------:R-:W-:Y:S06]  /*17a0*/  BRA `(.L_x_25) ;  /* 0x0000000000187947 */ /* 0x000fec0003800000 */
.L_x_24:
[----:B------:R-:W0:Y:S01]  /*17b0*/  LDCU UR4, c[0x0][0x398] ;  /* 0x00007300ff0477ac */ /* 0x000e220008000800 */
[----:B------:R-:W-:Y:S01]  /*17c0*/  IMAD.U32 R13, RZ, RZ, UR9 ;  /* 0x00000009ff0d7e24 */ /* 0x000fe2000f8e00ff */
[----:B------:R-:W-:Y:S02]  /*17d0*/  MOV R2, 0x1800 ;  /* 0x0000180000027802 */ /* 0x000fe40000000f00 */
[----:B0-----:R-:W-:-:S07]  /*17e0*/  MOV R14, UR4 ;  /* 0x00000004000e7c02 */ /* 0x001fce0008000f00 */
[----:B------:R-:W-:Y:S05]  /*17f0*/  CALL.REL.NOINC `($__internal_0_$__cuda_sm20_div_s64) ;  /* 0x0000001c002c7944 */ /* 0x000fea0003c00000 */
[----:B------:R-:W-:-:S07]  /*1800*/  IMAD.MOV.U32 R2, RZ, RZ, R13 ;  /* 0x000000ffff027224 */ /* 0x000fce00078e000d */
.L_x_25:
[----:B------:R-:W-:Y:S05]  /*1810*/  BSYNC.RECONVERGENT B1 ;  /* 0x0000000000017941 */ /* 0x000fea0003800200 */
.L_x_23:
[----:B------:R-:W-:Y:S01]  /*1820*/  IADD3 R12, PT, PT, R4, 0x1, RZ ;  /* 0x00000001040c7810 */ /* 0x000fe20007ffe0ff */
[----:B------:R-:W-:Y:S03]  /*1830*/  BSSY.RECONVERGENT B1, `(.L_x_26) ;  /* 0x00001ba000017945 */ /* 0x000fe60003800200 */
[----:B------:R-:W-:-:S13]  /*1840*/  ISETP.GT.AND P0, PT, R12, R3, PT ;  /* 0x000000030c00720c */ /* 0x000fda0003f04270 */
[----:B------:R-:W-:Y:S05]  /*1850*/  @!P0 BRA `(.L_x_27) ;  /* 0x0000001800dc8947 */ /* 0x000fea0003800000 */
[----:B------:R-:W0:Y:S01]  /*1860*/  LDCU UR4, c[0x0][0x394] ;  /* 0x00007280ff0477ac */ /* 0x000e220008000800 */
[----:B------:R-:W1:Y:S01]  /*1870*/  S2UR UR18, SR_CTAID.X ;  /* 0x00000000001279c3 */ /* 0x000e620000002500 */
[----:B------:R-:W-:Y:S01]  /*1880*/  IMAD.MOV.U32 R22, RZ, RZ, R18 ;  /* 0x000000ffff167224 */ /* 0x000fe200078e0012 */
[----:B------:R-:W-:Y:S01]  /*1890*/  MOV R23, R19 ;  /* 0x0000001300177202 */ /* 0x000fe20000000f00 */
[----:B------:R-:W2:Y:S05]  /*18a0*/  LDCU UR16, c[0x0][0x398] ;  /* 0x00007300ff1077ac */ /* 0x000eaa0008000800 */
[----:B------:R-:W1:Y:S01]  /*18b0*/  LDC.64 R14, c[0x0][0x3a8] ;  /* 0x0000ea00ff0e7b82 */ /* 0x000e620000000a00 */
[----:B0-----:R-:W-:Y:S01]  /*18c0*/  UIMAD UR10, UR9, UR4, URZ ;  /* 0x00000004090a72a4 */ /* 0x001fe2000f8e02ff */
[----:B--2---:R-:W-:Y:S01]  /*18d0*/  IMAD R12, R0, UR16, RZ ;  /* 0x00000010000c7c24 */ /* 0x004fe2000f8e02ff */
[----:B------:R-:W-:-:S02]  /*18e0*/  UIMAD.WIDE.U32 UR4, UR16, UR4, URZ ;  /* 0x00000004100472a5 */ /* 0x000fc4000f8e00ff */
[----:B------:R-:W-:Y:S01]  /*18f0*/  UIMAD UR10, UR6, UR16, UR10 ;  /* 0x00000010060a72a4 */ /* 0x000fe2000f8e020a */
[----:B------:R-:W0:Y:S01]  /*1900*/  LDCU.64 UR16, c[0x0][0x380] ;  /* 0x00007000ff1077ac */ /* 0x000e220008000a00 */
[----:B------:R-:W-:Y:S02]  /*1910*/  SHF.R.S32.HI R13, RZ, 0x1f, R12 ;  /* 0x0000001fff0d7819 */ /* 0x000fe4000001140c */
[----:B------:R-:W-:Y:S01]  /*1920*/  UIADD3 UR5, UPT, UPT, UR5, UR10, URZ ;  /* 0x0000000a05057290 */ /* 0x000fe2000fffe0ff */
[----:B-1----:R-:W-:-:S05]  /*1930*/  IADD3 R11, P0, PT, R14, UR18, RZ ;  /* 0x000000120e0b7c10 */ /* 0x002fca000ff1e0ff */
[----:B------:R-:W-:-:S04]  /*1940*/  IMAD.WIDE.U32 R12, R11, UR4, R12 ;  /* 0x000000040b0c7c25 */ /* 0x000fc8000f8e000c */
[----:B------:R-:W-:Y:S02]  /*1950*/  IMAD.X R14, RZ, RZ, R15, P0 ;  /* 0x000000ffff0e7224 */ /* 0x000fe400000e060f */
[----:B------:R-:W-:-:S04]  /*1960*/  IMAD R11, R11, UR5, RZ ;  /* 0x000000050b0b7c24 */ /* 0x000fc8000f8e02ff */
[----:B------:R-:W-:Y:S01]  /*1970*/  IMAD R11, R14, UR4, R11 ;  /* 0x000000040e0b7c24 */ /* 0x000fe2000f8e020b */
[----:B------:R-:W-:Y:S01]  /*1980*/  IADD3 R14, P0, PT, R8, R12, RZ ;  /* 0x0000000c080e7210 */ /* 0x000fe20007f1e0ff */
[----:B------:R-:W-:-:S03]  /*1990*/  VIADD R12, R2, 0x1 ;  /* 0x00000001020c7836 */ /* 0x000fc60000000000 */
[C---:B0-----:R-:W-:Y:S02]  /*19a0*/  LEA R20, P1, R14.reuse, UR16, 0x1 ;  /* 0x000000100e147c11 */ /* 0x041fe4000f8208ff */
[----:B------:R-:W-:Y:S02]  /*19b0*/  IADD3.X R13, PT, PT, R13, R11, RZ, P0, !PT ;  /* 0x0000000b0d0d7210 */ /* 0x000fe400007fe4ff */
[----:B------:R-:W-:Y:S02]  /*19c0*/  MOV R11, R3 ;  /* 0x00000003000b7202 */ /* 0x000fe40000000f00 */
[----:B------:R-:W-:-:S07]  /*19d0*/  LEA.HI.X R21, R14, UR17, R13, 0x1, P1 ;  /* 0x000000110e157c11 */ /* 0x000fce00088f0c0d */
.L_x_61:
[----:B0-----:R-:W0:Y:S01]  /*19e0*/  LDCU UR4, c[0x0][0x390] ;  /* 0x00007200ff0477ac */ /* 0x001e220008000800 */
[----:B------:R-:W-:Y:S01]  /*19f0*/  IMAD.U32 R15, RZ, RZ, UR11 ;  /* 0x0000000bff0f7e24 */ /* 0x000fe2000f8e00ff */
[--C-:B------:R-:W-:Y:S01]  /*1a00*/  SHF.R.S32.HI R25, RZ, 0x1f, R11.reuse ;  /* 0x0000001fff197819 */ /* 0x100fe2000001140b */
[----:B------:R-:W-:Y:S01]  /*1a10*/  IMAD R13, R11, UR11, RZ ;  /* 0x0000000b0b0d7c24 */ /* 0x000fe2000f8e02ff */
[----:B------:R-:W-:Y:S01]  /*1a20*/  BSSY.RECONVERGENT B2, `(.L_x_28) ;  /* 0x0000026000027945 */ /* 0x000fe20003800200 */
[----:B------:R-:W-:-:S05]  /*1a30*/  IMAD.MOV.U32 R24, RZ, RZ, R11 ;  /* 0x000000ffff187224 */ /* 0x000fca00078e000b */
[----:B------:R-:W-:Y:S02]  /*1a40*/  ISETP.NE.AND P2, PT, R24, R4, PT ;  /* 0x000000041800720c */ /* 0x000fe40003f45270 */
[----:B0-----:R-:W-:Y:S01]  /*1a50*/  MOV R14, UR4 ;  /* 0x00000004000e7c02 */ /* 0x001fe20008000f00 */
[----:B------:R-:W-:-:S04]  /*1a60*/  IMAD R13, R25, UR4, R13 ;  /* 0x00000004190d7c24 */ /* 0x000fc8000f8e020d */
[C---:B------:R-:W-:Y:S01]  /*1a70*/  IMAD.WIDE.U32 R14, R11.reuse, UR4, R14 ;  /* 0x000000040b0e7c25 */ /* 0x040fe2000f8e000e */
[----:B------:R-:W-:Y:S02]  /*1a80*/  IADD3 R11, PT, PT, R11, 0x1, RZ ;  /* 0x000000010b0b7810 */ /* 0x000fe40007ffe0ff */
[----:B------:R-:W-:-:S04]  /*1a90*/  IADD3 R16, P0, PT, R14, -0x1, RZ ;  /* 0xffffffff0e107810 */ /* 0x000fc80007f1e0ff */
[----:B------:R-:W-:-:S04]  /*1aa0*/  IADD3.X R15, PT, PT, R15, -0x1, R13, P0, !PT ;  /* 0xffffffff0f0f7810 */ /* 0x000fc800007fe40d */
[----:B------:R-:W-:-:S04]  /*1ab0*/  LOP3.LUT R2, R15, UR14, RZ, 0xfc, !PT ;  /* 0x0000000e0f027c12 */ /* 0x000fc8000f8efcff */
[----:B------:R-:W-:-:S13]  /*1ac0*/  ISETP.NE.U32.AND P0, PT, R2, RZ, PT ;  /* 0x000000ff0200720c */ /* 0x000fda0003f05070 */
[----:B------:R-:W-:Y:S05]  /*1ad0*/  @P0 BRA `(.L_x_29) ;  /* 0x0000000000500947 */ /* 0x000fea0003800000 */
[----:B------:R-:W0:Y:S02]  /*1ae0*/  LDCU UR4, c[0x0][0x39c] ;  /* 0x00007380ff0477ac */ /* 0x000e240008000800 */
[----:B0-----:R-:W0:Y:S01]  /*1af0*/  I2F.U32.RP R2, UR4 ;  /* 0x0000000400027d06 */ /* 0x001e220008209000 */
[----:B------:R-:W-:-:S07]  /*1b00*/  ISETP.NE.U32.AND P3, PT, RZ, UR4, PT ;  /* 0x00000004ff007c0c */ /* 0x000fce000bf65070 */
[----:B0-----:R-:W0:Y:S02]  /*1b10*/  MUFU.RCP R2, R2 ;  /* 0x0000000200027308 */ /* 0x001e240000001000 */
[----:B0-----:R-:W-:-:S06]  /*1b20*/  VIADD R14, R2, 0xffffffe ;  /* 0x0ffffffe020e7836 */ /* 0x001fcc0000000000 */
[----:B------:R0:W1:Y:S02]  /*1b30*/  F2I.FTZ.U32.TRUNC.NTZ R15, R14 ;  /* 0x0000000e000f7305 */ /* 0x000064000021f000 */
[----:B0-----:R-:W-:Y:S01]  /*1b40*/  IMAD.MOV.U32 R14, RZ, RZ, RZ ;  /* 0x000000ffff0e7224 */ /* 0x001fe200078e00ff */
[----:B-1----:R-:W-:-:S05]  /*1b50*/  IADD3 R13, PT, PT, RZ, -R15, RZ ;  /* 0x8000000fff0d7210 */ /* 0x002fca0007ffe0ff */
[----:B------:R-:W-:-:S04]  /*1b60*/  IMAD R13, R13, UR4, RZ ;  /* 0x000000040d0d7c24 */ /* 0x000fc8000f8e02ff */
[----:B------:R-:W-:-:S06]  /*1b70*/  IMAD.HI.U32 R15, R15, R13, R14 ;  /* 0x0000000d0f0f7227 */ /* 0x000fcc00078e000e */
[----:B------:R-:W-:-:S05]  /*1b80*/  IMAD.HI.U32 R28, R15, R16, RZ ;  /* 0x000000100f1c7227 */ /* 0x000fca00078e00ff */
[----:B------:R-:W-:-:S05]  /*1b90*/  IADD3 R13, PT, PT, -R28, RZ, RZ ;  /* 0x000000ff1c0d7210 */ /* 0x000fca0007ffe1ff */
        /* <DEDUP_REMOVED lines=8> */
.L_x_29:
[----:B------:R-:W0:Y:S01]  /*1c20*/  LDCU UR4, c[0x0][0x39c] ;  /* 0x00007380ff0477ac */ /* 0x000e220008000800 */
[----:B------:R-:W-:Y:S02]  /*1c30*/  MOV R13, UR14 ;  /* 0x0000000e000d7c02 */ /* 0x000fe40008000f00 */
[----:B------:R-:W-:Y:S01]  /*1c40*/  MOV R2, 0x1c70 ;  /* 0x00001c7000027802 */ /* 0x000fe20000000f00 */
[----:B0-----:R-:W-:-:S07]  /*1c50*/  IMAD.U32 R14, RZ, RZ, UR4 ;  /* 0x00000004ff0e7e24 */ /* 0x001fce000f8e00ff */
[----:B------:R-:W-:Y:S05]  /*1c60*/  CALL.REL.NOINC `($__internal_0_$__cuda_sm20_div_s64) ;  /* 0x0000001800107944 */ /* 0x000fea0003c00000 */
[----:B------:R-:W-:-:S07]  /*1c70*/  MOV R28, R13 ;  /* 0x0000000d001c7202 */ /* 0x000fce0000000f00 */
.L_x_30:
[----:B------:R-:W-:Y:S05]  /*1c80*/  BSYNC.RECONVERGENT B2 ;  /* 0x0000000000027941 */ /* 0x000fea0003800200 */
.L_x_28:
[----:B------:R-:W-:Y:S01]  /*1c90*/  LOP3.LUT R2, R25, UR14, RZ, 0xfc, !PT ;  /* 0x0000000e19027c12 */ /* 0x000fe2000f8efcff */
[----:B------:R-:W-:Y:S03]  /*1ca0*/  BSSY.RECONVERGENT B2, `(.L_x_31) ;  /* 0x000002c000027945 */ /* 0x000fe60003800200 */
[----:B------:R-:W-:-:S13]  /*1cb0*/  ISETP.NE.U32.AND P0, PT, R2, RZ, PT ;  /* 0x000000ff0200720c */ /* 0x000fda0003f05070 */
[----:B------:R-:W-:Y:S05]  /*1cc0*/  @P0 BRA `(.L_x_32) ;  /* 0x0000000000600947 */ /* 0x000fea0003800000 */
[----:B------:R-:W0:Y:S02]  /*1cd0*/  LDCU UR4, c[0x0][0x39c] ;  /* 0x00007380ff0477ac */ /* 0x000e240008000800 */
[----:B0-----:R-:W-:-:S04]  /*1ce0*/  IMAD.U32 R15, RZ, RZ, UR4 ;  /* 0x00000004ff0f7e24 */ /* 0x001fc8000f8e00ff */
[----:B------:R-:W0:Y:S01]  /*1cf0*/  I2F.U32.RP R13, R15 ;  /* 0x0000000f000d7306 */ /* 0x000e220000209000 */
[----:B------:R-:W-:-:S07]  /*1d00*/  ISETP.NE.U32.AND P3, PT, R15, RZ, PT ;  /* 0x000000ff0f00720c */ /* 0x000fce0003f65070 */
[----:B0-----:R-:W0:Y:S02]  /*1d10*/  MUFU.RCP R13, R13 ;  /* 0x0000000d000d7308 */ /* 0x001e240000001000 */
[----:B0-----:R-:W-:-:S06]  /*1d20*/  IADD3 R16, PT, PT, R13, 0xffffffe, RZ ;  /* 0x0ffffffe0d107810 */ /* 0x001fcc0007ffe0ff */
        /* <DEDUP_REMOVED lines=11> */
[----:B------:R-:W-:Y:S02]  /*1de0*/  ISETP.GE.U32.AND P1, PT, R2, R15, PT ;  /* 0x0000000f0200720c */ /* 0x000fe40003f26070 */
[----:B------:R-:W-:-:S11]  /*1df0*/  MOV R2, RZ ;  /* 0x000000ff00027202 */ /* 0x000fd60000000f00 */
[----:B------:R-:W-:Y:S02]  /*1e00*/  @P1 IADD3 R25, PT, PT, R25, 0x1, RZ ;  /* 0x0000000119191810 */ /* 0x000fe40007ffe0ff */
[----:B------:R-:W-:-:S05]  /*1e10*/  @!P3 LOP3.LUT R25, RZ, R15, RZ, 0x33, !PT ;  /* 0x0000000fff19b212 */ /* 0x000fca00078e33ff */
[----:B------:R-:W-:-:S04]  /*1e20*/  IMAD.MOV R13, RZ, RZ, -R25 ;  /* 0x000000ffff0d7224 */ /* 0x000fc800078e0a19 */
[----:B------:R-:W-:Y:S01]  /*1e30*/  IMAD R24, R15, R13, R24 ;  /* 0x0000000d0f187224 */ /* 0x000fe200078e0218 */
[----:B------:R-:W-:Y:S06]  /*1e40*/  BRA `(.L_x_33) ;  /* 0x0000000000447947 */ /* 0x000fec0003800000 */
.L_x_32:
[----:B------:R-:W0:Y:S01]  /*1e50*/  LDCU UR4, c[0x0][0x39c] ;  /* 0x00007380ff0477ac */ /* 0x000e220008000800 */
[----:B------:R-:W-:Y:S01]  /*1e60*/  IMAD.MOV.U32 R16, RZ, RZ, R24 ;  /* 0x000000ffff107224 */ /* 0x000fe200078e0018 */
[----:B------:R-:W-:Y:S01]  /*1e70*/  MOV R15, R25 ;  /* 0x00000019000f7202 */ /* 0x000fe20000000f00 */
[----:B------:R-:W-:Y:S01]  /*1e80*/  IMAD.U32 R13, RZ, RZ, UR14 ;  /* 0x0000000eff0d7e24 */ /* 0x000fe2000f8e00ff */
[----:B------:R-:W-:Y:S02]  /*1e90*/  MOV R2, 0x1ec0 ;  /* 0x00001ec000027802 */ /* 0x000fe40000000f00 */
[----:B0-----:R-:W-:-:S07]  /*1ea0*/  MOV R14, UR4 ;  /* 0x00000004000e7c02 */ /* 0x001fce0008000f00 */
[----:B------:R-:W-:Y:S05]  /*1eb0*/  CALL.REL.NOINC `($__internal_0_$__cuda_sm20_div_s64) ;  /* 0x00000014007c7944 */ /* 0x000fea0003c00000 */
[----:B------:R-:W0:Y:S01]  /*1ec0*/  LDCU UR4, c[0x0][0x39c] ;  /* 0x00007380ff0477ac */ /* 0x000e220008000800 */
[----:B------:R-:W-:-:S05]  /*1ed0*/  IADD3 R27, P0, PT, RZ, -R13, RZ ;  /* 0x8000000dff1b7210 */ /* 0x000fca0007f1e0ff */
[----:B------:R-:W-:Y:S01]  /*1ee0*/  IMAD.X R2, RZ, RZ, ~R14, P0 ;  /* 0x000000ffff027224 */ /* 0x000fe200000e0e0e */
[----:B0-----:R-:W-:-:S05]  /*1ef0*/  MOV R15, UR4 ;  /* 0x00000004000f7c02 */ /* 0x001fca0008000f00 */
[-C--:B------:R-:W-:Y:S02]  /*1f00*/  IMAD R2, R2, R15.reuse, RZ ;  /* 0x0000000f02027224 */ /* 0x080fe400078e02ff */
[----:B------:R-:W-:-:S04]  /*1f10*/  IMAD.WIDE.U32 R16, R27, R15, R24 ;  /* 0x0000000f1b107225 */ /* 0x000fc800078e0018 */
[----:B------:R-:W-:Y:S01]  /*1f20*/  IMAD R27, R27, UR14, R2 ;  /* 0x0000000e1b1b7c24 */ /* 0x000fe2000f8e0202 */
[----:B------:R-:W-:Y:S01]  /*1f30*/  MOV R24, R16 ;  /* 0x0000001000187202 */ /* 0x000fe20000000f00 */
[----:B------:R-:W-:Y:S02]  /*1f40*/  IMAD.MOV.U32 R25, RZ, RZ, R13 ;  /* 0x000000ffff197224 */ /* 0x000fe400078e000d */
[----:B------:R-:W-:-:S07]  /*1f50*/  IMAD.IADD R2, R17, 0x1, R27 ;  /* 0x0000000111027824 */ /* 0x000fce00078e021b */
.L_x_33:
[----:B------:R-:W-:Y:S05]  /*1f60*/  BSYNC.RECONVERGENT B2 ;  /* 0x0000000000027941 */ /* 0x000fea0003800200 */
.L_x_31:
        /* <DEDUP_REMOVED lines=13> */
[----:B------:R0:W1:Y:S02]  /*2040*/  F2I.FTZ.U32.TRUNC.NTZ R27, R26 ;  /* 0x0000001a001b7305 */ /* 0x000064000021f000 */
[----:B0-----:R-:W-:Y:S01]  /*2050*/  IMAD.MOV.U32 R26, RZ, RZ, RZ ;  /* 0x000000ffff1a7224 */ /* 0x001fe200078e00ff */
[----:B-1----:R-:W-:-:S05]  /*2060*/  IADD3 R2, PT, PT, RZ, -R27, RZ ;  /* 0x8000001bff027210 */ /* 0x002fca0007ffe0ff */
[----:B------:R-:W-:-:S04]  /*2070*/  IMAD R13, R2, R15, RZ ;  /* 0x0000000f020d7224 */ /* 0x000fc800078e02ff */
[----:B------:R-:W-:-:S06]  /*2080*/  IMAD.HI.U32 R13, R27, R13, R26 ;  /* 0x0000000d1b0d7227 */ /* 0x000fcc00078e001a */
[----:B------:R-:W-:-:S05]  /*2090*/  IMAD.HI.U32 R2, R13, R16, RZ ;  /* 0x000000100d027227 */ /* 0x000fca00078e00ff */
[----:B------:R-:W-:-:S05]  /*20a0*/  IADD3 R13, PT, PT, -R2, RZ, RZ ;  /* 0x000000ff020d7210 */ /* 0x000fca0007ffe1ff */
        /* <DEDUP_REMOVED lines=8> */
.L_x_35:
[----:B------:R-:W0:Y:S01]  /*2130*/  LDCU UR4, c[0x0][0x39c] ;  /* 0x00007380ff0477ac */ /* 0x000e220008000800 */
[----:B------:R-:W-:Y:S01]  /*2140*/  MOV R15, R13 ;  /* 0x0000000d000f7202 */ /* 0x000fe20000000f00 */
[----:B------:R-:W-:Y:S01]  /*2150*/  IMAD.U32 R13, RZ, RZ, UR14 ;  /* 0x0000000eff0d7e24 */ /* 0x000fe2000f8e00ff */
[----:B------:R-:W-:Y:S02]  /*2160*/  MOV R2, 0x2190 ;  /* 0x0000219000027802 */ /* 0x000fe40000000f00 */
[----:B0-----:R-:W-:-:S07]  /*2170*/  MOV R14, UR4 ;  /* 0x00000004000e7c02 */ /* 0x001fce0008000f00 */
[----:B------:R-:W-:Y:S05]  /*2180*/  CALL.REL.NOINC `($__internal_0_$__cuda_sm20_div_s64) ;  /* 0x0000001000c87944 */ /* 0x000fea0003c00000 */
[----:B------:R-:W-:-:S07]  /*2190*/  IMAD.MOV.U32 R2, RZ, RZ, R13 ;  /* 0x000000ffff027224 */ /* 0x000fce00078e000d */
.L_x_36:
[----:B------:R-:W-:Y:S05]  /*21a0*/  BSYNC.RECONVERGENT B2 ;  /* 0x0000000000027941 */ /* 0x000fea0003800200 */
.L_x_34:
[----:B------:R-:W0:Y:S01]  /*21b0*/  LDCU UR4, c[0x0][0x390] ;  /* 0x00007200ff0477ac */ /* 0x000e220008000800 */
[----:B------:R-:W-:Y:S01]  /*21c0*/  ISETP.GT.AND P0, PT, R6, R5, PT ;  /* 0x000000050600720c */ /* 0x000fe20003f04270 */
[----:B------:R-:W-:Y:S01]  /*21d0*/  BSSY.RECONVERGENT B2, `(.L_x_37) ;  /* 0x000011c000027945 */ /* 0x000fe20003800200 */
[----:B0-----:R-:W-:-:S05]  /*21e0*/  IMAD R25, R25, UR4, R2 ;  /* 0x0000000419197c24 */ /* 0x001fca000f8e0202 */
[----:B------:R-:W-:-:S06]  /*21f0*/  IADD3 R24, PT, PT, -R25, 0x1, R28 ;  /* 0x0000000119187810 */ /* 0x000fcc0007ffe11c */
[----:B------:R-:W-:Y:S05]  /*2200*/  @!P0 BRA `(.L_x_38) ;  /* 0x0000001000608947 */ /* 0x000fea0003800000 */
[----:B------:R-:W-:-:S07]  /*2210*/  MOV R28, R5 ;  /* 0x00000005001c7202 */ /* 0x000fce0000000f00 */
.L_x_60:
[----:B0-----:R-:W0:Y:S01]  /*2220*/  LDCU UR4, c[0x0][0x394] ;  /* 0x00007280ff0477ac */ /* 0x001e220008000800 */
[----:B------:R-:W-:Y:S01]  /*2230*/  IMAD.U32 R15, RZ, RZ, UR6 ;  /* 0x00000006ff0f7e24 */ /* 0x000fe2000f8e00ff */
[----:B------:R-:W-:Y:S01]  /*2240*/  SHF.R.S32.HI R35, RZ, 0x1f, R28 ;  /* 0x0000001fff237819 */ /* 0x000fe2000001141c */
[----:B------:R-:W-:Y:S01]  /*2250*/  IMAD R2, R28, UR6, RZ ;  /* 0x000000061c027c24 */ /* 0x000fe2000f8e02ff */
[----:B------:R-:W-:Y:S01]  /*2260*/  BSSY.RECONVERGENT B3, `(.L_x_39) ;  /* 0x0000023000037945 */ /* 0x000fe20003800200 */
[----:B0-----:R-:W-:Y:S02]  /*2270*/  MOV R14, UR4 ;  /* 0x00000004000e7c02 */ /* 0x001fe40008000f00 */
[----:B------:R-:W-:-:S03]  /*2280*/  IMAD R13, R35, UR4, R2 ;  /* 0x00000004230d7c24 */ /* 0x000fc6000f8e0202 */
[----:B------:R-:W-:-:S03]  /*2290*/  IMAD.WIDE.U32 R14, R28, UR4, R14 ;  /* 0x000000041c0e7c25 */ /* 0x000fc6000f8e000e */
        /* <DEDUP_REMOVED lines=25> */
.L_x_40:
[----:B------:R-:W0:Y:S01]  /*2430*/  LDCU UR4, c[0x0][0x3a0] ;  /* 0x00007400ff0477ac */ /* 0x000e220008000800 */
[----:B------:R-:W-:Y:S02]  /*2440*/  MOV R13, UR7 ;  /* 0x00000007000d7c02 */ /* 0x000fe40008000f00 */
[----:B------:R-:W-:Y:S01]  /*2450*/  MOV R2, 0x2480 ;  /* 0x0000248000027802 */ /* 0x000fe20000000f00 */
[----:B0-----:R-:W-:-:S07]  /*2460*/  IMAD.U32 R14, RZ, RZ, UR4 ;  /* 0x00000004ff0e7e24 */ /* 0x001fce000f8e00ff */
[----:B------:R-:W-:Y:S05]  /*2470*/  CALL.REL.NOINC `($__internal_0_$__cuda_sm20_div_s64) ;  /* 0x00000010000c7944 */ /* 0x000fea0003c00000 */
[----:B------:R-:W-:-:S07]  /*2480*/  MOV R25, R13 ;  /* 0x0000000d00197202 */ /* 0x000fce0000000f00 */
.L_x_41:
[----:B------:R-:W-:Y:S05]  /*2490*/  BSYNC.RECONVERGENT B3 ;  /* 0x0000000000037941 */ /* 0x000fea0003800200 */
.L_x_39:
        /* <DEDUP_REMOVED lines=28> */
.L_x_43:
        /* <DEDUP_REMOVED lines=8> */
[-C--:B------:R-:W-:Y:S01]  /*26e0*/  IADD3 R17, P0, PT, RZ, -R13.reuse, RZ ;  /* 0x8000000dff117210 */ /* 0x080fe20007f1e0ff */
[----:B------:R-:W-:Y:S01]  /*26f0*/  IMAD.MOV.U32 R29, RZ, RZ, R35 ;  /* 0x000000ffff1d7224 */ /* 0x000fe200078e0023 */
[----:B------:R-:W-:-:S03]  /*2700*/  MOV R30, R13 ;  /* 0x0000000d001e7202 */ /* 0x000fc60000000f00 */
[----:B------:R-:W-:Y:S01]  /*2710*/  IMAD.X R2, RZ, RZ, ~R14, P0 ;  /* 0x000000ffff027224 */ /* 0x000fe200000e0e0e */
[----:B0-----:R-:W-:-:S05]  /*2720*/  MOV R27, UR4 ;  /* 0x00000004001b7c02 */ /* 0x001fca0008000f00 */
[-C--:B------:R-:W-:Y:S02]  /*2730*/  IMAD R2, R2, R27.reuse, RZ ;  /* 0x0000001b02027224 */ /* 0x080fe400078e02ff */
[----:B------:R-:W-:-:S04]  /*2740*/  IMAD.WIDE.U32 R14, R17, R27, R28 ;  /* 0x0000001b110e7225 */ /* 0x000fc800078e001c */
[----:B------:R-:W-:-:S04]  /*2750*/  IMAD R17, R17, UR7, R2 ;  /* 0x0000000711117c24 */ /* 0x000fc8000f8e0202 */
[----:B------:R-:W-:-:S07]  /*2760*/  IMAD.IADD R2, R15, 0x1, R17 ;  /* 0x000000010f027824 */ /* 0x000fce00078e0211 */
.L_x_44:
[----:B------:R-:W-:Y:S05]  /*2770*/  BSYNC.RECONVERGENT B3 ;  /* 0x0000000000037941 */ /* 0x000fea0003800200 */
.L_x_42:
        /* <DEDUP_REMOVED lines=26> */
[----:B------:R-:W-:-:S04]  /*2920*/  @!P3 LOP3.LUT R2, RZ, R27, RZ, 0x33, !PT ;  /* 0x0000001bff02b212 */ /* 0x000fc800078e33ff */
[----:B------:R-:W-:Y:S01]  /*2930*/  MOV R13, R2 ;  /* 0x00000002000d7202 */ /* 0x000fe20000000f00 */
[----:B------:R-:W-:Y:S06]  /*2940*/  BRA `(.L_x_47) ;  /* 0x0000000000147947 */ /* 0x000fec0003800000 */
.L_x_46:
[----:B------:R-:W0:Y:S01]  /*2950*/  LDCU UR4, c[0x0][0x3a0] ;  /* 0x00007400ff0477ac */ /* 0x000e220008000800 */
[----:B------:R-:W-:Y:S01]  /*2960*/  IMAD.U32 R13, RZ, RZ, UR7 ;  /* 0x00000007ff0d7e24 */ /* 0x000fe2000f8e00ff */
[----:B------:R-:W-:Y:S02]  /*2970*/  MOV R2, 0x29a0 ;  /* 0x000029a000027802 */ /* 0x000fe40000000f00 */
[----:B0-----:R-:W-:-:S07]  /*2980*/  MOV R14, UR4 ;  /* 0x00000004000e7c02 */ /* 0x001fce0008000f00 */
[----:B------:R-:W-:Y:S05]  /*2990*/  CALL.REL.NOINC `($__internal_0_$__cuda_sm20_div_s64) ;  /* 0x0000000800c47944 */ /* 0x000fea0003c00000 */
.L_x_47:
[----:B------:R-:W-:Y:S05]  /*29a0*/  BSYNC.RECONVERGENT B3 ;  /* 0x0000000000037941 */ /* 0x000fea0003800200 */
.L_x_45:
[----:B------:R-:W0:Y:S01]  /*29b0*/  LDCU UR4, c[0x0][0x394] ;  /* 0x00007280ff0477ac */ /* 0x000e220008000800 */
[----:B------:R-:W-:Y:S01]  /*29c0*/  ISETP.GT.AND P0, PT, R12, R9, PT ;  /* 0x000000090c00720c */ /* 0x000fe20003f04270 */
[----:B------:R-:W-:Y:S01]  /*29d0*/  BSSY.RECONVERGENT B3, `(.L_x_48) ;  /* 0x0000098000037945 */ /* 0x000fe20003800200 */
[----:B0-----:R-:W-:-:S05]  /*29e0*/  IMAD R30, R30, UR4, R13 ;  /* 0x000000041e1e7c24 */ /* 0x001fca000f8e020d */
[----:B------:R-:W-:-:S06]  /*29f0*/  IADD3 R13, PT, PT, R25, 0x1, -R30 ;  /* 0x00000001190d7810 */ /* 0x000fcc0007ffe81e */
[----:B------:R-:W-:Y:S05]  /*2a00*/  @!P0 BRA `(.L_x_49) ;  /* 0x0000000800508947 */ /* 0x000fea0003800000 */
[----:B------:R0:W5:Y:S01]  /*2a10*/  LDG.E.U16 R25, desc[UR12][R20.64] ;  /* 0x0000000c14197981 */ /* 0x000162000c1e1500 */
[----:B------:R-:W1:Y:S01]  /*2a20*/  LDCU UR4, c[0x0][0x3a4] ;  /* 0x00007480ff0477ac */ /* 0x000e620008000800 */
[----:B------:R-:W-:Y:S01]  /*2a30*/  IMAD.IADD R35, R28, 0x1, R7 ;  /* 0x000000011c237824 */ /* 0x000fe200078e0207 */
[----:B------:R-:W-:Y:S01]  /*2a40*/  MOV R32, R9 ;  /* 0x0000000900207202 */ /* 0x000fe20000000f00 */
[----:B------:R-:W-:Y:S02]  /*2a50*/  IMAD R30, R24, R13, RZ ;  /* 0x0000000d181e7224 */ /* 0x000fe400078e02ff */
[----:B01----:R-:W-:-:S07]  /*2a60*/  IMAD R35, R35, UR4, R10 ;  /* 0x0000000423237c24 */ /* 0x003fce000f8e020a */
.L_x_59:
        /* <DEDUP_REMOVED lines=33> */
.L_x_51:
[----:B------:R-:W0:Y:S01]  /*2c80*/  LDCU UR4, c[0x0][0x3a4] ;  /* 0x00007480ff0477ac */ /* 0x000e220008000800 */
[----:B------:R-:W-:Y:S02]  /*2c90*/  MOV R13, UR8 ;  /* 0x00000008000d7c02 */ /* 0x000fe40008000f00 */
[----:B------:R-:W-:Y:S01]  /*2ca0*/  MOV R2, 0x2cd0 ;  /* 0x00002cd000027802 */ /* 0x000fe20000000f00 */
[----:B0-----:R-:W-:-:S07]  /*2cb0*/  IMAD.U32 R14, RZ, RZ, UR4 ;  /* 0x00000004ff0e7e24 */ /* 0x001fce000f8e00ff */
[----:B-----5:R-:W-:Y:S05]  /*2cc0*/  CALL.REL.NOINC `($__internal_0_$__cuda_sm20_div_s64) ;  /* 0x0000000400f87944 */ /* 0x020fea0003c00000 */
[----:B------:R-:W-:-:S07]  /*2cd0*/  MOV R34, R13 ;  /* 0x0000000d00227202 */ /* 0x000fce0000000f00 */
.L_x_52:
[----:B------:R-:W-:Y:S05]  /*2ce0*/  BSYNC.RECONVERGENT B4 ;  /* 0x0000000000047941 */ /* 0x000fea0003800200 */
.L_x_50:
        /* <DEDUP_REMOVED lines=28> */
.L_x_54:
[----:B------:R-:W0:Y:S01]  /*2eb0*/  LDCU UR4, c[0x0][0x3a4] ;  /* 0x00007480ff0477ac */ /* 0x000e220008000800 */
[----:B------:R-:W-:Y:S01]  /*2ec0*/  IMAD.MOV.U32 R16, RZ, RZ, R32 ;  /* 0x000000ffff107224 */ /* 0x000fe200078e0020 */
[----:B------:R-:W-:Y:S01]  /*2ed0*/  MOV R15, R37 ;  /* 0x00000025000f7202 */ /* 0x000fe20000000f00 */
[----:B------:R-:W-:Y:S01]  /*2ee0*/  IMAD.U32 R13, RZ, RZ, UR8 ;  /* 0x00000008ff0d7e24 */ /* 0x000fe2000f8e00ff */
[----:B------:R-:W-:Y:S02]  /*2ef0*/  MOV R2, 0x2f20 ;  /* 0x00002f2000027802 */ /* 0x000fe40000000f00 */
[----:B0-----:R-:W-:-:S07]  /*2f00*/  MOV R14, UR4 ;  /* 0x00000004000e7c02 */ /* 0x001fce0008000f00 */
[----:B-----5:R-:W-:Y:S05]  /*2f10*/  CALL.REL.NOINC `($__internal_0_$__cuda_sm20_div_s64) ;  /* 0x0000000400647944 */ /* 0x020fea0003c00000 */
        /* <DEDUP_REMOVED lines=10> */
.L_x_55:
[----:B------:R-:W-:Y:S05]  /*2fc0*/  BSYNC.RECONVERGENT B4 ;  /* 0x0000000000047941 */ /* 0x000fea0003800200 */
.L_x_53:
        /* <DEDUP_REMOVED lines=29> */
.L_x_57:
[----:B------:R-:W0:Y:S01]  /*31a0*/  LDCU UR4, c[0x0][0x3a4] ;  /* 0x00007480ff0477ac */ /* 0x000e220008000800 */
[----:B------:R-:W-:Y:S01]  /*31b0*/  IMAD.U32 R13, RZ, RZ, UR8 ;  /* 0x00000008ff0d7e24 */ /* 0x000fe2000f8e00ff */
[----:B------:R-:W-:Y:S02]  /*31c0*/  MOV R2, 0x31f0 ;  /* 0x000031f000027802 */ /* 0x000fe40000000f00 */
[----:B0-----:R-:W-:-:S07]  /*31d0*/  MOV R14, UR4 ;  /* 0x00000004000e7c02 */ /* 0x001fce0008000f00 */
[----:B-----5:R-:W-:Y:S05]  /*31e0*/  CALL.REL.NOINC `($__internal_0_$__cuda_sm20_div_s64) ;  /* 0x0000000000b07944 */ /* 0x020fea0003c00000 */
.L_x_58:
[----:B------:R-:W-:Y:S05]  /*31f0*/  BSYNC.RECONVERGENT B4 ;  /* 0x0000000000047941 */ /* 0x000fea0003800200 */
.L_x_56:
[----:B------:R-:W-:Y:S01]  /*3200*/  IMAD.WIDE R14, R35, 0x2, R22 ;  /* 0x00000002230e7825 */ /* 0x000fe200078e0216 */
[----:B------:R-:W0:Y:S05]  /*3210*/  LDCU UR4, c[0x0][0x398] ;  /* 0x00007300ff0477ac */ /* 0x000e2a0008000800 */
[----:B------:R-:W2:Y:S01]  /*3220*/  LDG.E.U16 R14, desc[UR12][R14.64] ;  /* 0x0000000c0e0e7981 */ /* 0x000ea2000c1e1500 */
[----:B-----5:R-:W-:Y:S01]  /*3230*/  SHF.L.U32 R25, R25, 0x10, RZ ;  /* 0x0000001019197819 */ /* 0x020fe200000006ff */
[----:B------:R-:W-:Y:S01]  /*3240*/  VIADD R35, R35, 0x1 ;  /* 0x0000000123237836 */ /* 0x000fe20000000000 */
[----:B------:R-:W-:-:S04]  /*3250*/  IADD3 R32, PT, PT, R32, 0x1, RZ ;  /* 0x0000000120207810 */ /* 0x000fc80007ffe0ff */
[----:B------:R-:W-:Y:S01]  /*3260*/  ISETP.GE.AND P0, PT, R32, R12, PT ;  /* 0x0000000c2000720c */ /* 0x000fe20003f06270 */
[----:B0-----:R-:W-:-:S05]  /*3270*/  IMAD R13, R36, UR4, R13 ;  /* 0x00000004240d7c24 */ /* 0x001fca000f8e020d */
[----:B------:R-:W-:-:S05]  /*3280*/  IADD3 R13, PT, PT, -R13, 0x1, R34 ;  /* 0x000000010d0d7810 */ /* 0x000fca0007ffe122 */
[----:B------:R-:W-:-:S05]  /*3290*/  IMAD R13, R30, R13, RZ ;  /* 0x0000000d1e0d7224 */ /* 0x000fca00078e02ff */
[----:B------:R-:W-:-:S06]  /*32a0*/  I2FP.F32.S32 R13, R13 ;  /* 0x0000000d000d7245 */ /* 0x000fcc0000201400 */
[----:B------:R-:W0:Y:S01]  /*32b0*/  MUFU.RCP R13, R13 ;  /* 0x0000000d000d7308 */ /* 0x000e220000001000 */
[----:B--2---:R-:W-:-:S04]  /*32c0*/  IMAD.U32 R2, R14, 0x10000, RZ ;  /* 0x000100000e027824 */ /* 0x004fc800078e00ff */
[----:B0-----:R-:W-:-:S06]  /*32d0*/  FMUL.FTZ R2, R2, R13 ;  /* 0x0000000d02027220 */ /* 0x001fcc0000410000 */
[----:B------:R-:W0:Y:S02]  /*32e0*/  F2F.BF16.F32 R2, R2 ;  /* 0x0000000200027304 */ /* 0x000e240000202000 */
[----:B0-----:R-:W-:-:S04]  /*32f0*/  IMAD.U32 R14, R2, 0x10000, RZ ;  /* 0x00010000020e7824 */ /* 0x001fc800078e00ff */
[----:B------:R-:W-:-:S05]  /*3300*/  FADD.FTZ R14, R25, R14 ;  /* 0x0000000e190e7221 */ /* 0x000fca0000010000 */
[----:B------:R-:W-:-:S04]  /*3310*/  F2FP.BF16.F32.PACK_AB R14, RZ, R14 ;  /* 0x0000000eff0e723e */ /* 0x000fc800000010ff */
[----:B------:R-:W-:-:S05]  /*3320*/  PRMT R25, R14, 0x7610, R25 ;  /* 0x000076100e197816 */ /* 0x000fca0000000019 */
[----:B------:R0:W-:Y:S01]  /*3330*/  STG.E.U16 desc[UR12][R20.64], R25 ;  /* 0x0000001914007986 */ /* 0x0001e2000c10150c */
[----:B------:R-:W-:Y:S05]  /*3340*/  @!P0 BRA `(.L_x_59) ;  /* 0xfffffff400c88947 */ /* 0x000fea000383ffff */
.L_x_49:
[----:B------:R-:W-:Y:S05]  /*3350*/  BSYNC.RECONVERGENT B3 ;  /* 0x0000000000037941 */ /* 0x000fea0003800200 */
.L_x_48:
[----:B------:R-:W-:-:S04]  /*3360*/  IADD3 R28, PT, PT, R28, 0x1, RZ ;  /* 0x000000011c1c7810 */ /* 0x000fc80007ffe0ff */
[----:B------:R-:W-:-:S13]  /*3370*/  ISETP.GE.AND P0, PT, R28, R6, PT ;  /* 0x000000061c00720c */ /* 0x000fda0003f06270 */
[----:B------:R-:W-:Y:S05]  /*3380*/  @!P0 BRA `(.L_x_60) ;  /* 0xffffffec00a48947 */ /* 0x000fea000383ffff */
.L_x_38:
[----:B------:R-:W-:Y:S05]  /*3390*/  BSYNC.RECONVERGENT B2 ;  /* 0x0000000000027941 */ /* 0x000fea0003800200 */
.L_x_37:
[----:B------:R-:W-:-:S04]  /*33a0*/  IMAD.U32 R13, RZ, RZ, UR15 ;  /* 0x0000000fff0d7e24 */ /* 0x000fc8000f8e00ff */
[----:B------:R-:W-:Y:S01]  /*33b0*/  IMAD.WIDE R22, R13, 0x2, R22 ;  /* 0x000000020d167825 */ /* 0x000fe200078e0216 */
[----:B------:R-:W-:Y:S06]  /*33c0*/  @P2 BRA `(.L_x_61) ;  /* 0xffffffe400842947 */ /* 0x000fec000383ffff */
.L_x_27:
[----:B------:R-:W-:Y:S05]  /*33d0*/  BSYNC.RECONVERGENT B1 ;  /* 0x0000000000017941 */ /* 0x000fea0003800200 */
.L_x_26:
[----:B------:R-:W1:Y:S01]  /*33e0*/  LDCU UR4, c[0x0][0x360] ;  /* 0x00006c00ff0477ac */ /* 0x000e620008000800 */
[----:B------:R-:W2:Y:S01]  /*33f0*/  LDCU UR5, c[0x0][0x398] ;  /* 0x00007300ff0577ac */ /* 0x000ea20008000800 */
[----:B-1----:R-:W-:-:S04]  /*3400*/  IADD3 R8, PT, PT, R8, UR4, RZ ;  /* 0x0000000408087c10 */ /* 0x002fc8000fffe0ff */
[----:B--2---:R-:W-:-:S13]  /*3410*/  ISETP.GE.AND P0, PT, R8, UR5, PT ;  /* 0x0000000508007c0c */ /* 0x004fda000bf06270 */
[----:B------:R-:W-:Y:S05]  /*3420*/  @!P0 BRA `(.L_x_62) ;  /* 0xffffffdc00248947 */ /* 0x000fea000383ffff */
.L_x_17:
[----:B------:R-:W-:Y:S05]  /*3430*/  BSYNC.RECONVERGENT B0 ;  /* 0x0000000000007941 */ /* 0x000fea0003800200 */
.L_x_16:
[----:B------:R-:W1:Y:S01]  /*3440*/  LDCU UR4, c[0x0][0x374] ;  /* 0x00006e80ff0477ac */ /* 0x000e620008000800 */
[----:B------:R-:W1:Y:S01]  /*3450*/  LDC R5, c[0x0][0x364] ;  /* 0x0000d900ff057b82 */ /* 0x000e620000000800 */
[----:B------:R-:W2:Y:S01]  /*3460*/  LDCU UR5, c[0x0][0x394] ;  /* 0x00007280ff0577ac */ /* 0x000ea20008000800 */
[----:B-1----:R-:W-:-:S05]  /*3470*/  IMAD R0, R5, UR4, R0 ;  /* 0x0000000405007c24 */ /* 0x002fca000f8e0200 */
[----:B--2---:R-:W-:-:S13]  /*3480*/  ISETP.GE.AND P0, PT, R0, UR5, PT ;  /* 0x0000000500007c0c */ /* 0x004fda000bf06270 */
[----:B------:R-:W-:Y:S05]  /*3490*/  @!P0 BRA `(.L_x_63) ;  /* 0xffffffd400188947 */ /* 0x000fea000383ffff */
[----:B------:R-:W-:Y:S05]  /*34a0*/  EXIT ;  /* 0x000000000000794d */ /* 0x000fea0003800000 */
        .weak           $__internal_0_$__cuda_sm20_div_s64
        .type           $__internal_0_$__cuda_sm20_div_s64,@function
        .size           $__internal_0_$__cuda_sm20_div_s64,(.L_x_667 - $__internal_0_$__cuda_sm20_div_s64)
$__internal_0_$__cuda_sm20_div_s64:
[-C--:B------:R-:W-:Y:S02]  /*34b0*/  IADD3 R27, P1, PT, RZ, -R14.reuse, RZ ;  /* 0x8000000eff1b7210 */ /* 0x080fe40007f3e0ff */
[----:B------:R-:W-:Y:S02]  /*34c0*/  ISETP.GE.AND P0, PT, R13, RZ, PT ;  /* 0x000000ff0d00720c */ /* 0x000fe40003f06270 */
[----:B------:R-:W-:Y:S01]  /*34d0*/  ISETP.GE.AND P3, PT, R15, RZ, PT ;  /* 0x000000ff0f00720c */ /* 0x000fe20003f66270 */
[----:B------:R-:W-:Y:S01]  /*34e0*/  IMAD.X R38, RZ, RZ, ~R13, P1 ;  /* 0x000000ffff267224 */ /* 0x000fe200008e0e0d */
[----:B------:R-:W-:-:S04]  /*34f0*/  SEL R26, R27, R14, !P0 ;  /* 0x0000000e1b1a7207 */ /* 0x000fc80004000000 */
[----:B------:R-:W-:-:S04]  /*3500*/  SEL R27, R38, R13, !P0 ;  /* 0x0000000d261b7207 */ /* 0x000fc80004000000 */
[----:B------:R-:W0:Y:S02]  /*3510*/  I2F.U64.RP R31, R26 ;  /* 0x0000001a001f7312 */ /* 0x000e240000309000 */
[----:B0-----:R-:W0:Y:S02]  /*3520*/  MUFU.RCP R38, R31 ;  /* 0x0000001f00267308 */ /* 0x001e240000001000 */
[----:B0-----:R-:W-:-:S15]  /*3530*/  IADD3 R38, PT, PT, R38, 0x1ffffffe, RZ ;  /* 0x1ffffffe26267810 */ /* 0x001fde0007ffe0ff */
[----:B------:R-:W-:-:S15]  /*3540*/  NOP ;  /* 0x0000000000007918 */ /* 0x000fde0000000000 */
[----:B------:R-:W-:-:S15]  /*3550*/  NOP ;  /* 0x0000000000007918 */ /* 0x000fde0000000000 */
[----:B------:R-:W-:-:S15]  /*3560*/  NOP ;  /* 0x0000000000007918 */ /* 0x000fde0000000000 */
[----:B------:R-:W0:Y:S02]  /*3570*/  F2I.U64.TRUNC R38, R38 ;  /* 0x0000002600267311 */ /* 0x000e24000020d800 */
[----:B0-----:R-:W-:-:S04]  /*3580*/  IMAD.WIDE.U32 R40, R38, R26, RZ ;  /* 0x0000001a26287225 */ /* 0x001fc800078e00ff */
[C---:B------:R-:W-:Y:S01]  /*3590*/  IMAD R29, R38.reuse, R27, R41 ;  /* 0x0000001b261d7224 */ /* 0x040fe200078e0229 */
[----:B------:R-:W-:Y:S02]  /*35a0*/  IADD3 R17, P0, PT, RZ, -R40, RZ ;  /* 0x80000028ff117210 */ /* 0x000fe40007f1e0ff */
[----:B------:R-:W-:Y:S01]  /*35b0*/  MOV R41, R38 ;  /* 0x0000002600297202 */ /* 0x000fe20000000f00 */
[----:B------:R-:W-:Y:S02]  /*35c0*/  IMAD R29, R39, R26, R29 ;  /* 0x0000001a271d7224 */ /* 0x000fe400078e021d */
[----:B------:R-:W-:-:S04]  /*35d0*/  IMAD.HI.U32 R40, R38, R17, RZ ;  /* 0x0000001126287227 */ /* 0x000fc800078e00ff */
[----:B------:R-:W-:-:S04]  /*35e0*/  IMAD.X R29, RZ, RZ, ~R29, P0 ;  /* 0x000000ffff1d7224 */ /* 0x000fc800000e0e1d */
[----:B------:R-:W-:-:S04]  /*35f0*/  IMAD.WIDE.U32 R40, P0, R38, R29, R40 ;  /* 0x0000001d26287225 */ /* 0x000fc80007800028 */
[----:B------:R-:W-:-:S04]  /*3600*/  IMAD.HI.U32 R31, R39, R29, RZ ;  /* 0x0000001d271f7227 */ /* 0x000fc800078e00ff */
[----:B------:R-:W-:-:S04]  /*3610*/  IMAD.HI.U32 R17, P1, R39, R17, R40 ;  /* 0x0000001127117227 */ /* 0x000fc80007820028 */
[----:B------:R-:W-:Y:S02]  /*3620*/  IMAD R38, R39, R29, RZ ;  /* 0x0000001d27267224 */ /* 0x000fe400078e02ff */
[----:B------:R-:W-:Y:S02]  /*3630*/  IMAD.X R31, R31, 0x1, R39, P0 ;  /* 0x000000011f1f7824 */ /* 0x000fe400000e0627 */
[----:B------:R-:W-:Y:S01]  /*3640*/  IMAD.MOV.U32 R39, RZ, RZ, RZ ;  /* 0x000000ffff277224 */ /* 0x000fe200078e00ff */
[----:B------:R-:W-:-:S04]  /*3650*/  IADD3 R43, P0, PT, R38, R17, RZ ;  /* 0x00000011262b7210 */ /* 0x000fc80007f1e0ff */
[----:B------:R-:W-:Y:S01]  /*3660*/  IADD3.X R17, PT, PT, RZ, RZ, R31, P0, P1 ;  /* 0x000000ffff117210 */ /* 0x000fe200007e241f */
[----:B------:R-:W-:-:S04]  /*3670*/  IMAD.WIDE.U32 R40, R43, R26, RZ ;  /* 0x0000001a2b287225 */ /* 0x000fc800078e00ff */
[----:B------:R-:W-:Y:S01]  /*3680*/  IMAD R29, R43, R27, R41 ;  /* 0x0000001b2b1d7224 */ /* 0x000fe200078e0229 */
[----:B------:R-:W-:-:S03]  /*3690*/  IADD3 R40, P0, PT, RZ, -R40, RZ ;  /* 0x80000028ff287210 */ /* 0x000fc60007f1e0ff */
[----:B------:R-:W-:Y:S02]  /*36a0*/  IMAD R29, R17, R26, R29 ;  /* 0x0000001a111d7224 */ /* 0x000fe400078e021d */
[----:B------:R-:W-:-:S03]  /*36b0*/  IMAD.HI.U32 R42, R43, R40, RZ ;  /* 0x000000282b2a7227 */ /* 0x000fc600078e00ff */
[----:B------:R-:W-:-:S05]  /*36c0*/  IADD3.X R38, PT, PT, RZ, ~R29, RZ, P0, !PT ;  /* 0x8000001dff267210 */ /* 0x000fca00007fe4ff */
[----:B------:R-:W-:-:S04]  /*36d0*/  IMAD.WIDE.U32 R42, P1, R43, R38, R42 ;  /* 0x000000262b2a7225 */ /* 0x000fc8000782002a */
[----:B------:R-:W-:-:S04]  /*36e0*/  IMAD.HI.U32 R31, P0, R17, R40, R42 ;  /* 0x00000028111f7227 */ /* 0x000fc8000780002a */
[----:B------:R-:W-:-:S04]  /*36f0*/  IMAD.HI.U32 R40, R17, R38, RZ ;  /* 0x0000002611287227 */ /* 0x000fc800078e00ff */
[----:B------:R-:W-:Y:S02]  /*3700*/  IMAD.X R29, R40, 0x1, R17, P1 ;  /* 0x00000001281d7824 */ /* 0x000fe400008e0611 */
[----:B------:R-:W-:Y:S01]  /*3710*/  IMAD R38, R17, R38, RZ ;  /* 0x0000002611267224 */ /* 0x000fe200078e02ff */
[----:B------:R-:W-:-:S04]  /*3720*/  IADD3 R17, P4, PT, RZ, -R16, RZ ;  /* 0x80000010ff117210 */ /* 0x000fc80007f9e0ff */
[----:B------:R-:W-:Y:S02]  /*3730*/  IADD3 R31, P1, PT, R38, R31, RZ ;  /* 0x0000001f261f7210 */ /* 0x000fe40007f3e0ff */
[----:B------:R-:W-:Y:S02]  /*3740*/  SEL R17, R17, R16, !P3 ;  /* 0x0000001011117207 */ /* 0x000fe40005800000 */
[----:B------:R-:W-:Y:S02]  /*3750*/  IADD3.X R16, PT, PT, RZ, ~R15, RZ, P4, !PT ;  /* 0x8000000fff107210 */ /* 0x000fe400027fe4ff */
[----:B------:R-:W-:Y:S01]  /*3760*/  IADD3.X R29, PT, PT, RZ, RZ, R29, P1, P0 ;  /* 0x000000ffff1d7210 */ /* 0x000fe20000fe041d */
[----:B------:R-:W-:Y:S01]  /*3770*/  IMAD.HI.U32 R38, R31, R17, RZ ;  /* 0x000000111f267227 */ /* 0x000fe200078e00ff */
[----:B------:R-:W-:-:S05]  /*3780*/  SEL R16, R16, R15, !P3 ;  /* 0x0000000f10107207 */ /* 0x000fca0005800000 */
[----:B------:R-:W-:-:S04]  /*3790*/  IMAD.WIDE.U32 R38, R31, R16, R38 ;  /* 0x000000101f267225 */ /* 0x000fc800078e0026 */
[----:B------:R-:W-:-:S04]  /*37a0*/  IMAD.HI.U32 R31, P0, R29, R17, R38 ;  /* 0x000000111d1f7227 */ /* 0x000fc80007800026 */
[CC--:B------:R-:W-:Y:S02]  /*37b0*/  IMAD R38, R29.reuse, R16.reuse, RZ ;  /* 0x000000101d267224 */ /* 0x0c0fe400078e02ff */
[----:B------:R-:W-:-:S03]  /*37c0*/  IMAD.HI.U32 R29, R29, R16, RZ ;  /* 0x000000101d1d7227 */ /* 0x000fc600078e00ff */
[----:B------:R-:W-:Y:S02]  /*37d0*/  IADD3 R31, P1, PT, R38, R31, RZ ;  /* 0x0000001f261f7210 */ /* 0x000fe40007f3e0ff */
[----:B------:R-:W-:-:S03]  /*37e0*/  IADD3.X R29, PT, PT, R29, RZ, RZ, P0, !PT ;  /* 0x000000ff1d1d7210 */ /* 0x000fc600007fe4ff */
[----:B------:R-:W-:-:S04]  /*37f0*/  IMAD.WIDE.U32 R38, R31, R26, RZ ;  /* 0x0000001a1f267225 */ /* 0x000fc800078e00ff */
[----:B------:R-:W-:Y:S01]  /*3800*/  IMAD R33, R31, R27, R39 ;  /* 0x0000001b1f217224 */ /* 0x000fe200078e0227 */
[----:B------:R-:W-:Y:S01]  /*3810*/  IADD3 R17, P3, PT, -R38, R17, RZ ;  /* 0x0000001126117210 */ /* 0x000fe20007f7e1ff */
[----:B------:R-:W-:-:S03]  /*3820*/  IMAD.X R29, RZ, RZ, R29, P1 ;  /* 0x000000ffff1d7224 */ /* 0x000fc600008e061d */
[-C--:B------:R-:W-:Y:S01]  /*3830*/  ISETP.GE.U32.AND P0, PT, R17, R26.reuse, PT ;  /* 0x0000001a1100720c */ /* 0x080fe20003f06070 */
[----:B------:R-:W-:-:S05]  /*3840*/  IMAD R33, R29, R26, R33 ;  /* 0x0000001a1d217224 */ /* 0x000fca00078e0221 */
[----:B------:R-:W-:Y:S02]  /*3850*/  IADD3.X R33, PT, PT, ~R33, R16, RZ, P3, !PT ;  /* 0x0000001021217210 */ /* 0x000fe40001ffe5ff */
[----:B------:R-:W-:Y:S02]  /*3860*/  IADD3 R16, P3, PT, R17, -R26, RZ ;  /* 0x8000001a11107210 */ /* 0x000fe40007f7e0ff */
[----:B------:R-:W-:-:S04]  /*3870*/  ISETP.GE.U32.AND.EX P0, PT, R33, R27, PT, P0 ;  /* 0x0000001b2100720c */ /* 0x000fc80003f06100 */
[----:B------:R-:W-:Y:S01]  /*3880*/  SEL R17, R16, R17, P0 ;  /* 0x0000001110117207 */ /* 0x000fe20000000000 */
[----:B------:R-:W-:-:S03]  /*3890*/  IMAD.X R16, R33, 0x1, ~R27, P3 ;  /* 0x0000000121107824 */ /* 0x000fc600018e0e1b */
[----:B------:R-:W-:Y:S02]  /*38a0*/  ISETP.GE.U32.AND P1, PT, R17, R26, PT ;  /* 0x0000001a1100720c */ /* 0x000fe40003f26070 */
[----:B------:R-:W-:Y:S02]  /*38b0*/  SEL R33, R16, R33, P0 ;  /* 0x0000002110217207 */ /* 0x000fe40000000000 */
[----:B------:R-:W-:Y:S02]  /*38c0*/  IADD3 R16, P3, PT, R31, 0x1, RZ ;  /* 0x000000011f107810 */ /* 0x000fe40007f7e0ff */
[----:B------:R-:W-:Y:S02]  /*38d0*/  ISETP.GE.U32.AND.EX P1, PT, R33, R27, PT, P1 ;  /* 0x0000001b2100720c */ /* 0x000fe40003f26110 */
[----:B------:R-:W-:Y:S02]  /*38e0*/  SEL R31, R16, R31, P0 ;  /* 0x0000001f101f7207 */ /* 0x000fe40000000000 */
[----:B------:R-:W-:-:S02]  /*38f0*/  IADD3.X R16, PT, PT, RZ, R29, RZ, P3, !PT ;  /* 0x0000001dff107210 */ /* 0x000fc40001ffe4ff */
[----:B------:R-:W-:Y:S02]  /*3900*/  IADD3 R26, P3, PT, R31, 0x1, RZ ;  /* 0x000000011f1a7810 */ /* 0x000fe40007f7e0ff */
[----:B------:R-:W-:Y:S02]  /*3910*/  SEL R16, R16, R29, P0 ;  /* 0x0000001d10107207 */ /* 0x000fe40000000000 */
[----:B------:R-:W-:Y:S02]  /*3920*/  SEL R26, R26, R31, P1 ;  /* 0x0000001f1a1a7207 */ /* 0x000fe40000800000 */
[----:B------:R-:W-:Y:S01]  /*3930*/  LOP3.LUT R27, R13, R15, RZ, 0x3c, !PT ;  /* 0x0000000f0d1b7212 */ /* 0x000fe200078e3cff */
[----:B------:R-:W-:Y:S01]  /*3940*/  IMAD.X R17, RZ, RZ, R16, P3 ;  /* 0x000000ffff117224 */ /* 0x000fe200018e0610 */
[----:B------:R-:W-:Y:S02]  /*3950*/  IADD3 R29, P3, PT, RZ, -R26, RZ ;  /* 0x8000001aff1d7210 */ /* 0x000fe40007f7e0ff */
[----:B------:R-:W-:-:S02]  /*3960*/  ISETP.NE.U32.AND P0, PT, R14, RZ, PT ;  /* 0x000000ff0e00720c */ /* 0x000fc40003f05070 */
[----:B------:R-:W-:Y:S01]  /*3970*/  SEL R17, R17, R16, P1 ;  /* 0x0000001011117207 */ /* 0x000fe20000800000 */
[----:B------:R-:W-:Y:S01]  /*3980*/  IMAD.MOV.U32 R16, RZ, RZ, R2 ;  /* 0x000000ffff107224 */ /* 0x000fe200078e0002 */
[----:B------:R-:W-:Y:S02]  /*3990*/  ISETP.GE.AND P1, PT, R27, RZ, PT ;  /* 0x000000ff1b00720c */ /* 0x000fe40003f26270 */
[-C--:B------:R-:W-:Y:S02]  /*39a0*/  IADD3.X R14, PT, PT, RZ, ~R17.reuse, RZ, P3, !PT ;  /* 0x80000011ff0e7210 */ /* 0x080fe40001ffe4ff */
[----:B------:R-:W-:Y:S02]  /*39b0*/  ISETP.NE.AND.EX P0, PT, R13, RZ, PT, P0 ;  /* 0x000000ff0d00720c */ /* 0x000fe40003f05300 */
[----:B------:R-:W-:Y:S01]  /*39c0*/  SEL R14, R14, R17, !P1 ;  /* 0x000000110e0e7207 */ /* 0x000fe20004800000 */
[----:B------:R-:W-:Y:S01]  /*39d0*/  HFMA2 R17, -RZ, RZ, 0, 0 ;  /* 0x00000000ff117431 */ /* 0x000fe200000001ff */
[----:B------:R-:W-:-:S02]  /*39e0*/  SEL R13, R29, R26, !P1 ;  /* 0x0000001a1d0d7207 */ /* 0x000fc40004800000 */
[----:B------:R-:W-:Y:S02]  /*39f0*/  SEL R14, R14, 0xffffffff, P0 ;  /* 0xffffffff0e0e7807 */ /* 0x000fe40000000000 */
[----:B------:R-:W-:Y:S01]  /*3a00*/  SEL R13, R13, 0xffffffff, P0 ;  /* 0xffffffff0d0d7807 */ /* 0x000fe20000000000 */
[----:B------:R-:W-:Y:S06]  /*3a10*/  RET.REL.NODEC R16 `(_ZN2at6native60_GLOBAL__N__aad4af22_27_AdaptiveAveragePooling3d_cu_866e08f924adaptiveaveragegradinputIN3c108BFloat16EfEEvPT_PKS5_iiiiiil) ;  /* 0xffffffc410787950 */ /* 0x000fec0003c3ffff */
.L_x_64:
[----:B------:R-:W-:-:S00]  /*3a20*/  BRA `(.L_x_64) ;  /* 0xfffffffc00fc7947 */ /* 0x000fc0000383ffff */
[----:B------:R-:W-:-:S00]  /*3a30*/  NOP ;  /* 0x0000000000007918 */ /* 0x000fc00000000000 */
        /* <DEDUP_REMOVED lines=12> */
.L_x_667:


//--------------------- .text._ZN2at6native60_GLOBAL__N__aad4af22_27_AdaptiveAveragePooling3d_cu_866e08f924adaptiveaveragegradinputIN3c104HalfEfEEvPT_PKS5_iiiiiil --------------------------
	.section	.text._ZN2at6native60_GLOBAL__N__aad4af22_27_AdaptiveAveragePooling3d_cu_866e08f924adaptiveaveragegradinputIN3c104HalfEfEEvPT_PKS5_iiiiiil,"ax",@progbits
	.align	128
.text._ZN2at6native60_GLOBAL__N__aad4af22_27_AdaptiveAveragePooling3d_cu_866e08f924adaptiveaveragegradinputIN3c104HalfEfEEvPT_PKS5_iiiiiil:
        .type           _ZN2at6native60_GLOBAL__N__aad4af22_27_AdaptiveAveragePooling3d_cu_866e08f924adaptiveaveragegradinputIN3c104HalfEfEEvPT_PKS5_iiiiiil,@function
        .size           _ZN2at6native60_GLOBAL__N__aad4af22_27_AdaptiveAveragePooling3d_cu_866e08f924adaptiveaveragegradinputIN3c104HalfEfEEvPT_PKS5_iiiiiil,(.L_x_669 - _ZN2at6native60_GLOBAL__N__aad4af22_27_AdaptiveAveragePooling3d_cu_866e08f924adaptiveaveragegradinputIN3c104HalfEfEEvPT_PKS5_iiiiiil)
        .other          _ZN2at6native60_GLOBAL__N__aad4af22_27_AdaptiveAveragePooling3d_cu_866e08f924adaptiveaveragegradinputIN3c104HalfEfEEvPT_PKS5_iiiiiil,@"STO_CUDA_ENTRY STV_DEFAULT"
_ZN2at6native60_GLOBAL__N__aad4af22_27_AdaptiveAveragePooling3d_cu_866e08f924adaptiveaveragegradinputIN3c104HalfEfEEvPT_PKS5_iiiiiil:
        /* <DEDUP_REMOVED lines=39> */
.L_x_65:
[----:B------:R-:W0:Y:S01]  /*0270*/  LDCU UR5, c[0x0][0x390] ;  /* 0x00007200ff0577ac */ /* 0x000e220008000800 */
[----:B------:R-:W-:Y:S01]  /*0280*/  IMAD.U32 R16, RZ, RZ, UR6 ;  /* 0x00000006ff107e24 */ /* 0x000fe2000f8e00ff */
[----:B------:R-:W-:Y:S01]  /*0290*/  MOV R15, UR4 ;  /* 0x00000004000f7c02 */ /* 0x000fe20008000f00 */
[----:B------:R-:W-:Y:S01]  /*02a0*/  IMAD.U32 R13, RZ, RZ, UR11 ;  /* 0x0000000bff0d7e24 */ /* 0x000fe2000f8e00ff */
[----:B------:R-:W-:Y:S01]  /*02b0*/  MOV R2, 0x2e0 ;  /* 0x000002e000027802 */ /* 0x000fe20000000f00 */
[----:B0-----:R-:W-:-:S07]  /*02c0*/  IMAD.U32 R14, RZ, RZ, UR5 ;  /* 0x00000005ff0e7e24 */ /* 0x001fce000f8e00ff */
[----:B------:R-:W-:Y:S05]  /*02d0*/  CALL.REL.NOINC `($__internal_1_$__cuda_sm20_div_s64) ;  /* 0x0000003000747944 */ /* 0x000fea0003c00000 */
        /* <DEDUP_REMOVED lines=10> */
.L_x_66:
        /* <DEDUP_REMOVED lines=29> */
.L_x_68:
[----:B------:R-:W0:Y:S01]  /*0550*/  LDCU UR4, c[0x0][0x390] ;  /* 0x00007200ff0477ac */ /* 0x000e220008000800 */
[----:B------:R-:W-:Y:S01]  /*0560*/  IMAD.MOV.U32 R16, RZ, RZ, R4 ;  /* 0x000000ffff107224 */ /* 0x000fe200078e0004 */
[----:B------:R-:W-:Y:S01]  /*0570*/  MOV R2, 0x5b0 ;  /* 0x000005b000027802 */ /* 0x000fe20000000f00 */
[----:B------:R-:W-:Y:S01]  /*0580*/  IMAD.U32 R13, RZ, RZ, UR11 ;  /* 0x0000000bff0d7e24 */ /* 0x000fe2000f8e00ff */
[----:B0-----:R-:W-:-:S07]  /*0590*/  MOV R14, UR4 ;  /* 0x00000004000e7c02 */ /* 0x001fce0008000f00 */
[----:B------:R-:W-:Y:S05]  /*05a0*/  CALL.REL.NOINC `($__internal_1_$__cuda_sm20_div_s64) ;  /* 0x0000002c00c07944 */ /* 0x000fea0003c00000 */
[----:B------:R-:W-:-:S07]  /*05b0*/  IMAD.MOV.U32 R3, RZ, RZ, R13 ;  /* 0x000000ffff037224 */ /* 0x000fce00078e000d */
.L_x_69:
[----:B------:R-:W-:Y:S05]  /*05c0*/  BSYNC.RECONVERGENT B0 ;  /* 0x0000000000007941 */ /* 0x000fea0003800200 */
.L_x_67:
        /* <DEDUP_REMOVED lines=28> */
.L_x_71:
[----:B------:R-:W0:Y:S01]  /*0790*/  LDCU UR4, c[0x0][0x390] ;  /* 0x00007200ff0477ac */ /* 0x000e220008000800 */
[----:B------:R-:W-:Y:S01]  /*07a0*/  IMAD.U32 R13, RZ, RZ, UR11 ;  /* 0x0000000bff0d7e24 */ /* 0x000fe2000f8e00ff */
[----:B------:R-:W-:Y:S01]  /*07b0*/  MOV R2, 0x7e0 ;  /* 0x000007e000027802 */ /* 0x000fe20000000f00 */
[----:B0-----:R-:W-:-:S07]  /*07c0*/  IMAD.U32 R14, RZ, RZ, UR4 ;  /* 0x00000004ff0e7e24 */ /* 0x001fce000f8e00ff */
[----:B------:R-:W-:Y:S05]  /*07d0*/  CALL.REL.NOINC `($__internal_1_$__cuda_sm20_div_s64) ;  /* 0x0000002c00347944 */ /* 0x000fea0003c00000 */
[----:B------:R-:W-:-:S07]  /*07e0*/  MOV R4, R13 ;  /* 0x0000000d00047202 */ /* 0x000fce0000000f00 */
.L_x_72:
[----:B------:R-:W-:Y:S05]  /*07f0*/  BSYNC.RECONVERGENT B0 ;  /* 0x0000000000007941 */ /* 0x000fea0003800200 */
.L_x_70:
        /* <DEDUP_REMOVED lines=16> */
.L_x_128:
        /* <DEDUP_REMOVED lines=26> */
.L_x_73:
[----:B------:R-:W0:Y:S01]  /*0aa0*/  LDCU UR4, c[0x0][0x394] ;  /* 0x00007280ff0477ac */ /* 0x000e220008000800 */
[----:B------:R-:W-:Y:S02]  /*0ab0*/  HFMA2 R15, -RZ, RZ, 0, 0 ;  /* 0x00000000ff0f7431 */ /* 0x000fe400000001ff */
[----:B------:R-:W-:Y:S01]  /*0ac0*/  IMAD.MOV.U32 R16, RZ, RZ, R0 ;  /* 0x000000ffff107224 */ /* 0x000fe200078e0000 */
[----:B------:R-:W-:Y:S01]  /*0ad0*/  MOV R2, 0xb10 ;  /* 0x00000b1000027802 */ /* 0x000fe20000000f00 */
[----:B------:R-:W-:Y:S02]  /*0ae0*/  IMAD.U32 R13, RZ, RZ, UR6 ;  /* 0x00000006ff0d7e24 */ /* 0x000fe4000f8e00ff */
[----:B0-----:R-:W-:-:S07]  /*0af0*/  IMAD.U32 R14, RZ, RZ, UR4 ;  /* 0x00000004ff0e7e24 */ /* 0x001fce000f8e00ff */
[----:B-1----:R-:W-:Y:S05]  /*0b00*/  CALL.REL.NOINC `($__internal_1_$__cuda_sm20_div_s64) ;  /* 0x0000002800687944 */ /* 0x002fea0003c00000 */
        /* <DEDUP_REMOVED lines=11> */
.L_x_74:
        /* <DEDUP_REMOVED lines=28> */
.L_x_76:
[----:B------:R-:W0:Y:S01]  /*0d80*/  LDCU UR4, c[0x0][0x394] ;  /* 0x00007280ff0477ac */ /* 0x000e220008000800 */
[----:B------:R-:W-:Y:S01]  /*0d90*/  IMAD.U32 R13, RZ, RZ, UR6 ;  /* 0x00000006ff0d7e24 */ /* 0x000fe2000f8e00ff */
[----:B------:R-:W-:Y:S02]  /*0da0*/  MOV R2, 0xdd0 ;  /* 0x00000dd000027802 */ /* 0x000fe40000000f00 */
[----:B0-----:R-:W-:-:S07]  /*0db0*/  MOV R14, UR4 ;  /* 0x00000004000e7c02 */ /* 0x001fce0008000f00 */
[----:B-1----:R-:W-:Y:S05]  /*0dc0*/  CALL.REL.NOINC `($__internal_1_$__cuda_sm20_div_s64) ;  /* 0x0000002400b87944 */ /* 0x002fea0003c00000 */
[----:B------:R-:W-:-:S07]  /*0dd0*/  IMAD.MOV.U32 R2, RZ, RZ, R13 ;  /* 0x000000ffff027224 */ /* 0x000fce00078e000d */
.L_x_77:
[----:B-1----:R-:W-:Y:S05]  /*0de0*/  BSYNC.RECONVERGENT B0 ;  /* 0x0000000000007941 */ /* 0x002fea0003800200 */
.L_x_75:
        /* <DEDUP_REMOVED lines=32> */
.L_x_79:
[----:B------:R-:W0:Y:S01]  /*0ff0*/  LDCU UR4, c[0x0][0x394] ;  /* 0x00007280ff0477ac */ /* 0x000e220008000800 */
[----:B------:R-:W-:Y:S02]  /*1000*/  MOV R13, UR6 ;  /* 0x00000006000d7c02 */ /* 0x000fe40008000f00 */
[----:B------:R-:W-:Y:S01]  /*1010*/  MOV R2, 0x1040 ;  /* 0x0000104000027802 */ /* 0x000fe20000000f00 */
[----:B0-----:R-:W-:-:S07]  /*1020*/  IMAD.U32 R14, RZ, RZ, UR4 ;  /* 0x00000004ff0e7e24 */ /* 0x001fce000f8e00ff */
[----:B------:R-:W-:Y:S05]  /*1030*/  CALL.REL.NOINC `($__internal_1_$__cuda_sm20_div_s64) ;  /* 0x00000024001c7944 */ /* 0x000fea0003c00000 */
[----:B------:R-:W-:-:S07]  /*1040*/  MOV R2, R13 ;  /* 0x0000000d00027202 */ /* 0x000fce0000000f00 */
.L_x_80:
[----:B------:R-:W-:Y:S05]  /*1050*/  BSYNC.RECONVERGENT B0 ;  /* 0x0000000000007941 */ /* 0x000fea0003800200 */
.L_x_78:
[----:B------:R-:W0:Y:S01]  /*1060*/  S2R R8, SR_TID.X ;  /* 0x0000000000087919 */ /* 0x000e220000002100 */
[----:B------:R-:W0:Y:S01]  /*1070*/  LDCU UR4, c[0x0][0x398] ;  /* 0x00007300ff0477ac */ /* 0x000e220008000800 */
[----:B------:R-:W-:Y:S01]  /*1080*/  BSSY.RECONVERGENT B0, `(.L_x_81) ;  /* 0x000023b000007945 */ /* 0x000fe20003800200 */
[----:B0-----:R-:W-:-:S13]  /*1090*/  ISETP.GE.AND P0, PT, R8, UR4, PT ;  /* 0x0000000408007c0c */ /* 0x001fda000bf06270 */
[----:B------:R-:W-:Y:S05]  /*10a0*/  @P0 BRA `(.L_x_82) ;  /* 0x0000002000e00947 */ /* 0x000fea0003800000 */
[----:B------:R-:W-:-:S07]  /*10b0*/  VIADD R6, R2, 0x1 ;  /* 0x0000000102067836 */ /* 0x000fce0000000000 */
.L_x_127:
[----:B------:R-:W-:-:S09]  /*10c0*/  UISETP.NE.U32.AND UP0, UPT, UR9, URZ, UPT ;  /* 0x000000ff0900728c */ /* 0x000fd2000bf05070 */
[----:B0-----:R-:W-:Y:S05]  /*10d0*/  BRA.U UP0, `(.L_x_83) ;  /* 0x0000000100607547 */ /* 0x001fea000b800000 */
[----:B------:R-:W0:Y:S02]  /*10e0*/  LDCU UR4, c[0x0][0x398] ;  /* 0x00007300ff0477ac */ /* 0x000e240008000800 */
[----:B0-----:R-:W-:-:S04]  /*10f0*/  MOV R9, UR4 ;  /* 0x0000000400097c02 */ /* 0x001fc80008000f00 */
[----:B------:R-:W0:Y:S01]  /*1100*/  I2F.U32.RP R2, R9 ;  /* 0x0000000900027306 */ /* 0x000e220000209000 */
[----:B------:R-:W-:-:S07]  /*1110*/  ISETP.NE.U32.AND P2, PT, R9, RZ, PT ;  /* 0x000000ff0900720c */ /* 0x000fce0003f45070 */
[----:B0-----:R-:W0:Y:S02]  /*1120*/  MUFU.RCP R2, R2 ;  /* 0x0000000200027308 */ /* 0x001e240000001000 */
[----:B0-----:R-:W-:Y:S02]  /*1130*/  VIADD R10, R2, 0xffffffe ;  /* 0x0ffffffe020a7836 */ /* 0x001fe40000000000 */
[----:B------:R-:W-:-:S04]  /*1140*/  IMAD.MOV.U32 R2, RZ, RZ, RZ ;  /* 0x000000ffff027224 */ /* 0x000fc800078e00ff */
[----:B------:R0:W1:Y:S02]  /*1150*/  F2I.FTZ.U32.TRUNC.NTZ R11, R10 ;  /* 0x0000000a000b7305 */ /* 0x000064000021f000 */
[----:B0-----:R-:W-:Y:S02]  /*1160*/  IMAD.MOV.U32 R10, RZ, RZ, RZ ;  /* 0x000000ffff0a7224 */ /* 0x001fe400078e00ff */
[----:B-1----:R-:W-:-:S05]  /*1170*/  IMAD R7, R11, R9, RZ ;  /* 0x000000090b077224 */ /* 0x002fca00078e02ff */
[----:B------:R-:W-:-:S05]  /*1180*/  IADD3 R7, PT, PT, -R7, RZ, RZ ;  /* 0x000000ff07077210 */ /* 0x000fca0007ffe1ff */
        /* <DEDUP_REMOVED lines=10> */
[----:B------:R-:W-:-:S05]  /*1230*/  IADD3 R10, PT, PT, -R7, RZ, RZ ;  /* 0x000000ff070a7210 */ /* 0x000fca0007ffe1ff */
[----:B------:R-:W-:Y:S01]  /*1240*/  IMAD R10, R9, R10, R8 ;  /* 0x0000000a090a7224 */ /* 0x000fe200078e0208 */
[----:B------:R-:W-:Y:S06]  /*1250*/  BRA `(.L_x_84) ;  /* 0x0000000000487947 */ /* 0x000fec0003800000 */
.L_x_83:
[----:B------:R-:W0:Y:S01]  /*1260*/  LDCU UR4, c[0x0][0x398] ;  /* 0x00007300ff0477ac */ /* 0x000e220008000800 */
[----:B------:R-:W-:Y:S01]  /*1270*/  MOV R16, R8 ;  /* 0x0000000800107202 */ /* 0x000fe20000000f00 */
[----:B------:R-:W-:Y:S01]  /*1280*/  IMAD.MOV.U32 R15, RZ, RZ, RZ ;  /* 0x000000ffff0f7224 */ /* 0x000fe200078e00ff */
[----:B------:R-:W-:Y:S02]  /*1290*/  MOV R13, UR9 ;  /* 0x00000009000d7c02 */ /* 0x000fe40008000f00 */
[----:B------:R-:W-:Y:S01]  /*12a0*/  MOV R2, 0x12d0 ;  /* 0x000012d000027802 */ /* 0x000fe20000000f00 */
[----:B0-----:R-:W-:-:S07]  /*12b0*/  IMAD.U32 R14, RZ, RZ, UR4 ;  /* 0x00000004ff0e7e24 */ /* 0x001fce000f8e00ff */
[----:B------:R-:W-:Y:S05]  /*12c0*/  CALL.REL.NOINC `($__internal_1_$__cuda_sm20_div_s64) ;  /* 0x0000002000787944 */ /* 0x000fea0003c00000 */
[----:B------:R-:W0:Y:S01]  /*12d0*/  LDCU UR4, c[0x0][0x398] ;  /* 0x00007300ff0477ac */ /* 0x000e220008000800 */
[-C--:B------:R-:W-:Y:S01]  /*12e0*/  IADD3 R15, P0, PT, RZ, -R13.reuse, RZ ;  /* 0x8000000dff0f7210 */ /* 0x080fe20007f1e0ff */
[----:B------:R-:W-:Y:S01]  /*12f0*/  IMAD.MOV.U32 R11, RZ, RZ, RZ ;  /* 0x000000ffff0b7224 */ /* 0x000fe200078e00ff */
[----:B------:R-:W-:Y:S02]  /*1300*/  MOV R10, R8 ;  /* 0x00000008000a7202 */ /* 0x000fe40000000f00 */
[----:B------:R-:W-:Y:S02]  /*1310*/  IADD3.X R2, PT, PT, RZ, ~R14, RZ, P0, !PT ;  /* 0x8000000eff027210 */ /* 0x000fe400007fe4ff */
[----:B------:R-:W-:Y:S01]  /*1320*/  MOV R7, R13 ;  /* 0x0000000d00077202 */ /* 0x000fe20000000f00 */
[----:B0-----:R-:W-:-:S04]  /*1330*/  IMAD.U32 R9, RZ, RZ, UR4 ;  /* 0x00000004ff097e24 */ /* 0x001fc8000f8e00ff */
[-C--:B------:R-:W-:Y:S02]  /*1340*/  IMAD R2, R2, R9.reuse, RZ ;  /* 0x0000000902027224 */ /* 0x080fe400078e02ff */
[----:B------:R-:W-:-:S04]  /*1350*/  IMAD.WIDE.U32 R10, R15, R9, R10 ;  /* 0x000000090f0a7225 */ /* 0x000fc800078e000a */
[----:B------:R-:W-:-:S04]  /*1360*/  IMAD R15, R15, UR9, R2 ;  /* 0x000000090f0f7c24 */ /* 0x000fc8000f8e0202 */
[----:B------:R-:W-:-:S07]  /*1370*/  IMAD.IADD R2, R11, 0x1, R15 ;  /* 0x000000010b027824 */ /* 0x000fce00078e020f */
.L_x_84:
        /* <DEDUP_REMOVED lines=10> */
[----:B------:R-:W-:Y:S01]  /*1420*/  IMAD.MOV.U32 R10, RZ, RZ, RZ ;  /* 0x000000ffff0a7224 */ /* 0x000fe200078e00ff */
[----:B------:R-:W-:-:S06]  /*1430*/  ISETP.NE.U32.AND P2, PT, R9, RZ, PT ;  /* 0x000000ff0900720c */ /* 0x000fcc0003f45070 */
[----:B0-----:R-:W0:Y:S02]  /*1440*/  MUFU.RCP R12, R12 ;  /* 0x0000000c000c7308 */ /* 0x001e240000001000 */
[----:B0-----:R-:W-:-:S06]  /*1450*/  VIADD R11, R12, 0xffffffe ;  /* 0x0ffffffe0c0b7836 */ /* 0x001fcc0000000000 */
[----:B------:R-:W0:Y:S02]  /*1460*/  F2I.FTZ.U32.TRUNC.NTZ R11, R11 ;  /* 0x0000000b000b7305 */ /* 0x000e24000021f000 */
[----:B0-----:R-:W-:-:S05]  /*1470*/  IADD3 R2, PT, PT, RZ, -R11, RZ ;  /* 0x8000000bff027210 */ /* 0x001fca0007ffe0ff */
        /* <DEDUP_REMOVED lines=12> */
.L_x_86:
[----:B------:R-:W0:Y:S01]  /*1540*/  LDCU UR4, c[0x0][0x398] ;  /* 0x00007300ff0477ac */ /* 0x000e220008000800 */
[----:B------:R-:W-:Y:S02]  /*1550*/  MOV R13, UR9 ;  /* 0x00000009000d7c02 */ /* 0x000fe40008000f00 */
[----:B------:R-:W-:Y:S01]  /*1560*/  MOV R2, 0x1590 ;  /* 0x0000159000027802 */ /* 0x000fe20000000f00 */
[----:B0-----:R-:W-:-:S07]  /*1570*/  IMAD.U32 R14, RZ, RZ, UR4 ;  /* 0x00000004ff0e7e24 */ /* 0x001fce000f8e00ff */
[----:B------:R-:W-:Y:S05]  /*1580*/  CALL.REL.NOINC `($__internal_1_$__cuda_sm20_div_s64) ;  /* 0x0000001c00c87944 */ /* 0x000fea0003c00000 */
[----:B------:R-:W-:-:S07]  /*1590*/  MOV R10, R13 ;  /* 0x0000000d000a7202 */ /* 0x000fce0000000f00 */
.L_x_87:
[----:B------:R-:W-:Y:S05]  /*15a0*/  BSYNC.RECONVERGENT B1 ;  /* 0x0000000000017941 */ /* 0x000fea0003800200 */
.L_x_85:
[----:B------:R-:W0:Y:S01]  /*15b0*/  LDCU UR4, c[0x0][0x3a4] ;  /* 0x00007480ff0477ac */ /* 0x000e220008000800 */
[----:B------:R-:W-:Y:S01]  /*15c0*/  IMAD.U32 R13, RZ, RZ, UR8 ;  /* 0x00000008ff0d7e24 */ /* 0x000fe2000f8e00ff */
[----:B------:R-:W-:Y:S01]  /*15d0*/  BSSY.RECONVERGENT B1, `(.L_x_88) ;  /* 0x0000024000017945 */ /* 0x000fe20003800200 */
[----:B------:R-:W-:Y:S01]  /*15e0*/  IMAD R9, R8, UR8, RZ ;  /* 0x0000000808097c24 */ /* 0x000fe2000f8e02ff */
[----:B0-----:R-:W-:-:S05]  /*15f0*/  MOV R12, UR4 ;  /* 0x00000004000c7c02 */ /* 0x001fca0008000f00 */
        /* <DEDUP_REMOVED lines=27> */
.L_x_89:
[----:B------:R-:W0:Y:S01]  /*17b0*/  LDCU UR4, c[0x0][0x398] ;  /* 0x00007300ff0477ac */ /* 0x000e220008000800 */
[----:B------:R-:W-:Y:S02]  /*17c0*/  MOV R13, UR9 ;  /* 0x00000009000d7c02 */ /* 0x000fe40008000f00 */
[----:B------:R-:W-:Y:S01]  /*17d0*/  MOV R2, 0x1800 ;  /* 0x0000180000027802 */ /* 0x000fe20000000f00 */
[----:B0-----:R-:W-:-:S07]  /*17e0*/  IMAD.U32 R14, RZ, RZ, UR4 ;  /* 0x00000004ff0e7e24 */ /* 0x001fce000f8e00ff */
[----:B------:R-:W-:Y:S05]  /*17f0*/  CALL.REL.NOINC `($__internal_1_$__cuda_sm20_div_s64) ;  /* 0x0000001c002c7944 */ /* 0x000fea0003c00000 */
[----:B------:R-:W-:-:S07]  /*1800*/  MOV R2, R13 ;  /* 0x0000000d00027202 */ /* 0x000fce0000000f00 */
.L_x_90:
[----:B------:R-:W-:Y:S05]  /*1810*/  BSYNC.RECONVERGENT B1 ;  /* 0x0000000000017941 */ /* 0x000fea0003800200 */
.L_x_88:
[----:B------:R-:W-:Y:S01]  /*1820*/  VIADD R12, R4, 0x1 ;  /* 0x00000001040c7836 */ /* 0x000fe20000000000 */
[----:B------:R-:W-:Y:S04]  /*1830*/  BSSY.RECONVERGENT B1, `(.L_x_91) ;  /* 0x00001ba000017945 */ /* 0x000fe80003800200 */
[----:B------:R-:W-:-:S13]  /*1840*/  ISETP.GT.AND P0, PT, R12, R3, PT ;  /* 0x000000030c00720c */ /* 0x000fda0003f04270 */
[----:B------:R-:W-:Y:S05]  /*1850*/  @!P0 BRA `(.L_x_92) ;  /* 0x0000001800dc8947 */ /* 0x000fea0003800000 */
[----:B------:R-:W0:Y:S01]  /*1860*/  LDCU UR4, c[0x0][0x394] ;  /* 0x00007280ff0477ac */ /* 0x000e220008000800 */
[----:B------:R-:W1:Y:S01]  /*1870*/  S2UR UR18, SR_CTAID.X ;  /* 0x00000000001279c3 */ /* 0x000e620000002500 */
[----:B------:R-:W-:Y:S01]  /*1880*/  MOV R22, R18 ;  /* 0x0000001200167202 */ /* 0x000fe20000000f00 */
[----:B------:R-:W-:Y:S01]  /*1890*/  IMAD.MOV.U32 R23, RZ, RZ, R19 ;  /* 0x000000ffff177224 */ /* 0x000fe200078e0013 */
        /* <DEDUP_REMOVED lines=9> */
[----:B-1----:R-:W-:-:S04]  /*1930*/  IADD3 R11, P0, PT, R14, UR18, RZ ;  /* 0x000000120e0b7c10 */ /* 0x002fc8000ff1e0ff */
[----:B------:R-:W-:Y:S01]  /*1940*/  IADD3.X R14, PT, PT, RZ, R15, RZ, P0, !PT ;  /* 0x0000000fff0e7210 */ /* 0x000fe200007fe4ff */
[----:B------:R-:W-:-:S04]  /*1950*/  IMAD.WIDE.U32 R12, R11, UR4, R12 ;  /* 0x000000040b0c7c25 */ /* 0x000fc8000f8e000c */
[----:B------:R-:W-:-:S04]  /*1960*/  IMAD R11, R11, UR5, RZ ;  /* 0x000000050b0b7c24 */ /* 0x000fc8000f8e02ff */
[----:B------:R-:W-:Y:S01]  /*1970*/  IMAD R11, R14, UR4, R11 ;  /* 0x000000040e0b7c24 */ /* 0x000fe2000f8e020b */
[----:B------:R-:W-:Y:S02]  /*1980*/  IADD3 R14, P0, PT, R8, R12, RZ ;  /* 0x0000000c080e7210 */ /* 0x000fe40007f1e0ff */
[----:B------:R-:W-:Y:S02]  /*1990*/  IADD3 R12, PT, PT, R2, 0x1, RZ ;  /* 0x00000001020c7810 */ /* 0x000fe40007ffe0ff */
[----:B0-----:R-:W-:Y:S01]  /*19a0*/  LEA R20, P1, R14, UR16, 0x1 ;  /* 0x000000100e147c11 */ /* 0x001fe2000f8208ff */
[----:B------:R-:W-:Y:S02]  /*19b0*/  IMAD.X R13, R13, 0x1, R11, P0 ;  /* 0x000000010d0d7824 */ /* 0x000fe400000e060b */
[----:B------:R-:W-:-:S03]  /*19c0*/  IMAD.MOV.U32 R11, RZ, RZ, R3 ;  /* 0x000000ffff0b7224 */ /* 0x000fc600078e0003 */
[----:B------:R-:W-:-:S07]  /*19d0*/  LEA.HI.X R21, R14, UR17, R13, 0x1, P1 ;  /* 0x000000110e157c11 */ /* 0x000fce00088f0c0d */
.L_x_126:
[----:B0-----:R-:W0:Y:S01]  /*19e0*/  LDCU UR4, c[0x0][0x390] ;  /* 0x00007200ff0477ac */ /* 0x001e220008000800 */
[----:B------:R-:W-:Y:S01]  /*19f0*/  MOV R15, UR11 ;  /* 0x0000000b000f7c02 */ /* 0x000fe20008000f00 */
[----:B------:R-:W-:Y:S01]  /*1a00*/  IMAD R13, R11, UR11, RZ ;  /* 0x0000000b0b0d7c24 */ /* 0x000fe2000f8e02ff */
[----:B------:R-:W-:Y:S01]  /*1a10*/  SHF.R.S32.HI R25, RZ, 0x1f, R11 ;  /* 0x0000001fff197819 */ /* 0x000fe2000001140b */
[----:B------:R-:W-:Y:S01]  /*1a20*/  BSSY.RECONVERGENT B2, `(.L_x_93) ;  /* 0x0000026000027945 */ /* 0x000fe20003800200 */
[----:B------:R-:W-:-:S04]  /*1a30*/  MOV R24, R11 ;  /* 0x0000000b00187202 */ /* 0x000fc80000000f00 */
[----:B------:R-:W-:Y:S01]  /*1a40*/  ISETP.NE.AND P2, PT, R24, R4, PT ;  /* 0x000000041800720c */ /* 0x000fe20003f45270 */
[----:B0-----:R-:W-:Y:S02]  /*1a50*/  IMAD.U32 R14, RZ, RZ, UR4 ;  /* 0x00000004ff0e7e24 */ /* 0x001fe4000f8e00ff */
[----:B------:R-:W-:Y:S02]  /*1a60*/  IMAD R13, R25, UR4, R13 ;  /* 0x00000004190d7c24 */ /* 0x000fe4000f8e020d */
[----:B------:R-:W-:-:S04]  /*1a70*/  IMAD.WIDE.U32 R14, R11, UR4, R14 ;  /* 0x000000040b0e7c25 */ /* 0x000fc8000f8e000e */
[----:B------:R-:W-:Y:S01]  /*1a80*/  VIADD R11, R11, 0x1 ;  /* 0x000000010b0b7836 */ /* 0x000fe20000000000 */
        /* <DEDUP_REMOVED lines=25> */
.L_x_94:
[----:B------:R-:W0:Y:S01]  /*1c20*/  LDCU UR4, c[0x0][0x39c] ;  /* 0x00007380ff0477ac */ /* 0x000e220008000800 */
[----:B------:R-:W-:Y:S01]  /*1c30*/  IMAD.U32 R13, RZ, RZ, UR14 ;  /* 0x0000000eff0d7e24 */ /* 0x000fe2000f8e00ff */
[----:B------:R-:W-:Y:S02]  /*1c40*/  MOV R2, 0x1c70 ;  /* 0x00001c7000027802 */ /* 0x000fe40000000f00 */
[----:B0-----:R-:W-:-:S07]  /*1c50*/  MOV R14, UR4 ;  /* 0x00000004000e7c02 */ /* 0x001fce0008000f00 */
[----:B------:R-:W-:Y:S05]  /*1c60*/  CALL.REL.NOINC `($__internal_1_$__cuda_sm20_div_s64) ;  /* 0x0000001800107944 */ /* 0x000fea0003c00000 */
[----:B------:R-:W-:-:S07]  /*1c70*/  IMAD.MOV.U32 R28, RZ, RZ, R13 ;  /* 0x000000ffff1c7224 */ /* 0x000fce00078e000d */
.L_x_95:
[----:B------:R-:W-:Y:S05]  /*1c80*/  BSYNC.RECONVERGENT B2 ;  /* 0x0000000000027941 */ /* 0x000fea0003800200 */
.L_x_93:
[----:B------:R-:W-:Y:S01]  /*1c90*/  LOP3.LUT R2, R25, UR14, RZ, 0xfc, !PT ;  /* 0x0000000e19027c12 */ /* 0x000fe2000f8efcff */
[----:B------:R-:W-:Y:S03]  /*1ca0*/  BSSY.RECONVERGENT B2, `(.L_x_96) ;  /* 0x000002c000027945 */ /* 0x000fe60003800200 */
[----:B------:R-:W-:-:S13]  /*1cb0*/  ISETP.NE.U32.AND P0, PT, R2, RZ, PT ;  /* 0x000000ff0200720c */ /* 0x000fda0003f05070 */
[----:B------:R-:W-:Y:S05]  /*1cc0*/  @P0 BRA `(.L_x_97) ;  /* 0x0000000000600947 */ /* 0x000fea0003800000 */
[----:B------:R-:W0:Y:S02]  /*1cd0*/  LDCU UR4, c[0x0][0x39c] ;  /* 0x00007380ff0477ac */ /* 0x000e240008000800 */
[----:B0-----:R-:W-:-:S04]  /*1ce0*/  MOV R15, UR4 ;  /* 0x00000004000f7c02 */ /* 0x001fc80008000f00 */
[----:B------:R-:W0:Y:S01]  /*1cf0*/  I2F.U32.RP R13, R15 ;  /* 0x0000000f000d7306 */ /* 0x000e220000209000 */
[----:B------:R-:W-:-:S07]  /*1d00*/  ISETP.NE.U32.AND P3, PT, R15, RZ, PT ;  /* 0x000000ff0f00720c */ /* 0x000fce0003f65070 */
[----:B0-----:R-:W0:Y:S02]  /*1d10*/  MUFU.RCP R13, R13 ;  /* 0x0000000d000d7308 */ /* 0x001e240000001000 */
[----:B0-----:R-:W-:-:S06]  /*1d20*/  VIADD R16, R13, 0xffffffe ;  /* 0x0ffffffe0d107836 */ /* 0x001fcc0000000000 */
        /* <DEDUP_REMOVED lines=11> */
[----:B------:R-:W-:Y:S01]  /*1de0*/  ISETP.GE.U32.AND P1, PT, R2, R15, PT ;  /* 0x0000000f0200720c */ /* 0x000fe20003f26070 */
[----:B------:R-:W-:-:S12]  /*1df0*/  IMAD.MOV.U32 R2, RZ, RZ, RZ ;  /* 0x000000ffff027224 */ /* 0x000fd800078e00ff */
[----:B------:R-:W-:Y:S01]  /*1e00*/  @P1 VIADD R25, R25, 0x1 ;  /* 0x0000000119191836 */ /* 0x000fe20000000000 */
[----:B------:R-:W-:-:S04]  /*1e10*/  @!P3 LOP3.LUT R25, RZ, R15, RZ, 0x33, !PT ;  /* 0x0000000fff19b212 */ /* 0x000fc800078e33ff */
[----:B------:R-:W-:-:S05]  /*1e20*/  IADD3 R13, PT, PT, -R25, RZ, RZ ;  /* 0x000000ff190d7210 */ /* 0x000fca0007ffe1ff */
[----:B------:R-:W-:Y:S01]  /*1e30*/  IMAD R24, R15, R13, R24 ;  /* 0x0000000d0f187224 */ /* 0x000fe200078e0218 */
[----:B------:R-:W-:Y:S06]  /*1e40*/  BRA `(.L_x_98) ;  /* 0x0000000000447947 */ /* 0x000fec0003800000 */
.L_x_97:
[----:B------:R-:W0:Y:S01]  /*1e50*/  LDCU UR4, c[0x0][0x39c] ;  /* 0x00007380ff0477ac */ /* 0x000e220008000800 */
[----:B------:R-:W-:Y:S01]  /*1e60*/  MOV R16, R24 ;  /* 0x0000001800107202 */ /* 0x000fe20000000f00 */
[----:B------:R-:W-:Y:S01]  /*1e70*/  IMAD.MOV.U32 R15, RZ, RZ, R25 ;  /* 0x000000ffff0f7224 */ /* 0x000fe200078e0019 */
[----:B------:R-:W-:Y:S02]  /*1e80*/  MOV R13, UR14 ;  /* 0x0000000e000d7c02 */ /* 0x000fe40008000f00 */
[----:B------:R-:W-:Y:S01]  /*1e90*/  MOV R2, 0x1ec0 ;  /* 0x00001ec000027802 */ /* 0x000fe20000000f00 */
[----:B0-----:R-:W-:-:S07]  /*1ea0*/  IMAD.U32 R14, RZ, RZ, UR4 ;  /* 0x00000004ff0e7e24 */ /* 0x001fce000f8e00ff */
[----:B------:R-:W-:Y:S05]  /*1eb0*/  CALL.REL.NOINC `($__internal_1_$__cuda_sm20_div_s64) ;  /* 0x00000014007c7944 */ /* 0x000fea0003c00000 */
[----:B------:R-:W0:Y:S01]  /*1ec0*/  LDCU UR4, c[0x0][0x39c] ;  /* 0x00007380ff0477ac */ /* 0x000e220008000800 */
[----:B------:R-:W-:-:S04]  /*1ed0*/  IADD3 R27, P0, PT, RZ, -R13, RZ ;  /* 0x8000000dff1b7210 */ /* 0x000fc80007f1e0ff */
[----:B------:R-:W-:Y:S01]  /*1ee0*/  IADD3.X R2, PT, PT, RZ, ~R14, RZ, P0, !PT ;  /* 0x8000000eff027210 */ /* 0x000fe200007fe4ff */
[----:B0-----:R-:W-:-:S04]  /*1ef0*/  IMAD.U32 R15, RZ, RZ, UR4 ;  /* 0x00000004ff0f7e24 */ /* 0x001fc8000f8e00ff */
[-C--:B------:R-:W-:Y:S02]  /*1f00*/  IMAD R2, R2, R15.reuse, RZ ;  /* 0x0000000f02027224 */ /* 0x080fe400078e02ff */
[----:B------:R-:W-:Y:S01]  /*1f10*/  IMAD.WIDE.U32 R16, R27, R15, R24 ;  /* 0x0000000f1b107225 */ /* 0x000fe200078e0018 */
[----:B------:R-:W-:-:S03]  /*1f20*/  MOV R25, R13 ;  /* 0x0000000d00197202 */ /* 0x000fc60000000f00 */
[----:B------:R-:W-:Y:S02]  /*1f30*/  IMAD R27, R27, UR14, R2 ;  /* 0x0000000e1b1b7c24 */ /* 0x000fe4000f8e0202 */
[----:B------:R-:W-:-:S03]  /*1f40*/  IMAD.MOV.U32 R24, RZ, RZ, R16 ;  /* 0x000000ffff187224 */ /* 0x000fc600078e0010 */
[----:B------:R-:W-:-:S07]  /*1f50*/  IADD3 R2, PT, PT, R17, R27, RZ ;  /* 0x0000001b11027210 */ /* 0x000fce0007ffe0ff */
.L_x_98:
[----:B------:R-:W-:Y:S05]  /*1f60*/  BSYNC.RECONVERGENT B2 ;  /* 0x0000000000027941 */ /* 0x000fea0003800200 */
.L_x_96:
        /* <DEDUP_REMOVED lines=10> */
[----:B------:R-:W-:-:S07]  /*2010*/  ISETP.NE.U32.AND P3, PT, R15, RZ, PT ;  /* 0x000000ff0f00720c */ /* 0x000fce0003f65070 */
[----:B0-----:R-:W0:Y:S02]  /*2020*/  MUFU.RCP R14, R14 ;  /* 0x0000000e000e7308 */ /* 0x001e240000001000 */
[----:B0-----:R-:W-:-:S06]  /*2030*/  IADD3 R26, PT, PT, R14, 0xffffffe, RZ ;  /* 0x0ffffffe0e1a7810 */ /* 0x001fcc0007ffe0ff */
[----:B------:R0:W1:Y:S02]  /*2040*/  F2I.FTZ.U32.TRUNC.NTZ R27, R26 ;  /* 0x0000001a001b7305 */ /* 0x000064000021f000 */
[----:B0-----:R-:W-:Y:S02]  /*2050*/  HFMA2 R26, -RZ, RZ, 0, 0 ;  /* 0x00000000ff1a7431 */ /* 0x001fe400000001ff */
[----:B-1----:R-:W-:-:S04]  /*2060*/  IMAD.MOV R2, RZ, RZ, -R27 ;  /* 0x000000ffff027224 */ /* 0x002fc800078e0a1b */
        /* <DEDUP_REMOVED lines=12> */
.L_x_100:
[----:B------:R-:W0:Y:S01]  /*2130*/  LDCU UR4, c[0x0][0x39c] ;  /* 0x00007380ff0477ac */ /* 0x000e220008000800 */
[----:B------:R-:W-:Y:S01]  /*2140*/  IMAD.MOV.U32 R15, RZ, RZ, R13 ;  /* 0x000000ffff0f7224 */ /* 0x000fe200078e000d */
[----:B------:R-:W-:Y:S02]  /*2150*/  MOV R13, UR14 ;  /* 0x0000000e000d7c02 */ /* 0x000fe40008000f00 */
[----:B------:R-:W-:Y:S01]  /*2160*/  MOV R2, 0x2190 ;  /* 0x0000219000027802 */ /* 0x000fe20000000f00 */
[----:B0-----:R-:W-:-:S07]  /*2170*/  IMAD.U32 R14, RZ, RZ, UR4 ;  /* 0x00000004ff0e7e24 */ /* 0x001fce000f8e00ff */
[----:B------:R-:W-:Y:S05]  /*2180*/  CALL.REL.NOINC `($__internal_1_$__cuda_sm20_div_s64) ;  /* 0x0000001000c87944 */ /* 0x000fea0003c00000 */
[----:B------:R-:W-:-:S07]  /*2190*/  MOV R2, R13 ;  /* 0x0000000d00027202 */ /* 0x000fce0000000f00 */
.L_x_101:
[----:B------:R-:W-:Y:S05]  /*21a0*/  BSYNC.RECONVERGENT B2 ;  /* 0x0000000000027941 */ /* 0x000fea0003800200 */
.L_x_99:
[----:B------:R-:W0:Y:S01]  /*21b0*/  LDCU UR4, c[0x0][0x390] ;  /* 0x00007200ff0477ac */ /* 0x000e220008000800 */
[----:B------:R-:W-:Y:S01]  /*21c0*/  ISETP.GT.AND P0, PT, R6, R5, PT ;  /* 0x000000050600720c */ /* 0x000fe20003f04270 */
[----:B------:R-:W-:Y:S01]  /*21d0*/  BSSY.RECONVERGENT B2, `(.L_x_102) ;  /* 0x000011c000027945 */ /* 0x000fe20003800200 */
[----:B0-----:R-:W-:-:S05]  /*21e0*/  IMAD R25, R25, UR4, R2 ;  /* 0x0000000419197c24 */ /* 0x001fca000f8e0202 */
[----:B------:R-:W-:-:S06]  /*21f0*/  IADD3 R24, PT, PT, -R25, 0x1, R28 ;  /* 0x0000000119187810 */ /* 0x000fcc0007ffe11c */
[----:B------:R-:W-:Y:S05]  /*2200*/  @!P0 BRA `(.L_x_103) ;  /* 0x0000001000608947 */ /* 0x000fea0003800000 */
[----:B------:R-:W-:-:S07]  /*2210*/  IMAD.MOV.U32 R28, RZ, RZ, R5 ;  /* 0x000000ffff1c7224 */ /* 0x000fce00078e0005 */
.L_x_125:
[----:B0-----:R-:W0:Y:S01]  /*2220*/  LDCU UR4, c[0x0][0x394] ;  /* 0x00007280ff0477ac */ /* 0x001e220008000800 */
[----:B------:R-:W-:Y:S01]  /*2230*/  MOV R15, UR6 ;  /* 0x00000006000f7c02 */ /* 0x000fe20008000f00 */
[----:B------:R-:W-:Y:S01]  /*2240*/  IMAD R2, R28, UR6, RZ ;  /* 0x000000061c027c24 */ /* 0x000fe2000f8e02ff */
[----:B------:R-:W-:Y:S01]  /*2250*/  SHF.R.S32.HI R35, RZ, 0x1f, R28 ;  /* 0x0000001fff237819 */ /* 0x000fe2000001141c */
[----:B------:R-:W-:Y:S01]  /*2260*/  BSSY.RECONVERGENT B3, `(.L_x_104) ;  /* 0x0000023000037945 */ /* 0x000fe20003800200 */
[----:B0-----:R-:W-:-:S03]  /*2270*/  IMAD.U32 R14, RZ, RZ, UR4 ;  /* 0x00000004ff0e7e24 */ /* 0x001fc6000f8e00ff */
[----:B------:R-:W-:Y:S02]  /*2280*/  IMAD R13, R35, UR4, R2 ;  /* 0x00000004230d7c24 */ /* 0x000fe4000f8e0202 */
        /* <DEDUP_REMOVED lines=26> */
.L_x_105:
[----:B------:R-:W0:Y:S01]  /*2430*/  LDCU UR4, c[0x0][0x3a0] ;  /* 0x00007400ff0477ac */ /* 0x000e220008000800 */
[----:B------:R-:W-:Y:S01]  /*2440*/  IMAD.U32 R13, RZ, RZ, UR7 ;  /* 0x00000007ff0d7e24 */ /* 0x000fe2000f8e00ff */
[----:B------:R-:W-:Y:S02]  /*2450*/  MOV R2, 0x2480 ;  /* 0x0000248000027802 */ /* 0x000fe40000000f00 */
[----:B0-----:R-:W-:-:S07]  /*2460*/  MOV R14, UR4 ;  /* 0x00000004000e7c02 */ /* 0x001fce0008000f00 */
[----:B------:R-:W-:Y:S05]  /*2470*/  CALL.REL.NOINC `($__internal_1_$__cuda_sm20_div_s64) ;  /* 0x00000010000c7944 */ /* 0x000fea0003c00000 */
[----:B------:R-:W-:-:S07]  /*2480*/  IMAD.MOV.U32 R25, RZ, RZ, R13 ;  /* 0x000000ffff197224 */ /* 0x000fce00078e000d */
.L_x_106:
[----:B------:R-:W-:Y:S05]  /*2490*/  BSYNC.RECONVERGENT B3 ;  /* 0x0000000000037941 */ /* 0x000fea0003800200 */
.L_x_104:
        /* <DEDUP_REMOVED lines=28> */
.L_x_108:
        /* <DEDUP_REMOVED lines=8> */
[----:B------:R-:W-:Y:S01]  /*26e0*/  IADD3 R17, P0, PT, RZ, -R13, RZ ;  /* 0x8000000dff117210 */ /* 0x000fe20007f1e0ff */
[----:B------:R-:W-:Y:S01]  /*26f0*/  IMAD.MOV.U32 R30, RZ, RZ, R13 ;  /* 0x000000ffff1e7224 */ /* 0x000fe200078e000d */
[----:B------:R-:W-:Y:S02]  /*2700*/  MOV R29, R35 ;  /* 0x00000023001d7202 */ /* 0x000fe40000000f00 */
[----:B------:R-:W-:Y:S01]  /*2710*/  IADD3.X R2, PT, PT, RZ, ~R14, RZ, P0, !PT ;  /* 0x8000000eff027210 */ /* 0x000fe200007fe4ff */
[----:B0-----:R-:W-:-:S04]  /*2720*/  IMAD.U32 R27, RZ, RZ, UR4 ;  /* 0x00000004ff1b7e24 */ /* 0x001fc8000f8e00ff */
[-C--:B------:R-:W-:Y:S02]  /*2730*/  IMAD R2, R2, R27.reuse, RZ ;  /* 0x0000001b02027224 */ /* 0x080fe400078e02ff */
[----:B------:R-:W-:-:S04]  /*2740*/  IMAD.WIDE.U32 R14, R17, R27, R28 ;  /* 0x0000001b110e7225 */ /* 0x000fc800078e001c */
[----:B------:R-:W-:-:S05]  /*2750*/  IMAD R17, R17, UR7, R2 ;  /* 0x0000000711117c24 */ /* 0x000fca000f8e0202 */
[----:B------:R-:W-:-:S07]  /*2760*/  IADD3 R2, PT, PT, R15, R17, RZ ;  /* 0x000000110f027210 */ /* 0x000fce0007ffe0ff */
.L_x_109:
[----:B------:R-:W-:Y:S05]  /*2770*/  BSYNC.RECONVERGENT B3 ;  /* 0x0000000000037941 */ /* 0x000fea0003800200 */
.L_x_107:
        /* <DEDUP_REMOVED lines=27> */
[----:B------:R-:W-:Y:S01]  /*2930*/  IMAD.MOV.U32 R13, RZ, RZ, R2 ;  /* 0x000000ffff0d7224 */ /* 0x000fe200078e0002 */
[----:B------:R-:W-:Y:S06]  /*2940*/  BRA `(.L_x_112) ;  /* 0x0000000000147947 */ /* 0x000fec0003800000 */
.L_x_111:
[----:B------:R-:W0:Y:S01]  /*2950*/  LDCU UR4, c[0x0][0x3a0] ;  /* 0x00007400ff0477ac */ /* 0x000e220008000800 */
[----:B------:R-:W-:Y:S02]  /*2960*/  MOV R13, UR7 ;  /* 0x00000007000d7c02 */ /* 0x000fe40008000f00 */
[----:B------:R-:W-:Y:S01]  /*2970*/  MOV R2, 0x29a0 ;  /* 0x000029a000027802 */ /* 0x000fe20000000f00 */
[----:B0-----:R-:W-:-:S07]  /*2980*/  IMAD.U32 R14, RZ, RZ, UR4 ;  /* 0x00000004ff0e7e24 */ /* 0x001fce000f8e00ff */
[----:B------:R-:W-:Y:S05]  /*2990*/  CALL.REL.NOINC `($__internal_1_$__cuda_sm20_div_s64) ;  /* 0x0000000800c47944 */ /* 0x000fea0003c00000 */
.L_x_112:
[----:B------:R-:W-:Y:S05]  /*29a0*/  BSYNC.RECONVERGENT B3 ;  /* 0x0000000000037941 */ /* 0x000fea0003800200 */
.L_x_110:
        /* <DEDUP_REMOVED lines=8> */
[----:B------:R-:W-:Y:S01]  /*2a30*/  IADD3 R35, PT, PT, R28, R7, RZ ;  /* 0x000000071c237210 */ /* 0x000fe20007ffe0ff */
[----:B------:R-:W-:Y:S02]  /*2a40*/  IMAD R30, R24, R13, RZ ;  /* 0x0000000d181e7224 */ /* 0x000fe400078e02ff */
[----:B------:R-:W-:Y:S02]  /*2a50*/  IMAD.MOV.U32 R32, RZ, RZ, R9 ;  /* 0x000000ffff207224 */ /* 0x000fe400078e0009 */
[----:B01----:R-:W-:-:S07]  /*2a60*/  IMAD R35, R35, UR4, R10 ;  /* 0x0000000423237c24 */ /* 0x003fce000f8e020a */
.L_x_124:
        /* <DEDUP_REMOVED lines=33> */
.L_x_116:
[----:B------:R-:W0:Y:S01]  /*2c80*/  LDCU UR4, c[0x0][0x3a4] ;  /* 0x00007480ff0477ac */ /* 0x000e220008000800 */
[----:B------:R-:W-:Y:S01]  /*2c90*/  IMAD.U32 R13, RZ, RZ, UR8 ;  /* 0x00000008ff0d7e24 */ /* 0x000fe2000f8e00ff */
[----:B------:R-:W-:Y:S02]  /*2ca0*/  MOV R2, 0x2cd0 ;  /* 0x00002cd000027802 */ /* 0x000fe40000000f00 */
[----:B0-----:R-:W-:-:S07]  /*2cb0*/  MOV R14, UR4 ;  /* 0x00000004000e7c02 */ /* 0x001fce0008000f00 */
[----:B-----5:R-:W-:Y:S05]  /*2cc0*/  CALL.REL.NOINC `($__internal_1_$__cuda_sm20_div_s64) ;  /* 0x0000000400f87944 */ /* 0x020fea0003c00000 */
[----:B------:R-:W-:-:S07]  /*2cd0*/  IMAD.MOV.U32 R34, RZ, RZ, R13 ;  /* 0x000000ffff227224 */ /* 0x000fce00078e000d */
.L_x_117:
[----:B------:R-:W-:Y:S05]  /*2ce0*/  BSYNC.RECONVERGENT B4 ;  /* 0x0000000000047941 */ /* 0x000fea0003800200 */
.L_x_115:
        /* <DEDUP_REMOVED lines=28> */
.L_x_119:
[----:B------:R-:W0:Y:S01]  /*2eb0*/  LDCU UR4, c[0x0][0x3a4] ;  /* 0x00007480ff0477ac */ /* 0x000e220008000800 */
[----:B------:R-:W-:Y:S01]  /*2ec0*/  MOV R16, R32 ;  /* 0x0000002000107202 */ /* 0x000fe20000000f00 */
[----:B------:R-:W-:Y:S01]  /*2ed0*/  IMAD.MOV.U32 R15, RZ, RZ, R37 ;  /* 0x000000ffff0f7224 */ /* 0x000fe200078e0025 */
[----:B------:R-:W-:Y:S02]  /*2ee0*/  MOV R13, UR8 ;  /* 0x00000008000d7c02 */ /* 0x000fe40008000f00 */
[----:B------:R-:W-:Y:S01]  /*2ef0*/  MOV R2, 0x2f20 ;  /* 0x00002f2000027802 */ /* 0x000fe20000000f00 */
[----:B0-----:R-:W-:-:S07]  /*2f00*/  IMAD.U32 R14, RZ, RZ, UR4 ;  /* 0x00000004ff0e7e24 */ /* 0x001fce000f8e00ff */
[----:B-----5:R-:W-:Y:S05]  /*2f10*/  CALL.REL.NOINC `($__internal_1_$__cuda_sm20_div_s64) ;  /* 0x0000000400647944 */ /* 0x020fea0003c00000 */
        /* <DEDUP_REMOVED lines=10> */
.L_x_120:
[----:B------:R-:W-:Y:S05]  /*2fc0*/  BSYNC.RECONVERGENT B4 ;  /* 0x0000000000047941 */ /* 0x000fea0003800200 */
.L_x_118:
        /* <DEDUP_REMOVED lines=29> */
.L_x_122:
[----:B------:R-:W0:Y:S01]  /*31a0*/  LDCU UR4, c[0x0][0x3a4] ;  /* 0x00007480ff0477ac */ /* 0x000e220008000800 */
[----:B------:R-:W-:Y:S02]  /*31b0*/  MOV R13, UR8 ;  /* 0x00000008000d7c02 */ /* 0x000fe40008000f00 */
[----:B------:R-:W-:Y:S01]  /*31c0*/  MOV R2, 0x31f0 ;  /* 0x000031f000027802 */ /* 0x000fe20000000f00 */
[----:B0-----:R-:W-:-:S07]  /*31d0*/  IMAD.U32 R14, RZ, RZ, UR4 ;  /* 0x00000004ff0e7e24 */ /* 0x001fce000f8e00ff */
[----:B-----5:R-:W-:Y:S05]  /*31e0*/  CALL.REL.NOINC `($__internal_1_$__cuda_sm20_div_s64) ;  /* 0x0000000000b07944 */ /* 0x020fea0003c00000 */
.L_x_123:
[----:B------:R-:W-:Y:S05]  /*31f0*/  BSYNC.RECONVERGENT B4 ;  /* 0x0000000000047941 */ /* 0x000fea0003800200 */
.L_x_121:
[C---:B------:R-:W-:Y:S01]  /*3200*/  IMAD.WIDE R14, R35.reuse, 0x2, R22 ;  /* 0x00000002230e7825 */ /* 0x040fe200078e0216 */
[----:B------:R-:W0:Y:S05]  /*3210*/  LDCU UR4, c[0x0][0x398] ;  /* 0x00007300ff0477ac */ /* 0x000e2a0008000800 */
[----:B------:R-:W2:Y:S01]  /*3220*/  LDG.E.U16 R14, desc[UR12][R14.64] ;  /* 0x0000000c0e0e7981 */ /* 0x000ea2000c1e1500 */
[----:B-----5:R-:W-:Y:S01]  /*3230*/  HADD2.F32 R25, -RZ, R25.H0_H0 ;  /* 0x20000019ff197230 */ /* 0x020fe20000004100 */
[----:B------:R-:W-:Y:S01]  /*3240*/  IADD3 R32, PT, PT, R32, 0x1, RZ ;  /* 0x0000000120207810 */ /* 0x000fe20007ffe0ff */
[----:B------:R-:W-:-:S03]  /*3250*/  VIADD R35, R35, 0x1 ;  /* 0x0000000123237836 */ /* 0x000fc60000000000 */
[----:B------:R-:W-:Y:S01]  /*3260*/  ISETP.GE.AND P0, PT, R32, R12, PT ;  /* 0x0000000c2000720c */ /* 0x000fe20003f06270 */
[----:B0-----:R-:W-:-:S05]  /*3270*/  IMAD R13, R36, UR4, R13 ;  /* 0x00000004240d7c24 */ /* 0x001fca000f8e020d */
[----:B------:R-:W-:-:S05]  /*3280*/  IADD3 R13, PT, PT, -R13, 0x1, R34 ;  /* 0x000000010d0d7810 */ /* 0x000fca0007ffe122 */
[----:B------:R-:W-:-:S05]  /*3290*/  IMAD R13, R30, R13, RZ ;  /* 0x0000000d1e0d7224 */ /* 0x000fca00078e02ff */
[----:B------:R-:W-:-:S06]  /*32a0*/  I2FP.F32.S32 R13, R13 ;  /* 0x0000000d000d7245 */ /* 0x000fcc0000201400 */
[----:B------:R-:W0:Y:S01]  /*32b0*/  MUFU.RCP R13, R13 ;  /* 0x0000000d000d7308 */ /* 0x000e220000001000 */
[----:B--2---:R-:W-:-:S05]  /*32c0*/  HADD2.F32 R2, -RZ, R14.H0_H0 ;  /* 0x2000000eff027230 */ /* 0x004fca0000004100 */
[----:B0-----:R-:W-:-:S05]  /*32d0*/  FMUL.FTZ R2, R2, R13 ;  /* 0x0000000d02027220 */ /* 0x001fca0000410000 */
[----:B------:R-:W-:-:S05]  /*32e0*/  F2FP.F16.F32.PACK_AB R2, RZ, R2 ;  /* 0x00000002ff02723e */ /* 0x000fca00000000ff */
[----:B------:R-:W-:-:S05]  /*32f0*/  HADD2.F32 R2, -RZ, R2.H0_H0 ;  /* 0x20000002ff027230 */ /* 0x000fca0000004100 */
[----:B------:R-:W-:-:S05]  /*3300*/  FADD.FTZ R2, R25, R2 ;  /* 0x0000000219027221 */ /* 0x000fca0000010000 */
[----:B------:R-:W-:-:S04]  /*3310*/  F2FP.F16.F32.PACK_AB R2, RZ, R2 ;  /* 0x00000002ff02723e */ /* 0x000fc800000000ff */
[----:B------:R-:W-:-:S05]  /*3320*/  PRMT R25, R2, 0x7610, R25 ;  /* 0x0000761002197816 */ /* 0x000fca0000000019 */
[----:B------:R0:W-:Y:S01]  /*3330*/  STG.E.U16 desc[UR12][R20.64], R25 ;  /* 0x0000001914007986 */ /* 0x0001e2000c10150c */
[----:B------:R-:W-:Y:S05]  /*3340*/  @!P0 BRA `(.L_x_124) ;  /* 0xfffffff400c88947 */ /* 0x000fea000383ffff */
.L_x_114:
[----:B------:R-:W-:Y:S05]  /*3350*/  BSYNC.RECONVERGENT B3 ;  /* 0x0000000000037941 */ /* 0x000fea0003800200 */
.L_x_113:
[----:B------:R-:W-:-:S04]  /*3360*/  IADD3 R28, PT, PT, R28, 0x1, RZ ;  /* 0x000000011c1c7810 */ /* 0x000fc80007ffe0ff */
[----:B------:R-:W-:-:S13]  /*3370*/  ISETP.GE.AND P0, PT, R28, R6, PT ;  /* 0x000000061c00720c */ /* 0x000fda0003f06270 */
[----:B------:R-:W-:Y:S05]  /*3380*/  @!P0 BRA `(.L_x_125) ;  /* 0xffffffec00a48947 */ /* 0x000fea000383ffff */
.L_x_103:
[----:B------:R-:W-:Y:S05]  /*3390*/  BSYNC.RECONVERGENT B2 ;  /* 0x0000000000027941 */ /* 0x000fea0003800200 */
.L_x_102:
[----:B------:R-:W-:-:S04]  /*33a0*/  IMAD.U32 R13, RZ, RZ, UR15 ;  /* 0x0000000fff0d7e24 */ /* 0x000fc8000f8e00ff */
[----:B------:R-:W-:Y:S01]  /*33b0*/  IMAD.WIDE R22, R13, 0x2, R22 ;  /* 0x000000020d167825 */ /* 0x000fe200078e0216 */
[----:B------:R-:W-:Y:S06]  /*33c0*/  @P2 BRA `(.L_x_126) ;  /* 0xffffffe400842947 */ /* 0x000fec000383ffff */
.L_x_92:
[----:B------:R-:W-:Y:S05]  /*33d0*/  BSYNC.RECONVERGENT B1 ;  /* 0x0000000000017941 */ /* 0x000fea0003800200 */
.L_x_91:
[----:B------:R-:W1:Y:S01]  /*33e0*/  LDCU UR4, c[0x0][0x360] ;  /* 0x00006c00ff0477ac */ /* 0x000e620008000800 */
[----:B------:R-:W2:Y:S01]  /*33f0*/  LDCU UR5, c[0x0][0x398] ;  /* 0x00007300ff0577ac */ /* 0x000ea20008000800 */
[----:B-1----:R-:W-:-:S04]  /*3400*/  IADD3 R8, PT, PT, R8, UR4, RZ ;  /* 0x0000000408087c10 */ /* 0x002fc8000fffe0ff */
[----:B--2---:R-:W-:-:S13]  /*3410*/  ISETP.GE.AND P0, PT, R8, UR5, PT ;  /* 0x0000000508007c0c */ /* 0x004fda000bf06270 */
[----:B------:R-:W-:Y:S05]  /*3420*/  @!P0 BRA `(.L_x_127) ;  /* 0xffffffdc00248947 */ /* 0x000fea000383ffff */
.L_x_82:
[----:B------:R-:W-:Y:S05]  /*3430*/  BSYNC.RECONVERGENT B0 ;  /* 0x0000000000007941 */ /* 0x000fea0003800200 */
.L_x_81:
[----:B------:R-:W1:Y:S01]  /*3440*/  LDCU UR4, c[0x0][0x374] ;  /* 0x00006e80ff0477ac */ /* 0x000e620008000800 */
[----:B------:R-:W1:Y:S01]  /*3450*/  LDC R5, c[0x0][0x364] ;  /* 0x0000d900ff057b82 */ /* 0x000e620000000800 */
[----:B------:R-:W2:Y:S01]  /*3460*/  LDCU UR5, c[0x0][0x394] ;  /* 0x00007280ff0577ac */ /* 0x000ea20008000800 */
[----:B-1----:R-:W-:-:S05]  /*3470*/  IMAD R0, R5, UR4, R0 ;  /* 0x0000000405007c24 */ /* 0x002fca000f8e0200 */
[----:B--2---:R-:W-:-:S13]  /*3480*/  ISETP.GE.AND P0, PT, R0, UR5, PT ;  /* 0x0000000500007c0c */ /* 0x004fda000bf06270 */
[----:B------:R-:W-:Y:S05]  /*3490*/  @!P0 BRA `(.L_x_128) ;  /* 0xffffffd400188947 */ /* 0x000fea000383ffff */
[----:B------:R-:W-:Y:S05]  /*34a0*/  EXIT ;  /* 0x000000000000794d */ /* 0x000fea0003800000 */
        .weak           $__internal_1_$__cuda_sm20_div_s64
        .type           $__internal_1_$__cuda_sm20_div_s64,@function
        .size           $__internal_1_$__cuda_sm20_div_s64,(.L_x_669 - $__internal_1_$__cuda_sm20_div_s64)
$__internal_1_$__cuda_sm20_div_s64:
        /* <DEDUP_REMOVED lines=86> */
[----:B------:R-:W-:Y:S06]  /*3a10*/  RET.REL.NODEC R16 `(_ZN2at6native60_GLOBAL__N__aad4af22_27_AdaptiveAveragePooling3d_cu_866e08f924adaptiveaveragegradinputIN3c104HalfEfEEvPT_PKS5_iiiiiil) ;  /* 0xffffffc410787950 */ /* 0x000fec0003c3ffff */
.L_x_129:
        /* <DEDUP_REMOVED lines=14> */
.L_x_669:


//--------------------- .text._ZN2at6native60_GLOBAL__N__aad4af22_27_AdaptiveAveragePooling3d_cu_866e08f924adaptiveaveragegradinputIffEEvPT_PKS3_iiiiiil --------------------------
	.section	.text._ZN2at6native60_GLOBAL__N__aad4af22_27_AdaptiveAveragePooling3d_cu_866e08f924adaptiveaveragegradinputIffEEvPT_PKS3_iiiiiil,"ax",@progbits
	.align	128
.text._ZN2at6native60_GLOBAL__N__aad4af22_27_AdaptiveAveragePooling3d_cu_866e08f924adaptiveaveragegradinputIffEEvPT_PKS3_iiiiiil:
        .type           _ZN2at6native60_GLOBAL__N__aad4af22_27_AdaptiveAveragePooling3d_cu_866e08f924adaptiveaveragegradinputIffEEvPT_PKS3_iiiiiil,@function
        .size           _ZN2at6native60_GLOBAL__N__aad4af22_27_AdaptiveAveragePooling3d_cu_866e08f924adaptiveaveragegradinputIffEEvPT_PKS3_iiiiiil,(.L_x_671 - _ZN2at6native60_GLOBAL__N__aad4af22_27_AdaptiveAveragePooling3d_cu_866e08f924adaptiveaveragegradinputIffEEvPT_PKS3_iiiiiil)
        .other          _ZN2at6native60_GLOBAL__N__aad4af22_27_AdaptiveAveragePooling3d_cu_866e08f924adaptiveaveragegradinputIffEEvPT_PKS3_iiiiiil,@"STO_CUDA_ENTRY STV_DEFAULT"
_ZN2at6native60_GLOBAL__N__aad4af22_27_AdaptiveAveragePooling3d_cu_866e08f924adaptiveaveragegradinputIffEEvPT_PKS3_iiiiiil:
        /* <DEDUP_REMOVED lines=39> */
.L_x_130:
[----:B------:R-:W0:Y:S01]  /*0270*/  LDCU UR5, c[0x0][0x390] ;  /* 0x00007200ff0577ac */ /* 0x000e220008000800 */
[----:B------:R-:W-:Y:S01]  /*0280*/  IMAD.U32 R16, RZ, RZ, UR6 ;  /* 0x00000006ff107e24 */ /* 0x000fe2000f8e00ff */
[----:B------:R-:W-:Y:S01]  /*0290*/  MOV R15, UR4 ;  /* 0x00000004000f7c02 */ /* 0x000fe20008000f00 */
[----:B------:R-:W-:Y:S01]  /*02a0*/  IMAD.U32 R13, RZ, RZ, UR11 ;  /* 0x0000000bff0d7e24 */ /* 0x000fe2000f8e00ff */
[----:B------:R-:W-:Y:S01]  /*02b0*/  MOV R2, 0x2e0 ;  /* 0x000002e000027802 */ /* 0x000fe20000000f00 */
[----:B0-----:R-:W-:-:S07]  /*02c0*/  IMAD.U32 R14, RZ, RZ, UR5 ;  /* 0x00000005ff0e7e24 */ /* 0x001fce000f8e00ff */
[----:B------:R-:W-:Y:S05]  /*02d0*/  CALL.REL.NOINC `($__internal_2_$__cuda_sm20_div_s64) ;  /* 0x0000003000587944 */ /* 0x000fea0003c00000 */
        /* <DEDUP_REMOVED lines=10> */
.L_x_131:
        /* <DEDUP_REMOVED lines=29> */
.L_x_133:
[----:B------:R-:W0:Y:S01]  /*0550*/  LDCU UR4, c[0x0][0x390] ;  /* 0x00007200ff0477ac */ /* 0x000e220008000800 */
[----:B------:R-:W-:Y:S01]  /*0560*/  IMAD.MOV.U32 R16, RZ, RZ, R4 ;  /* 0x000000ffff107224 */ /* 0x000fe200078e0004 */
[----:B------:R-:W-:Y:S01]  /*0570*/  MOV R2, 0x5b0 ;  /* 0x000005b000027802 */ /* 0x000fe20000000f00 */
[----:B------:R-:W-:Y:S01]  /*0580*/  IMAD.U32 R13, RZ, RZ, UR11 ;  /* 0x0000000bff0d7e24 */ /* 0x000fe2000f8e00ff */
[----:B0-----:R-:W-:-:S07]  /*0590*/  MOV R14, UR4 ;  /* 0x00000004000e7c02 */ /* 0x001fce0008000f00 */
[----:B------:R-:W-:Y:S05]  /*05a0*/  CALL.REL.NOINC `($__internal_2_$__cuda_sm20_div_s64) ;  /* 0x0000002c00a47944 */ /* 0x000fea0003c00000 */
[----:B------:R-:W-:-:S07]  /*05b0*/  IMAD.MOV.U32 R3, RZ, RZ, R13 ;  /* 0x000000ffff037224 */ /* 0x000fce00078e000d */
.L_x_134:
[----:B------:R-:W-:Y:S05]  /*05c0*/  BSYNC.RECONVERGENT B0 ;  /* 0x0000000000007941 */ /* 0x000fea0003800200 */
.L_x_132:
        /* <DEDUP_REMOVED lines=28> */
.L_x_136:
[----:B------:R-:W0:Y:S01]  /*0790*/  LDCU UR4, c[0x0][0x390] ;  /* 0x00007200ff0477ac */ /* 0x000e220008000800 */
[----:B------:R-:W-:Y:S01]  /*07a0*/  IMAD.U32 R13, RZ, RZ, UR11 ;  /* 0x0000000bff0d7e24 */ /* 0x000fe2000f8e00ff */
[----:B------:R-:W-:Y:S01]  /*07b0*/  MOV R2, 0x7e0 ;  /* 0x000007e000027802 */ /* 0x000fe20000000f00 */
[----:B0-----:R-:W-:-:S07]  /*07c0*/  IMAD.U32 R14, RZ, RZ, UR4 ;  /* 0x00000004ff0e7e24 */ /* 0x001fce000f8e00ff */
[----:B------:R-:W-:Y:S05]  /*07d0*/  CALL.REL.NOINC `($__internal_2_$__cuda_sm20_div_s64) ;  /* 0x0000002c00187944 */ /* 0x000fea0003c00000 */
[----:B------:R-:W-:-:S07]  /*07e0*/  MOV R4, R13 ;  /* 0x0000000d00047202 */ /* 0x000fce0000000f00 */
.L_x_137:
[----:B------:R-:W-:Y:S05]  /*07f0*/  BSYNC.RECONVERGENT B0 ;  /* 0x0000000000007941 */ /* 0x000fea0003800200 */
.L_x_135:
        /* <DEDUP_REMOVED lines=16> */
.L_x_193:
        /* <DEDUP_REMOVED lines=26> */
.L_x_138:
[----:B------:R-:W0:Y:S01]  /*0aa0*/  LDCU UR4, c[0x0][0x394] ;  /* 0x00007280ff0477ac */ /* 0x000e220008000800 */
[----:B------:R-:W-:Y:S02]  /*0ab0*/  HFMA2 R15, -RZ, RZ, 0, 0 ;  /* 0x00000000ff0f7431 */ /* 0x000fe400000001ff */
[----:B------:R-:W-:Y:S01]  /*0ac0*/  IMAD.MOV.U32 R16, RZ, RZ, R0 ;  /* 0x000000ffff107224 */ /* 0x000fe200078e0000 */
[----:B------:R-:W-:Y:S01]  /*0ad0*/  MOV R2, 0xb10 ;  /* 0x00000b1000027802 */ /* 0x000fe20000000f00 */
[----:B------:R-:W-:Y:S02]  /*0ae0*/  IMAD.U32 R13, RZ, RZ, UR6 ;  /* 0x00000006ff0d7e24 */ /* 0x000fe4000f8e00ff */
[----:B0-----:R-:W-:-:S07]  /*0af0*/  IMAD.U32 R14, RZ, RZ, UR4 ;  /* 0x00000004ff0e7e24 */ /* 0x001fce000f8e00ff */
[----:B-1----:R-:W-:Y:S05]  /*0b00*/  CALL.REL.NOINC `($__internal_2_$__cuda_sm20_div_s64) ;  /* 0x00000028004c7944 */ /* 0x002fea0003c00000 */
        /* <DEDUP_REMOVED lines=11> */
.L_x_139:
        /* <DEDUP_REMOVED lines=28> */
.L_x_141:
[----:B------:R-:W0:Y:S01]  /*0d80*/  LDCU UR4, c[0x0][0x394] ;  /* 0x00007280ff0477ac */ /* 0x000e220008000800 */
[----:B------:R-:W-:Y:S01]  /*0d90*/  IMAD.U32 R13, RZ, RZ, UR6 ;  /* 0x00000006ff0d7e24 */ /* 0x000fe2000f8e00ff */
[----:B------:R-:W-:Y:S02]  /*0da0*/  MOV R2, 0xdd0 ;  /* 0x00000dd000027802 */ /* 0x000fe40000000f00 */
[----:B0-----:R-:W-:-:S07]  /*0db0*/  MOV R14, UR4 ;  /* 0x00000004000e7c02 */ /* 0x001fce0008000f00 */
[----:B-1----:R-:W-:Y:S05]  /*0dc0*/  CALL.REL.NOINC `($__internal_2_$__cuda_sm20_div_s64) ;  /* 0x00000024009c7944 */ /* 0x002fea0003c00000 */
[----:B------:R-:W-:-:S07]  /*0dd0*/  IMAD.MOV.U32 R2, RZ, RZ, R13 ;  /* 0x000000ffff027224 */ /* 0x000fce00078e000d */
.L_x_142:
[----:B-1----:R-:W-:Y:S05]  /*0de0*/  BSYNC.RECONVERGENT B0 ;  /* 0x0000000000007941 */ /* 0x002fea0003800200 */
.L_x_140:
        /* <DEDUP_REMOVED lines=32> */
.L_x_144:
[----:B------:R-:W0:Y:S01]  /*0ff0*/  LDCU UR4, c[0x0][0x394] ;  /* 0x00007280ff0477ac */ /* 0x000e220008000800 */
[----:B------:R-:W-:Y:S01]  /*1000*/  IMAD.U32 R13, RZ, RZ, UR6 ;  /* 0x00000006ff0d7e24 */ /* 0x000fe2000f8e00ff */
[----:B------:R-:W-:Y:S02]  /*1010*/  MOV R2, 0x1040 ;  /* 0x0000104000027802 */ /* 0x000fe40000000f00 */
[----:B0-----:R-:W-:-:S07]  /*1020*/  MOV R14, UR4 ;  /* 0x00000004000e7c02 */ /* 0x001fce0008000f00 */
[----:B------:R-:W-:Y:S05]  /*1030*/  CALL.REL.NOINC `($__internal_2_$__cuda_sm20_div_s64) ;  /* 0x0000002400007944 */ /* 0x000fea0003c00000 */
[----:B------:R-:W-:-:S07]  /*1040*/  IMAD.MOV.U32 R2, RZ, RZ, R13 ;  /* 0x000000ffff027224 */ /* 0x000fce00078e000d */
.L_x_145:
[----:B------:R-:W-:Y:S05]  /*1050*/  BSYNC.RECONVERGENT B0 ;  /* 0x0000000000007941 */ /* 0x000fea0003800200 */
.L_x_143:
[----:B------:R-:W0:Y:S01]  /*1060*/  S2R R8, SR_TID.X ;  /* 0x0000000000087919 */ /* 0x000e220000002100 */
[----:B------:R-:W0:Y:S01]  /*1070*/  LDCU UR4, c[0x0][0x398] ;  /* 0x00007300ff0477ac */ /* 0x000e220008000800 */
[----:B------:R-:W-:Y:S01]  /*1080*/  BSSY.RECONVERGENT B0, `(.L_x_146) ;  /* 0x0000234000007945 */ /* 0x000fe20003800200 */
[----:B0-----:R-:W-:-:S13]  /*1090*/  ISETP.GE.AND P0, PT, R8, UR4, PT ;  /* 0x0000000408007c0c */ /* 0x001fda000bf06270 */
[----:B------:R-:W-:Y:S05]  /*10a0*/  @P0 BRA `(.L_x_147) ;  /* 0x0000002000c40947 */ /* 0x000fea0003800000 */
[----:B------:R-:W-:-:S07]  /*10b0*/  VIADD R6, R2, 0x1 ;  /* 0x0000000102067836 */ /* 0x000fce0000000000 */
.L_x_192:
        /* <DEDUP_REMOVED lines=26> */
.L_x_148:
[----:B------:R-:W0:Y:S01]  /*1260*/  LDCU UR4, c[0x0][0x398] ;  /* 0x00007300ff0477ac */ /* 0x000e220008000800 */
[----:B------:R-:W-:Y:S01]  /*1270*/  MOV R16, R8 ;  /* 0x0000000800107202 */ /* 0x000fe20000000f00 */
[----:B------:R-:W-:Y:S01]  /*1280*/  IMAD.MOV.U32 R15, RZ, RZ, RZ ;  /* 0x000000ffff0f7224 */ /* 0x000fe200078e00ff */
[----:B------:R-:W-:Y:S02]  /*1290*/  MOV R13, UR9 ;  /* 0x00000009000d7c02 */ /* 0x000fe40008000f00 */
[----:B------:R-:W-:Y:S01]  /*12a0*/  MOV R2, 0x12d0 ;  /* 0x000012d000027802 */ /* 0x000fe20000000f00 */
[----:B0-----:R-:W-:-:S07]  /*12b0*/  IMAD.U32 R14, RZ, RZ, UR4 ;  /* 0x00000004ff0e7e24 */ /* 0x001fce000f8e00ff */
[----:B------:R-:W-:Y:S05]  /*12c0*/  CALL.REL.NOINC `($__internal_2_$__cuda_sm20_div_s64) ;  /* 0x00000020005c7944 */ /* 0x000fea0003c00000 */
        /* <DEDUP_REMOVED lines=11> */
.L_x_149:
        /* <DEDUP_REMOVED lines=28> */
.L_x_151:
[----:B------:R-:W0:Y:S01]  /*1540*/  LDCU UR4, c[0x0][0x398] ;  /* 0x00007300ff0477ac */ /* 0x000e220008000800 */
[----:B------:R-:W-:Y:S02]  /*1550*/  MOV R13, UR9 ;  /* 0x00000009000d7c02 */ /* 0x000fe40008000f00 */
[----:B------:R-:W-:Y:S01]  /*1560*/  MOV R2, 0x1590 ;  /* 0x0000159000027802 */ /* 0x000fe20000000f00 */
[----:B0-----:R-:W-:-:S07]  /*1570*/  IMAD.U32 R14, RZ, RZ, UR4 ;  /* 0x00000004ff0e7e24 */ /* 0x001fce000f8e00ff */
[----:B------:R-:W-:Y:S05]  /*1580*/  CALL.REL.NOINC `($__internal_2_$__cuda_sm20_div_s64) ;  /* 0x0000001c00ac7944 */ /* 0x000fea0003c00000 */
[----:B------:R-:W-:-:S07]  /*1590*/  MOV R10, R13 ;  /* 0x0000000d000a7202 */ /* 0x000fce0000000f00 */
.L_x_152:
[----:B------:R-:W-:Y:S05]  /*15a0*/  BSYNC.RECONVERGENT B1 ;  /* 0x0000000000017941 */ /* 0x000fea0003800200 */
.L_x_150:
        /* <DEDUP_REMOVED lines=32> */
.L_x_154:
[----:B------:R-:W0:Y:S01]  /*17b0*/  LDCU UR4, c[0x0][0x398] ;  /* 0x00007300ff0477ac */ /* 0x000e220008000800 */
[----:B------:R-:W-:Y:S02]  /*17c0*/  MOV R13, UR9 ;  /* 0x00000009000d7c02 */ /* 0x000fe40008000f00 */
[----:B------:R-:W-:Y:S01]  /*17d0*/  MOV R2, 0x1800 ;  /* 0x0000180000027802 */ /* 0x000fe20000000f00 */
[----:B0-----:R-:W-:-:S07]  /*17e0*/  IMAD.U32 R14, RZ, RZ, UR4 ;  /* 0x00000004ff0e7e24 */ /* 0x001fce000f8e00ff */
[----:B------:R-:W-:Y:S05]  /*17f0*/  CALL.REL.NOINC `($__internal_2_$__cuda_sm20_div_s64) ;  /* 0x0000001c00107944 */ /* 0x000fea0003c00000 */
[----:B------:R-:W-:-:S07]  /*1800*/  MOV R2, R13 ;  /* 0x0000000d00027202 */ /* 0x000fce0000000f00 */
.L_x_155:
[----:B------:R-:W-:Y:S05]  /*1810*/  BSYNC.RECONVERGENT B1 ;  /* 0x0000000000017941 */ /* 0x000fea0003800200 */
.L_x_153:
        /* <DEDUP_REMOVED lines=28> */
.L_x_191:
        /* <DEDUP_REMOVED lines=36> */
.L_x_159:
[----:B------:R-:W0:Y:S01]  /*1c20*/  LDCU UR4, c[0x0][0x39c] ;  /* 0x00007380ff0477ac */ /* 0x000e220008000800 */
[----:B------:R-:W-:Y:S01]  /*1c30*/  IMAD.U32 R13, RZ, RZ, UR14 ;  /* 0x0000000eff0d7e24 */ /* 0x000fe2000f8e00ff */
[----:B------:R-:W-:Y:S02]  /*1c40*/  MOV R2, 0x1c70 ;  /* 0x00001c7000027802 */ /* 0x000fe40000000f00 */
[----:B0-----:R-:W-:-:S07]  /*1c50*/  MOV R14, UR4 ;  /* 0x00000004000e7c02 */ /* 0x001fce0008000f00 */
[----:B------:R-:W-:Y:S05]  /*1c60*/  CALL.REL.NOINC `($__internal_2_$__cuda_sm20_div_s64) ;  /* 0x0000001400f47944 */ /* 0x000fea0003c00000 */
[----:B------:R-:W-:-:S07]  /*1c70*/  IMAD.MOV.U32 R28, RZ, RZ, R13 ;  /* 0x000000ffff1c7224 */ /* 0x000fce00078e000d */
.L_x_160:
[----:B------:R-:W-:Y:S05]  /*1c80*/  BSYNC.RECONVERGENT B2 ;  /* 0x0000000000027941 */ /* 0x000fea0003800200 */
.L_x_158:
        /* <DEDUP_REMOVED lines=28> */
.L_x_162:
[----:B------:R-:W0:Y:S01]  /*1e50*/  LDCU UR4, c[0x0][0x39c] ;  /* 0x00007380ff0477ac */ /* 0x000e220008000800 */
[----:B------:R-:W-:Y:S01]  /*1e60*/  MOV R16, R24 ;  /* 0x0000001800107202 */ /* 0x000fe20000000f00 */
[----:B------:R-:W-:Y:S01]  /*1e70*/  IMAD.MOV.U32 R15, RZ, RZ, R25 ;  /* 0x000000ffff0f7224 */ /* 0x000fe200078e0019 */
[----:B------:R-:W-:Y:S02]  /*1e80*/  MOV R13, UR14 ;  /* 0x0000000e000d7c02 */ /* 0x000fe40008000f00 */
[----:B------:R-:W-:Y:S01]  /*1e90*/  MOV R2, 0x1ec0 ;  /* 0x00001ec000027802 */ /* 0x000fe20000000f00 */
[----:B0-----:R-:W-:-:S07]  /*1ea0*/  IMAD.U32 R14, RZ, RZ, UR4 ;  /* 0x00000004ff0e7e24 */ /* 0x001fce000f8e00ff */
[----:B------:R-:W-:Y:S05]  /*1eb0*/  CALL.REL.NOINC `($__internal_2_$__cuda_sm20_div_s64) ;  /* 0x0000001400607944 */ /* 0x000fea0003c00000 */
        /* <DEDUP_REMOVED lines=10> */
.L_x_163:
[----:B------:R-:W-:Y:S05]  /*1f60*/  BSYNC.RECONVERGENT B2 ;  /* 0x0000000000027941 */ /* 0x000fea0003800200 */
.L_x_161:
        /* <DEDUP_REMOVED lines=28> */
.L_x_165:
[----:B------:R-:W0:Y:S01]  /*2130*/  LDCU UR4, c[0x0][0x39c] ;  /* 0x00007380ff0477ac */ /* 0x000e220008000800 */
[----:B------:R-:W-:Y:S01]  /*2140*/  IMAD.MOV.U32 R15, RZ, RZ, R13 ;  /* 0x000000ffff0f7224 */ /* 0x000fe200078e000d */
[----:B------:R-:W-:Y:S02]  /*2150*/  MOV R13, UR14 ;  /* 0x0000000e000d7c02 */ /* 0x000fe40008000f00 */
[----:B------:R-:W-:Y:S01]  /*2160*/  MOV R2, 0x2190 ;  /* 0x0000219000027802 */ /* 0x000fe20000000f00 */
[----:B0-----:R-:W-:-:S07]  /*2170*/  IMAD.U32 R14, RZ, RZ, UR4 ;  /* 0x00000004ff0e7e24 */ /* 0x001fce000f8e00ff */
[----:B------:R-:W-:Y:S05]  /*2180*/  CALL.REL.NOINC `($__internal_2_$__cuda_sm20_div_s64) ;  /* 0x0000001000ac7944 */ /* 0x000fea0003c00000 */
[----:B------:R-:W-:-:S07]  /*2190*/  MOV R2, R13 ;  /* 0x0000000d00027202 */ /* 0x000fce0000000f00 */
.L_x_166:
[----:B------:R-:W-:Y:S05]  /*21a0*/  BSYNC.RECONVERGENT B2 ;  /* 0x0000000000027941 */ /* 0x000fea0003800200 */
.L_x_164:
[----:B------:R-:W0:Y:S01]  /*21b0*/  LDCU UR4, c[0x0][0x390] ;  /* 0x00007200ff0477ac */ /* 0x000e220008000800 */
[----:B------:R-:W-:Y:S01]  /*21c0*/  ISETP.GT.AND P0, PT, R6, R5, PT ;  /* 0x000000050600720c */ /* 0x000fe20003f04270 */
[----:B------:R-:W-:Y:S01]  /*21d0*/  BSSY.RECONVERGENT B2, `(.L_x_167) ;  /* 0x0000115000027945 */ /* 0x000fe20003800200 */
[----:B0-----:R-:W-:-:S05]  /*21e0*/  IMAD R25, R25, UR4, R2 ;  /* 0x0000000419197c24 */ /* 0x001fca000f8e0202 */
[----:B------:R-:W-:-:S06]  /*21f0*/  IADD3 R24, PT, PT, -R25, 0x1, R28 ;  /* 0x0000000119187810 */ /* 0x000fcc0007ffe11c */
[----:B------:R-:W-:Y:S05]  /*2200*/  @!P0 BRA `(.L_x_168) ;  /* 0x0000001000448947 */ /* 0x000fea0003800000 */
[----:B------:R-:W-:-:S07]  /*2210*/  IMAD.MOV.U32 R28, RZ, RZ, R5 ;  /* 0x000000ffff1c7224 */ /* 0x000fce00078e0005 */
.L_x_190:
        /* <DEDUP_REMOVED lines=33> */
.L_x_170:
[----:B------:R-:W0:Y:S01]  /*2430*/  LDCU UR4, c[0x0][0x3a0] ;  /* 0x00007400ff0477ac */ /* 0x000e220008000800 */
[----:B------:R-:W-:Y:S01]  /*2440*/  IMAD.U32 R13, RZ, RZ, UR7 ;  /* 0x00000007ff0d7e24 */ /* 0x000fe2000f8e00ff */
[----:B------:R-:W-:Y:S02]  /*2450*/  MOV R2, 0x2480 ;  /* 0x0000248000027802 */ /* 0x000fe40000000f00 */
[----:B0-----:R-:W-:-:S07]  /*2460*/  MOV R14, UR4 ;  /* 0x00000004000e7c02 */ /* 0x001fce0008000f00 */
[----:B------:R-:W-:Y:S05]  /*2470*/  CALL.REL.NOINC `($__internal_2_$__cuda_sm20_div_s64) ;  /* 0x0000000c00f07944 */ /* 0x000fea0003c00000 */
[----:B------:R-:W-:-:S07]  /*2480*/  IMAD.MOV.U32 R25, RZ, RZ, R13 ;  /* 0x000000ffff197224 */ /* 0x000fce00078e000d */
.L_x_171:
[----:B------:R-:W-:Y:S05]  /*2490*/  BSYNC.RECONVERGENT B3 ;  /* 0x0000000000037941 */ /* 0x000fea0003800200 */
.L_x_169:
        /* <DEDUP_REMOVED lines=28> */
.L_x_173:
        /* <DEDUP_REMOVED lines=17> */
.L_x_174:
[----:B------:R-:W-:Y:S05]  /*2770*/  BSYNC.RECONVERGENT B3 ;  /* 0x0000000000037941 */ /* 0x000fea0003800200 */
.L_x_172:
        /* <DEDUP_REMOVED lines=29> */
.L_x_176:
[----:B------:R-:W0:Y:S01]  /*2950*/  LDCU UR4, c[0x0][0x3a0] ;  /* 0x00007400ff0477ac */ /* 0x000e220008000800 */
[----:B------:R-:W-:Y:S02]  /*2960*/  MOV R13, UR7 ;  /* 0x00000007000d7c02 */ /* 0x000fe40008000f00 */
[----:B------:R-:W-:Y:S01]  /*2970*/  MOV R2, 0x29a0 ;  /* 0x000029a000027802 */ /* 0x000fe20000000f00 */
[----:B0-----:R-:W-:-:S07]  /*2980*/  IMAD.U32 R14, RZ, RZ, UR4 ;  /* 0x00000004ff0e7e24 */ /* 0x001fce000f8e00ff */
[----:B------:R-:W-:Y:S05]  /*2990*/  CALL.REL.NOINC `($__internal_2_$__cuda_sm20_div_s64) ;  /* 0x0000000800a87944 */ /* 0x000fea0003c00000 */
.L_x_177:
[----:B------:R-:W-:Y:S05]  /*29a0*/  BSYNC.RECONVERGENT B3 ;  /* 0x0000000000037941 */ /* 0x000fea0003800200 */
.L_x_175:
[----:B------:R-:W0:Y:S01]  /*29b0*/  LDCU UR4, c[0x0][0x394] ;  /* 0x00007280ff0477ac */ /* 0x000e220008000800 */
[----:B------:R-:W-:Y:S01]  /*29c0*/  ISETP.GT.AND P0, PT, R12, R9, PT ;  /* 0x000000090c00720c */ /* 0x000fe20003f04270 */
[----:B------:R-:W-:Y:S01]  /*29d0*/  BSSY.RECONVERGENT B3, `(.L_x_178) ;  /* 0x0000091000037945 */ /* 0x000fe20003800200 */
[----:B0-----:R-:W-:-:S05]  /*29e0*/  IMAD R30, R30, UR4, R13 ;  /* 0x000000041e1e7c24 */ /* 0x001fca000f8e020d */
[----:B------:R-:W-:-:S06]  /*29f0*/  IADD3 R13, PT, PT, R25, 0x1, -R30 ;  /* 0x00000001190d7810 */ /* 0x000fcc0007ffe81e */
[----:B------:R-:W-:Y:S05]  /*2a00*/  @!P0 BRA `(.L_x_179) ;  /* 0x0000000800348947 */ /* 0x000fea0003800000 */
[----:B------:R0:W5:Y:S01]  /*2a10*/  LDG.E R25, desc[UR12][R20.64] ;  /* 0x0000000c14197981 */ /* 0x000162000c1e1900 */
[----:B------:R-:W1:Y:S01]  /*2a20*/  LDCU UR4, c[0x0][0x3a4] ;  /* 0x00007480ff0477ac */ /* 0x000e620008000800 */
[----:B------:R-:W-:Y:S01]  /*2a30*/  IADD3 R35, PT, PT, R28, R7, RZ ;  /* 0x000000071c237210 */ /* 0x000fe20007ffe0ff */
[----:B------:R-:W-:Y:S02]  /*2a40*/  IMAD R30, R24, R13, RZ ;  /* 0x0000000d181e7224 */ /* 0x000fe400078e02ff */
[----:B------:R-:W-:Y:S02]  /*2a50*/  IMAD.MOV.U32 R32, RZ, RZ, R9 ;  /* 0x000000ffff207224 */ /* 0x000fe400078e0009 */
[----:B01----:R-:W-:-:S07]  /*2a60*/  IMAD R35, R35, UR4, R10 ;  /* 0x0000000423237c24 */ /* 0x003fce000f8e020a */
.L_x_189:
        /* <DEDUP_REMOVED lines=33> */
.L_x_181:
[----:B------:R-:W0:Y:S01]  /*2c80*/  LDCU UR4, c[0x0][0x3a4] ;  /* 0x00007480ff0477ac */ /* 0x000e220008000800 */
[----:B------:R-:W-:Y:S01]  /*2c90*/  IMAD.U32 R13, RZ, RZ, UR8 ;  /* 0x00000008ff0d7e24 */ /* 0x000fe2000f8e00ff */
[----:B------:R-:W-:Y:S02]  /*2ca0*/  MOV R2, 0x2cd0 ;  /* 0x00002cd000027802 */ /* 0x000fe40000000f00 */
[----:B0-----:R-:W-:-:S07]  /*2cb0*/  MOV R14, UR4 ;  /* 0x00000004000e7c02 */ /* 0x001fce0008000f00 */
[----:B-----5:R-:W-:Y:S05]  /*2cc0*/  CALL.REL.NOINC `($__internal_2_$__cuda_sm20_div_s64) ;  /* 0x0000000400dc7944 */ /* 0x020fea0003c00000 */
[----:B------:R-:W-:-:S07]  /*2cd0*/  IMAD.MOV.U32 R34, RZ, RZ, R13 ;  /* 0x000000ffff227224 */ /* 0x000fce00078e000d */
.L_x_182:
[----:B------:R-:W-:Y:S05]  /*2ce0*/  BSYNC.RECONVERGENT B4 ;  /* 0x0000000000047941 */ /* 0x000fea0003800200 */
.L_x_180:
        /* <DEDUP_REMOVED lines=28> */
.L_x_184:
[----:B------:R-:W0:Y:S01]  /*2eb0*/  LDCU UR4, c[0x0][0x3a4] ;  /* 0x00007480ff0477ac */ /* 0x000e220008000800 */
[----:B------:R-:W-:Y:S01]  /*2ec0*/  MOV R16, R32 ;  /* 0x0000002000107202 */ /* 0x000fe20000000f00 */
[----:B------:R-:W-:Y:S01]  /*2ed0*/  IMAD.MOV.U32 R15, RZ, RZ, R37 ;  /* 0x000000ffff0f7224 */ /* 0x000fe200078e0025 */
[----:B------:R-:W-:Y:S02]  /*2ee0*/  MOV R13, UR8 ;  /* 0x00000008000d7c02 */ /* 0x000fe40008000f00 */
[----:B------:R-:W-:Y:S01]  /*2ef0*/  MOV R2, 0x2f20 ;  /* 0x00002f2000027802 */ /* 0x000fe20000000f00 */
[----:B0-----:R-:W-:-:S07]  /*2f00*/  IMAD.U32 R14, RZ, RZ, UR4 ;  /* 0x00000004ff0e7e24 */ /* 0x001fce000f8e00ff */
[----:B-----5:R-:W-:Y:S05]  /*2f10*/  CALL.REL.NOINC `($__internal_2_$__cuda_sm20_div_s64) ;  /* 0x0000000400487944 */ /* 0x020fea0003c00000 */
        /* <DEDUP_REMOVED lines=10> */
.L_x_185:
[----:B------:R-:W-:Y:S05]  /*2fc0*/  BSYNC.RECONVERGENT B4 ;  /* 0x0000000000047941 */ /* 0x000fea0003800200 */
.L_x_183:
        /* <DEDUP_REMOVED lines=29> */
.L_x_187:
[----:B------:R-:W0:Y:S01]  /*31a0*/  LDCU UR4, c[0x0][0x3a4] ;  /* 0x00007480ff0477ac */ /* 0x000e220008000800 */
[----:B------:R-:W-:Y:S02]  /*31b0*/  MOV R13, UR8 ;  /* 0x00000008000d7c02 */ /* 0x000fe40008000f00 */
[----:B------:R-:W-:Y:S01]  /*31c0*/  MOV R2, 0x31f0 ;  /* 0x000031f000027802 */ /* 0x000fe20000000f00 */
[----:B0-----:R-:W-:-:S07]  /*31d0*/  IMAD.U32 R14, RZ, RZ, UR4 ;  /* 0x00000004ff0e7e24 */ /* 0x001fce000f8e00ff */
[----:B-----5:R-:W-:Y:S05]  /*31e0*/  CALL.REL.NOINC `($__internal_2_$__cuda_sm20_div_s64) ;  /* 0x0000000000947944 */ /* 0x020fea0003c00000 */
.L_x_188:
[----:B------:R-:W-:Y:S05]  /*31f0*/  BSYNC.RECONVERGENT B4 ;  /* 0x0000000000047941 */ /* 0x000fea0003800200 */
.L_x_186:
[C---:B------:R-:W-:Y:S01]  /*3200*/  IMAD.WIDE R14, R35.reuse, 0x4, R22 ;  /* 0x00000004230e7825 */ /* 0x040fe200078e0216 */
[----:B------:R-:W0:Y:S05]  /*3210*/  LDCU UR4, c[0x0][0x398] ;  /* 0x00007300ff0477ac */ /* 0x000e2a0008000800 */
[----:B------:R-:W2:Y:S01]  /*3220*/  LDG.E R14, desc[UR12][R14.64] ;  /* 0x0000000c0e0e7981 */ /* 0x000ea2000c1e1900 */
[----:B------:R-:W-:Y:S01]  /*3230*/  IADD3 R32, PT, PT, R32, 0x1, RZ ;  /* 0x0000000120207810 */ /* 0x000fe20007ffe0ff */
[----:B------:R-:W-:-:S03]  /*3240*/  VIADD R35, R35, 0x1 ;  /* 0x0000000123237836 */ /* 0x000fc60000000000 */
[----:B------:R-:W-:Y:S01]  /*3250*/  ISETP.GE.AND P0, PT, R32, R12, PT ;  /* 0x0000000c2000720c */ /* 0x000fe20003f06270 */
[----:B0-----:R-:W-:-:S05]  /*3260*/  IMAD R13, R36, UR4, R13 ;  /* 0x00000004240d7c24 */ /* 0x001fca000f8e020d */
[----:B------:R-:W-:-:S05]  /*3270*/  IADD3 R13, PT, PT, -R13, 0x1, R34 ;  /* 0x000000010d0d7810 */ /* 0x000fca0007ffe122 */
[----:B------:R-:W-:-:S05]  /*3280*/  IMAD R13, R30, R13, RZ ;  /* 0x0000000d1e0d7224 */ /* 0x000fca00078e02ff */
[----:B------:R-:W-:-:S06]  /*3290*/  I2FP.F32.S32 R13, R13 ;  /* 0x0000000d000d7245 */ /* 0x000fcc0000201400 */
[----:B------:R-:W2:Y:S02]  /*32a0*/  MUFU.RCP R13, R13 ;  /* 0x0000000d000d7308 */ /* 0x000ea40000001000 */
[----:B--2--5:R-:W-:-:S05]  /*32b0*/  FFMA.FTZ R25, R14, R13, R25 ;  /* 0x0000000d0e197223 */ /* 0x024fca0000010019 */
[----:B------:R0:W-:Y:S01]  /*32c0*/  STG.E desc[UR12][R20.64], R25 ;  /* 0x0000001914007986 */ /* 0x0001e2000c10190c */
[----:B------:R-:W-:Y:S05]  /*32d0*/  @!P0 BRA `(.L_x_189) ;  /* 0xfffffff400e48947 */ /* 0x000fea000383ffff */
.L_x_179:
[----:B------:R-:W-:Y:S05]  /*32e0*/  BSYNC.RECONVERGENT B3 ;  /* 0x0000000000037941 */ /* 0x000fea0003800200 */
.L_x_178:
[----:B------:R-:W-:-:S04]  /*32f0*/  IADD3 R28, PT, PT, R28, 0x1, RZ ;  /* 0x000000011c1c7810 */ /* 0x000fc80007ffe0ff */
[----:B------:R-:W-:-:S13]  /*3300*/  ISETP.GE.AND P0, PT, R28, R6, PT ;  /* 0x000000061c00720c */ /* 0x000fda0003f06270 */
[----:B------:R-:W-:Y:S05]  /*3310*/  @!P0 BRA `(.L_x_190) ;  /* 0xffffffec00c08947 */ /* 0x000fea000383ffff */
.L_x_168:
[----:B------:R-:W-:Y:S05]  /*3320*/  BSYNC.RECONVERGENT B2 ;  /* 0x0000000000027941 */ /* 0x000fea0003800200 */
.L_x_167:
[----:B------:R-:W-:-:S04]  /*3330*/  IMAD.U32 R13, RZ, RZ, UR15 ;  /* 0x0000000fff0d7e24 */ /* 0x000fc8000f8e00ff */
[----:B------:R-:W-:Y:S01]  /*3340*/  IMAD.WIDE R22, R13, 0x4, R22 ;  /* 0x000000040d167825 */ /* 0x000fe200078e0216 */
[----:B------:R-:W-:Y:S06]  /*3350*/  @P2 BRA `(.L_x_191) ;  /* 0xffffffe400a02947 */ /* 0x000fec000383ffff */
.L_x_157:
[----:B------:R-:W-:Y:S05]  /*3360*/  BSYNC.RECONVERGENT B1 ;  /* 0x0000000000017941 */ /* 0x000fea0003800200 */
.L_x_156:
[----:B------:R-:W1:Y:S01]  /*3370*/  LDCU UR4, c[0x0][0x360] ;  /* 0x00006c00ff0477ac */ /* 0x000e620008000800 */
[----:B------:R-:W2:Y:S01]  /*3380*/  LDCU UR5, c[0x0][0x398] ;  /* 0x00007300ff0577ac */ /* 0x000ea20008000800 */
[----:B-1----:R-:W-:-:S04]  /*3390*/  IADD3 R8, PT, PT, R8, UR4, RZ ;  /* 0x0000000408087c10 */ /* 0x002fc8000fffe0ff */
[----:B--2---:R-:W-:-:S13]  /*33a0*/  ISETP.GE.AND P0, PT, R8, UR5, PT ;  /* 0x0000000508007c0c */ /* 0x004fda000bf06270 */
[----:B------:R-:W-:Y:S05]  /*33b0*/  @!P0 BRA `(.L_x_192) ;  /* 0xffffffdc00408947 */ /* 0x000fea000383ffff */
.L_x_147:
[----:B------:R-:W-:Y:S05]  /*33c0*/  BSYNC.RECONVERGENT B0 ;  /* 0x0000000000007941 */ /* 0x000fea0003800200 */
.L_x_146:
[----:B------:R-:W1:Y:S01]  /*33d0*/  LDCU UR4, c[0x0][0x374] ;  /* 0x00006e80ff0477ac */ /* 0x000e620008000800 */
[----:B------:R-:W1:Y:S01]  /*33e0*/  LDC R5, c[0x0][0x364] ;  /* 0x0000d900ff057b82 */ /* 0x000e620000000800 */
[----:B------:R-:W2:Y:S01]  /*33f0*/  LDCU UR5, c[0x0][0x394] ;  /* 0x00007280ff0577ac */ /* 0x000ea20008000800 */
[----:B-1----:R-:W-:-:S05]  /*3400*/  IMAD R0, R5, UR4, R0 ;  /* 0x0000000405007c24 */ /* 0x002fca000f8e0200 */
[----:B--2---:R-:W-:-:S13]  /*3410*/  ISETP.GE.AND P0, PT, R0, UR5, PT ;  /* 0x0000000500007c0c */ /* 0x004fda000bf06270 */
[----:B------:R-:W-:Y:S05]  /*3420*/  @!P0 BRA `(.L_x_193) ;  /* 0xffffffd400348947 */ /* 0x000fea000383ffff */
[----:B------:R-:W-:Y:S05]  /*3430*/  EXIT ;  /* 0x000000000000794d */ /* 0x000fea0003800000 */
        .weak           $__internal_2_$__cuda_sm20_div_s64
        .type           $__internal_2_$__cuda_sm20_div_s64,@function
        .size           $__internal_2_$__cuda_sm20_div_s64,(.L_x_671 - $__internal_2_$__cuda_sm20_div_s64)
$__internal_2_$__cuda_sm20_div_s64:
        /* <DEDUP_REMOVED lines=86> */
[----:B------:R-:W-:Y:S06]  /*39a0*/  RET.REL.NODEC R16 `(_ZN2at6native60_GLOBAL__N__aad4af22_27_AdaptiveAveragePooling3d_cu_866e08f924adaptiveaveragegradinputIffEEvPT_PKS3_iiiiiil) ;  /* 0xffffffc410947950 */ /* 0x000fec0003c3ffff */
.L_x_194:
        /* <DEDUP_REMOVED lines=13> */
.L_x_671:


//--------------------- .text._ZN2at6native60_GLOBAL__N__aad4af22_27_AdaptiveAveragePooling3d_cu_866e08f924adaptiveaveragegradinputIddEEvPT_PKS3_iiiiiil --------------------------
	.section	.text._ZN2at6native60_GLOBAL__N__aad4af22_27_AdaptiveAveragePooling3d_cu_866e08f924adaptiveaveragegradinputIddEEvPT_PKS3_iiiiiil,"ax",@progbits
	.align	128
.text._ZN2at6native60_GLOBAL__N__aad4af22_27_AdaptiveAveragePooling3d_cu_866e08f924adaptiveaveragegradinputIddEEvPT_PKS3_iiiiiil:
        .type           _ZN2at6native60_GLOBAL__N__aad4af22_27_AdaptiveAveragePooling3d_cu_866e08f924adaptiveaveragegradinputIddEEvPT_PKS3_iiiiiil,@function
        .size           _ZN2at6native60_GLOBAL__N__aad4af22_27_AdaptiveAveragePooling3d_cu_866e08f924adaptiveaveragegradinputIddEEvPT_PKS3_iiiiiil,(.L_x_673 - _ZN2at6native60_GLOBAL__N__aad4af22_27_AdaptiveAveragePooling3d_cu_866e08f924adaptiveaveragegradinputIddEEvPT_PKS3_iiiiiil)
        .other          _ZN2at6native60_GLOBAL__N__aad4af22_27_AdaptiveAveragePooling3d_cu_866e08f924adaptiveaveragegradinputIddEEvPT_PKS3_iiiiiil,@"STO_CUDA_ENTRY STV_DEFAULT"
_ZN2at6native60_GLOBAL__N__aad4af22_27_AdaptiveAveragePooling3d_cu_866e08f924adaptiveaveragegradinputIddEEvPT_PKS3_iiiiiil:
[----:B------:R-:W-:Y:S08]  /*0000*/  LDC R1, c[0x0][0x37c] ;  /* 0x0000df00ff017b82 */ /* 0x000ff00000000800 */
[----:B------:R-:W0:Y:S01]  /*0010*/  S2UR UR5, SR_CTAID.X ;  /* 0x00000000000579c3 */ /* 0x000e220000002500 */
[----:B------:R-:W1:Y:S01]  /*0020*/  LDCU UR6, c[0x0][0x390] ;  /* 0x00007200ff0677ac */ /* 0x000e620008000800 */
[----:B------:R-:W2:Y:S06]  /*0030*/  S2R R5, SR_TID.Y ;  /* 0x0000000000057919 */ /* 0x000eac0000002200 */
[----:B------:R-:W0:Y:S08]  /*0040*/  LDC.64 R2, c[0x0][0x3a8] ;  /* 0x0000ea00ff027b82 */ /* 0x000e300000000a00 */
[----:B------:R-:W2:Y:S01]  /*0050*/  S2UR UR4, SR_CTAID.Y ;  /* 0x00000000000479c3 */ /* 0x000ea20000002600 */
[----:B-1----:R-:W-:-:S07]  /*0060*/  USHF.R.S32.HI UR11, URZ, 0x1f, UR6 ;  /* 0x0000001fff0b7899 */ /* 0x002fce0008011406 */
[----:B------:R-:W2:Y:S01]  /*0070*/  LDC R16, c[0x0][0x364] ;  /* 0x0000d900ff107b82 */ /* 0x000ea20000000800 */
[----:B0-----:R-:W-:-:S05]  /*0080*/  IADD3 R2, P0, PT, R2, UR5, RZ ;  /* 0x0000000502027c10 */ /* 0x001fca000ff1e0ff */
[----:B------:R-:W-:-:S05]  /*0090*/  IMAD.X R3, RZ, RZ, R3, P0 ;  /* 0x000000ffff037224 */ /* 0x000fca00000e0603 */
[----:B------:R-:W-:-:S04]  /*00a0*/  LOP3.LUT R0, R3, UR11, RZ, 0xfc, !PT ;  /* 0x0000000b03007c12 */ /* 0x000fc8000f8efcff */
[----:B------:R-:W-:Y:S01]  /*00b0*/  ISETP.NE.U32.AND P0, PT, R0, RZ, PT ;  /* 0x000000ff0000720c */ /* 0x000fe20003f05070 */
[----:B--2---:R-:W-:-:S12]  /*00c0*/  IMAD R16, R16, UR4, R5 ;  /* 0x0000000410107c24 */ /* 0x004fd8000f8e0205 */
[----:B------:R-:W-:Y:S05]  /*00d0*/  @P0 BRA `(.L_x_195) ;  /* 0x0000000000580947 */ /* 0x000fea0003800000 */
[----:B------:R-:W0:Y:S01]  /*00e0*/  I2F.U32.RP R0, UR6 ;  /* 0x0000000600007d06 */ /* 0x000e220008209000 */
[----:B------:R-:W-:-:S07]  /*00f0*/  ISETP.NE.U32.AND P2, PT, RZ, UR6, PT ;  /* 0x00000006ff007c0c */ /* 0x000fce000bf45070 */
[----:B0-----:R-:W0:Y:S02]  /*0100*/  MUFU.RCP R0, R0 ;  /* 0x0000000000007308 */ /* 0x001e240000001000 */
[----:B0-----:R-:W-:Y:S02]  /*0110*/  VIADD R4, R0, 0xffffffe ;  /* 0x0ffffffe00047836 */ /* 0x001fe40000000000 */
[----:B------:R-:W-:-:S04]  /*0120*/  IMAD.MOV.U32 R0, RZ, RZ, RZ ;  /* 0x000000ffff007224 */ /* 0x000fc800078e00ff */
[----:B------:R0:W1:Y:S02]  /*0130*/  F2I.FTZ.U32.TRUNC.NTZ R5, R4 ;  /* 0x0000000400057305 */ /* 0x000064000021f000 */
[----:B0-----:R-:W-:Y:S01]  /*0140*/  IMAD.MOV.U32 R4, RZ, RZ, RZ ;  /* 0x000000ffff047224 */ /* 0x001fe200078e00ff */
[----:B-1----:R-:W-:-:S05]  /*0150*/  IADD3 R3, PT, PT, RZ, -R5, RZ ;  /* 0x80000005ff037210 */ /* 0x002fca0007ffe0ff */
        /* <DEDUP_REMOVED lines=9> */
[----:B------:R-:W-:Y:S01]  /*01f0*/  @P1 VIADD R3, R3, 0x1 ;  /* 0x0000000103031836 */ /* 0x000fe20000000000 */
[----:B------:R-:W-:-:S04]  /*0200*/  @!P2 LOP3.LUT R3, RZ, UR6, RZ, 0x33, !PT ;  /* 0x00000006ff03ac12 */ /* 0x000fc8000f8e33ff */
[----:B------:R-:W-:-:S05]  /*0210*/  IADD3 R5, PT, PT, -R3, RZ, RZ ;  /* 0x000000ff03057210 */ /* 0x000fca0007ffe1ff */
[----:B------:R-:W-:Y:S01]  /*0220*/  IMAD R2, R5, UR6, R2 ;  /* 0x0000000605027c24 */ /* 0x000fe2000f8e0202 */
[----:B------:R-:W-:Y:S06]  /*0230*/  BRA `(.L_x_196) ;  /* 0x0000000000407947 */ /* 0x000fec0003800000 */
.L_x_195:
[----:B------:R-:W0:Y:S01]  /*0240*/  LDCU UR4, c[0x0][0x390] ;  /* 0x00007200ff0477ac */ /* 0x000e220008000800 */
[----:B------:R-:W-:Y:S01]  /*0250*/  IMAD.MOV.U32 R40, RZ, RZ, R2 ;  /* 0x000000ffff287224 */ /* 0x000fe200078e0002 */
[----:B------:R-:W-:Y:S01]  /*0260*/  MOV R17, R3 ;  /* 0x0000000300117202 */ /* 0x000fe20000000f00 */
[----:B------:R-:W-:Y:S01]  /*0270*/  IMAD.U32 R15, RZ, RZ, UR11 ;  /* 0x0000000bff0f7e24 */ /* 0x000fe2000f8e00ff */
[----:B------:R-:W-:Y:S01]  /*0280*/  MOV R28, 0x2b0 ;  /* 0x000002b0001c7802 */ /* 0x000fe20000000f00 */
[----:B0-----:R-:W-:-:S07]  /*0290*/  IMAD.U32 R14, RZ, RZ, UR4 ;  /* 0x00000004ff0e7e24 */ /* 0x001fce000f8e00ff */
[----:B------:R-:W-:Y:S05]  /*02a0*/  CALL.REL.NOINC `($__internal_4_$__cuda_sm20_div_s64) ;  /* 0x0000003c00307944 */ /* 0x000fea0003c00000 */
[----:B------:R-:W0:Y:S01]  /*02b0*/  LDCU UR6, c[0x0][0x390] ;  /* 0x00007200ff0677ac */ /* 0x000e220008000800 */
[----:B------:R-:W-:-:S04]  /*02c0*/  IADD3 R7, P0, PT, RZ, -R30, RZ ;  /* 0x8000001eff077210 */ /* 0x000fc80007f1e0ff */
[----:B------:R-:W-:-:S05]  /*02d0*/  IADD3.X R0, PT, PT, RZ, ~R14, RZ, P0, !PT ;  /* 0x8000000eff007210 */ /* 0x000fca00007fe4ff */
[----:B0-----:R-:W-:Y:S02]  /*02e0*/  IMAD R0, R0, UR6, RZ ;  /* 0x0000000600007c24 */ /* 0x001fe4000f8e02ff */
[----:B------:R-:W-:-:S04]  /*02f0*/  IMAD.WIDE.U32 R4, R7, UR6, R2 ;  /* 0x0000000607047c25 */ /* 0x000fc8000f8e0002 */
[----:B------:R-:W-:Y:S02]  /*0300*/  IMAD R7, R7, UR11, R0 ;  /* 0x0000000b07077c24 */ /* 0x000fe4000f8e0200 */
[----:B------:R-:W-:Y:S02]  /*0310*/  IMAD.MOV.U32 R3, RZ, RZ, R30 ;  /* 0x000000ffff037224 */ /* 0x000fe400078e001e */
[----:B------:R-:W-:Y:S01]  /*0320*/  IMAD.MOV.U32 R2, RZ, RZ, R4 ;  /* 0x000000ffff027224 */ /* 0x000fe200078e0004 */
[----:B------:R-:W-:-:S07]  /*0330*/  IADD3 R0, PT, PT, R5, R7, RZ ;  /* 0x0000000705007210 */ /* 0x000fce0007ffe0ff */
.L_x_196:
[----:B------:R-:W0:Y:S01]  /*0340*/  LDC R5, c[0x0][0x39c] ;  /* 0x0000e700ff057b82 */ /* 0x000e220000000800 */
[----:B------:R-:W-:Y:S01]  /*0350*/  BSSY.RECONVERGENT B0, `(.L_x_197) ;  /* 0x0000023000007945 */ /* 0x000fe20003800200 */
[----:B0-----:R-:W-:Y:S01]  /*0360*/  SHF.R.S32.HI R13, RZ, 0x1f, R5 ;  /* 0x0000001fff0d7819 */ /* 0x001fe20000011405 */
[-C--:B------:R-:W-:Y:S02]  /*0370*/  IMAD R0, R0, R5.reuse, RZ ;  /* 0x0000000500007224 */ /* 0x080fe400078e02ff */
[----:B------:R-:W-:-:S04]  /*0380*/  IMAD.WIDE.U32 R4, R2, R5, RZ ;  /* 0x0000000502047225 */ /* 0x000fc800078e00ff */
[----:B------:R-:W-:-:S04]  /*0390*/  IMAD R17, R13, R2, R0 ;  /* 0x000000020d117224 */ /* 0x000fc800078e0200 */
[----:B------:R-:W-:-:S05]  /*03a0*/  IMAD.IADD R17, R5, 0x1, R17 ;  /* 0x0000000105117824 */ /* 0x000fca00078e0211 */
[----:B------:R-:W-:-:S04]  /*03b0*/  LOP3.LUT R0, R17, UR11, RZ, 0xfc, !PT ;  /* 0x0000000b11007c12 */ /* 0x000fc8000f8efcff */
[----:B------:R-:W-:-:S13]  /*03c0*/  ISETP.NE.U32.AND P0, PT, R0, RZ, PT ;  /* 0x000000ff0000720c */ /* 0x000fda0003f05070 */
[----:B------:R-:W-:Y:S05]  /*03d0*/  @P0 BRA `(.L_x_198) ;  /* 0x00000000004c0947 */ /* 0x000fea0003800000 */
[----:B------:R-:W0:Y:S01]  /*03e0*/  I2F.U32.RP R2, UR6 ;  /* 0x0000000600027d06 */ /* 0x000e220008209000 */
        /* <DEDUP_REMOVED lines=16> */
[----:B------:R-:W-:Y:S01]  /*04f0*/  @!P2 LOP3.LUT R12, RZ, UR6, RZ, 0x33, !PT ;  /* 0x00000006ff0cac12 */ /* 0x000fe2000f8e33ff */
[----:B------:R-:W-:Y:S06]  /*0500*/  BRA `(.L_x_199) ;  /* 0x00000000001c7947 */ /* 0x000fec0003800000 */
.L_x_198:
[----:B------:R-:W0:Y:S01]  /*0510*/  LDCU UR4, c[0x0][0x390] ;  /* 0x00007200ff0477ac */ /* 0x000e220008000800 */
[----:B------:R-:W-:Y:S01]  /*0520*/  MOV R40, R4 ;  /* 0x0000000400287202 */ /* 0x000fe20000000f00 */
[----:B------:R-:W-:Y:S01]  /*0530*/  IMAD.U32 R15, RZ, RZ, UR11 ;  /* 0x0000000bff0f7e24 */ /* 0x000fe2000f8e00ff */
[----:B------:R-:W-:Y:S01]  /*0540*/  MOV R28, 0x570 ;  /* 0x00000570001c7802 */ /* 0x000fe20000000f00 */
[----:B0-----:R-:W-:-:S07]  /*0550*/  IMAD.U32 R14, RZ, RZ, UR4 ;  /* 0x00000004ff0e7e24 */ /* 0x001fce000f8e00ff */
[----:B------:R-:W-:Y:S05]  /*0560*/  CALL.REL.NOINC `($__internal_4_$__cuda_sm20_div_s64) ;  /* 0x0000003800807944 */ /* 0x000fea0003c00000 */
[----:B------:R-:W-:-:S07]  /*0570*/  MOV R12, R30 ;  /* 0x0000001e000c7202 */ /* 0x000fce0000000f00 */
.L_x_199:
[----:B------:R-:W-:Y:S05]  /*0580*/  BSYNC.RECONVERGENT B0 ;  /* 0x0000000000007941 */ /* 0x000fea0003800200 */
.L_x_197:
[----:B------:R-:W0:Y:S01]  /*0590*/  LDC R5, c[0x0][0x39c] ;  /* 0x0000e700ff057b82 */ /* 0x000e220000000800 */
[----:B------:R-:W-:Y:S01]  /*05a0*/  BSSY.RECONVERGENT B0, `(.L_x_200) ;  /* 0x0000020000007945 */ /* 0x000fe20003800200 */
[----:B0-----:R-:W-:-:S04]  /*05b0*/  IADD3 R40, P0, P1, R4, -0x1, R5 ;  /* 0xffffffff04287810 */ /* 0x001fc8000791e005 */
[----:B------:R-:W-:-:S04]  /*05c0*/  IADD3.X R17, PT, PT, R17, -0x1, R13, P0, P1 ;  /* 0xffffffff11117810 */ /* 0x000fc800007e240d */
        /* <DEDUP_REMOVED lines=23> */
.L_x_201:
[----:B------:R-:W0:Y:S01]  /*0740*/  LDCU UR4, c[0x0][0x390] ;  /* 0x00007200ff0477ac */ /* 0x000e220008000800 */
[----:B------:R-:W-:Y:S01]  /*0750*/  IMAD.U32 R15, RZ, RZ, UR11 ;  /* 0x0000000bff0f7e24 */ /* 0x000fe2000f8e00ff */
[----:B------:R-:W-:Y:S02]  /*0760*/  MOV R28, 0x790 ;  /* 0x00000790001c7802 */ /* 0x000fe40000000f00 */
[----:B0-----:R-:W-:-:S07]  /*0770*/  MOV R14, UR4 ;  /* 0x00000004000e7c02 */ /* 0x001fce0008000f00 */
[----:B------:R-:W-:Y:S05]  /*0780*/  CALL.REL.NOINC `($__internal_4_$__cuda_sm20_div_s64) ;  /* 0x0000003400f87944 */ /* 0x000fea0003c00000 */
[----:B------:R-:W-:-:S07]  /*0790*/  IMAD.MOV.U32 R11, RZ, RZ, R30 ;  /* 0x000000ffff0b7224 */ /* 0x000fce00078e001e */
.L_x_202:
[----:B------:R-:W-:Y:S05]  /*07a0*/  BSYNC.RECONVERGENT B0 ;  /* 0x0000000000007941 */ /* 0x000fea0003800200 */
.L_x_200:
        /* <DEDUP_REMOVED lines=16> */
.L_x_260:
[----:B------:R-:W-:-:S09]  /*08b0*/  UISETP.NE.U32.AND UP0, UPT, UR6, URZ, UPT ;  /* 0x000000ff0600728c */ /* 0x000fd2000bf05070 */
[----:B------:R-:W-:Y:S05]  /*08c0*/  BRA.U UP0, `(.L_x_203) ;  /* 0x0000000100607547 */ /* 0x000fea000b800000 */
[----:B------:R-:W0:Y:S02]  /*08d0*/  LDCU UR4, c[0x0][0x394] ;  /* 0x00007280ff0477ac */ /* 0x000e240008000800 */
[----:B0-----:R-:W-:-:S04]  /*08e0*/  IMAD.U32 R3, RZ, RZ, UR4 ;  /* 0x00000004ff037e24 */ /* 0x001fc8000f8e00ff */
[----:B------:R-:W0:Y:S01]  /*08f0*/  I2F.U32.RP R0, R3 ;  /* 0x0000000300007306 */ /* 0x000e220000209000 */
[----:B------:R-:W-:-:S07]  /*0900*/  ISETP.NE.U32.AND P2, PT, R3, RZ, PT ;  /* 0x000000ff0300720c */ /* 0x000fce0003f45070 */
[----:B0-----:R-:W0:Y:S02]  /*0910*/  MUFU.RCP R0, R0 ;  /* 0x0000000000007308 */ /* 0x001e240000001000 */
[----:B0-----:R-:W-:Y:S01]  /*0920*/  IADD3 R4, PT, PT, R0, 0xffffffe, RZ ;  /* 0x0ffffffe00047810 */ /* 0x001fe20007ffe0ff */
[----:B------:R-:W-:-:S05]  /*0930*/  IMAD.MOV.U32 R0, RZ, RZ, RZ ;  /* 0x000000ffff007224 */ /* 0x000fca00078e00ff */
[----:B------:R0:W2:Y:S02]  /*0940*/  F2I.FTZ.U32.TRUNC.NTZ R5, R4 ;  /* 0x0000000400057305 */ /* 0x0000a4000021f000 */
[----:B0-----:R-:W-:Y:S02]  /*0950*/  IMAD.MOV.U32 R4, RZ, RZ, RZ ;  /* 0x000000ffff047224 */ /* 0x001fe400078e00ff */
[----:B--2---:R-:W-:-:S04]  /*0960*/  IMAD R2, R5, R3, RZ ;  /* 0x0000000305027224 */ /* 0x004fc800078e02ff */
[----:B------:R-:W-:-:S04]  /*0970*/  IMAD.MOV R7, RZ, RZ, -R2 ;  /* 0x000000ffff077224 */ /* 0x000fc800078e0a02 */
[----:B------:R-:W-:-:S06]  /*0980*/  IMAD.HI.U32 R5, R5, R7, R4 ;  /* 0x0000000705057227 */ /* 0x000fcc00078e0004 */
[----:B------:R-:W-:-:S05]  /*0990*/  IMAD.HI.U32 R10, R5, R16, RZ ;  /* 0x00000010050a7227 */ /* 0x000fca00078e00ff */
[----:B------:R-:W-:-:S05]  /*09a0*/  IADD3 R2, PT, PT, -R10, RZ, RZ ;  /* 0x000000ff0a027210 */ /* 0x000fca0007ffe1ff */
[----:B------:R-:W-:-:S05]  /*09b0*/  IMAD R2, R3, R2, R16 ;  /* 0x0000000203027224 */ /* 0x000fca00078e0210 */
[----:B------:R-:W-:-:S13]  /*09c0*/  ISETP.GE.U32.AND P0, PT, R2, R3, PT ;  /* 0x000000030200720c */ /* 0x000fda0003f06070 */
[----:B------:R-:W-:Y:S02]  /*09d0*/  @P0 IMAD.IADD R2, R2, 0x1, -R3 ;  /* 0x0000000102020824 */ /* 0x000fe400078e0a03 */
[----:B------:R-:W-:-:S03]  /*09e0*/  @P0 VIADD R10, R10, 0x1 ;  /* 0x000000010a0a0836 */ /* 0x000fc60000000000 */
[----:B------:R-:W-:-:S13]  /*09f0*/  ISETP.GE.U32.AND P1, PT, R2, R3, PT ;  /* 0x000000030200720c */ /* 0x000fda0003f26070 */
[----:B------:R-:W-:Y:S02]  /*0a00*/  @P1 IADD3 R10, PT, PT, R10, 0x1, RZ ;  /* 0x000000010a0a1810 */ /* 0x000fe40007ffe0ff */
[----:B------:R-:W-:-:S05]  /*0a10*/  @!P2 LOP3.LUT R10, RZ, R3, RZ, 0x33, !PT ;  /* 0x00000003ff0aa212 */ /* 0x000fca00078e33ff */
[----:B------:R-:W-:-:S04]  /*0a20*/  IMAD.MOV R4, RZ, RZ, -R10 ;  /* 0x000000ffff047224 */ /* 0x000fc800078e0a0a */
[----:B------:R-:W-:Y:S01]  /*0a30*/  IMAD R4, R3, R4, R16 ;  /* 0x0000000403047224 */ /* 0x000fe200078e0210 */
[----:B------:R-:W-:Y:S06]  /*0a40*/  BRA `(.L_x_204) ;  /* 0x0000000000447947 */ /* 0x000fec0003800000 */
.L_x_203:
[----:B------:R-:W0:Y:S01]  /*0a50*/  LDCU UR4, c[0x0][0x394] ;  /* 0x00007280ff0477ac */ /* 0x000e220008000800 */
[----:B------:R-:W-:Y:S01]  /*0a60*/  MOV R40, R16 ;  /* 0x0000001000287202 */ /* 0x000fe20000000f00 */
[----:B------:R-:W-:Y:S01]  /*0a70*/  IMAD.MOV.U32 R17, RZ, RZ, RZ ;  /* 0x000000ffff117224 */ /* 0x000fe200078e00ff */
[----:B------:R-:W-:Y:S01]  /*0a80*/  MOV R28, 0xac0 ;  /* 0x00000ac0001c7802 */ /* 0x000fe20000000f00 */
[----:B------:R-:W-:Y:S01]  /*0a90*/  IMAD.U32 R15, RZ, RZ, UR6 ;  /* 0x00000006ff0f7e24 */ /* 0x000fe2000f8e00ff */
[----:B0-----:R-:W-:-:S07]  /*0aa0*/  MOV R14, UR4 ;  /* 0x00000004000e7c02 */ /* 0x001fce0008000f00 */
[----:B-1----:R-:W-:Y:S05]  /*0ab0*/  CALL.REL.NOINC `($__internal_4_$__cuda_sm20_div_s64) ;  /* 0x00000034002c7944 */ /* 0x002fea0003c00000 */
[----:B------:R-:W0:Y:S01]  /*0ac0*/  LDCU UR4, c[0x0][0x394] ;  /* 0x00007280ff0477ac */ /* 0x000e220008000800 */
[----:B------:R-:W-:Y:S01]  /*0ad0*/  IADD3 R7, P0, PT, RZ, -R30, RZ ;  /* 0x8000001eff077210 */ /* 0x000fe20007f1e0ff */
[----:B------:R-:W-:Y:S02]  /*0ae0*/  HFMA2 R17, -RZ, RZ, 0, 0 ;  /* 0x00000000ff117431 */ /* 0x000fe400000001ff */
[----:B------:R-:W-:Y:S02]  /*0af0*/  IMAD.MOV.U32 R10, RZ, RZ, R30 ;  /* 0x000000ffff0a7224 */ /* 0x000fe400078e001e */
[----:B------:R-:W-:Y:S02]  /*0b00*/  IMAD.X R0, RZ, RZ, ~R14, P0 ;  /* 0x000000ffff007224 */ /* 0x000fe400000e0e0e */
[----:B0-----:R-:W-:-:S04]  /*0b10*/  IMAD.U32 R3, RZ, RZ, UR4 ;  /* 0x00000004ff037e24 */ /* 0x001fc8000f8e00ff */
[-C--:B------:R-:W-:Y:S02]  /*0b20*/  IMAD R0, R0, R3.reuse, RZ ;  /* 0x0000000300007224 */ /* 0x080fe400078e02ff */
[----:B------:R-:W-:-:S04]  /*0b30*/  IMAD.WIDE.U32 R4, R7, R3, R16 ;  /* 0x0000000307047225 */ /* 0x000fc800078e0010 */
[----:B------:R-:W-:-:S04]  /*0b40*/  IMAD R7, R7, UR6, R0 ;  /* 0x0000000607077c24 */ /* 0x000fc8000f8e0200 */
[----:B------:R-:W-:-:S07]  /*0b50*/  IMAD.IADD R0, R5, 0x1, R7 ;  /* 0x0000000105007824 */ /* 0x000fce00078e0207 */
.L_x_204:
        /* <DEDUP_REMOVED lines=14> */
[----:B0-----:R-:W-:Y:S01]  /*0c40*/  MOV R4, RZ ;  /* 0x000000ff00047202 */ /* 0x001fe20000000f00 */
        /* <DEDUP_REMOVED lines=13> */
.L_x_206:
[----:B------:R-:W0:Y:S01]  /*0d20*/  LDCU UR4, c[0x0][0x394] ;  /* 0x00007280ff0477ac */ /* 0x000e220008000800 */
[----:B------:R-:W-:Y:S01]  /*0d30*/  IMAD.U32 R15, RZ, RZ, UR6 ;  /* 0x00000006ff0f7e24 */ /* 0x000fe2000f8e00ff */
[----:B------:R-:W-:Y:S02]  /*0d40*/  MOV R28, 0xd70 ;  /* 0x00000d70001c7802 */ /* 0x000fe40000000f00 */
[----:B0-----:R-:W-:-:S07]  /*0d50*/  MOV R14, UR4 ;  /* 0x00000004000e7c02 */ /* 0x001fce0008000f00 */
[----:B-1----:R-:W-:Y:S05]  /*0d60*/  CALL.REL.NOINC `($__internal_4_$__cuda_sm20_div_s64) ;  /* 0x0000003000807944 */ /* 0x002fea0003c00000 */
[----:B------:R-:W-:-:S07]  /*0d70*/  IMAD.MOV.U32 R0, RZ, RZ, R30 ;  /* 0x000000ffff007224 */ /* 0x000fce00078e001e */
.L_x_207:
[----:B-1----:R-:W-:Y:S05]  /*0d80*/  BSYNC.RECONVERGENT B0 ;  /* 0x0000000000007941 */ /* 0x002fea0003800200 */
.L_x_205:
        /* <DEDUP_REMOVED lines=32> */
.L_x_209:
[----:B------:R-:W0:Y:S01]  /*0f90*/  LDCU UR4, c[0x0][0x394] ;  /* 0x00007280ff0477ac */ /* 0x000e220008000800 */
[----:B------:R-:W-:Y:S01]  /*0fa0*/  IMAD.U32 R15, RZ, RZ, UR6 ;  /* 0x00000006ff0f7e24 */ /* 0x000fe2000f8e00ff */
[----:B------:R-:W-:Y:S02]  /*0fb0*/  MOV R28, 0xfe0 ;  /* 0x00000fe0001c7802 */ /* 0x000fe40000000f00 */
[----:B0-----:R-:W-:-:S07]  /*0fc0*/  MOV R14, UR4 ;  /* 0x00000004000e7c02 */ /* 0x001fce0008000f00 */
[----:B------:R-:W-:Y:S05]  /*0fd0*/  CALL.REL.NOINC `($__internal_4_$__cuda_sm20_div_s64) ;  /* 0x0000002c00e47944 */ /* 0x000fea0003c00000 */
[----:B------:R-:W-:-:S07]  /*0fe0*/  IMAD.MOV.U32 R0, RZ, RZ, R30 ;  /* 0x000000ffff007224 */ /* 0x000fce00078e001e */
.L_x_210:
[----:B------:R-:W-:Y:S05]  /*0ff0*/  BSYNC.RECONVERGENT B0 ;  /* 0x0000000000007941 */ /* 0x000fea0003800200 */
.L_x_208:
[----:B------:R-:W0:Y:S01]  /*1000*/  S2R R8, SR_TID.X ;  /* 0x0000000000087919 */ /* 0x000e220000002100 */
[----:B------:R-:W0:Y:S01]  /*1010*/  LDCU UR4, c[0x0][0x398] ;  /* 0x00007300ff0477ac */ /* 0x000e220008000800 */
[----:B------:R-:W-:Y:S01]  /*1020*/  BSSY.RECONVERGENT B0, `(.L_x_211) ;  /* 0x000026a000007945 */ /* 0x000fe20003800200 */
[----:B0-----:R-:W-:-:S13]  /*1030*/  ISETP.GE.AND P0, PT, R8, UR4, PT ;  /* 0x0000000408007c0c */ /* 0x001fda000bf06270 */
[----:B------:R-:W-:Y:S05]  /*1040*/  @P0 BRA `(.L_x_212) ;  /* 0x00000024009c0947 */ /* 0x000fea0003800000 */
[----:B------:R-:W-:-:S07]  /*1050*/  VIADD R9, R0, 0x1 ;  /* 0x0000000100097836 */ /* 0x000fce0000000000 */
.L_x_259:
[----:B------:R-:W-:-:S09]  /*1060*/  UISETP.NE.U32.AND UP0, UPT, UR9, URZ, UPT ;  /* 0x000000ff0900728c */ /* 0x000fd2000bf05070 */
[----:B------:R-:W-:Y:S05]  /*1070*/  BRA.U UP0, `(.L_x_213) ;  /* 0x0000000100607547 */ /* 0x000fea000b800000 */
        /* <DEDUP_REMOVED lines=20> */
[----:B------:R-:W-:-:S05]  /*11c0*/  @!P2 LOP3.LUT R7, RZ, R3, RZ, 0x33, !PT ;  /* 0x00000003ff07a212 */ /* 0x000fca00078e33ff */
[----:B------:R-:W-:-:S04]  /*11d0*/  IMAD.MOV R4, RZ, RZ, -R7 ;  /* 0x000000ffff047224 */ /* 0x000fc800078e0a07 */
[----:B------:R-:W-:Y:S01]  /*11e0*/  IMAD R4, R3, R4, R8 ;  /* 0x0000000403047224 */ /* 0x000fe200078e0208 */
[----:B------:R-:W-:Y:S06]  /*11f0*/  BRA `(.L_x_214) ;  /* 0x0000000000487947 */ /* 0x000fec0003800000 */
.L_x_213:
[----:B------:R-:W0:Y:S01]  /*1200*/  LDCU UR4, c[0x0][0x398] ;  /* 0x00007300ff0477ac */ /* 0x000e220008000800 */
[----:B------:R-:W-:Y:S01]  /*1210*/  IMAD.MOV.U32 R40, RZ, RZ, R8 ;  /* 0x000000ffff287224 */ /* 0x000fe200078e0008 */
[----:B------:R-:W-:Y:S01]  /*1220*/  MOV R15, UR9 ;  /* 0x00000009000f7c02 */ /* 0x000fe20008000f00 */
[----:B------:R-:W-:Y:S01]  /*1230*/  IMAD.MOV.U32 R17, RZ, RZ, RZ ;  /* 0x000000ffff117224 */ /* 0x000fe200078e00ff */
[----:B------:R-:W-:Y:S01]  /*1240*/  MOV R28, 0x1270 ;  /* 0x00001270001c7802 */ /* 0x000fe20000000f00 */
[----:B0-----:R-:W-:-:S07]  /*1250*/  IMAD.U32 R14, RZ, RZ, UR4 ;  /* 0x00000004ff0e7e24 */ /* 0x001fce000f8e00ff */
[----:B------:R-:W-:Y:S05]  /*1260*/  CALL.REL.NOINC `($__internal_4_$__cuda_sm20_div_s64) ;  /* 0x0000002c00407944 */ /* 0x000fea0003c00000 */
[----:B------:R-:W0:Y:S01]  /*1270*/  LDCU UR4, c[0x0][0x398] ;  /* 0x00007300ff0477ac */ /* 0x000e220008000800 */
[-C--:B------:R-:W-:Y:S01]  /*1280*/  IADD3 R15, P0, PT, RZ, -R30.reuse, RZ ;  /* 0x8000001eff0f7210 */ /* 0x080fe20007f1e0ff */
[----:B------:R-:W-:Y:S01]  /*1290*/  IMAD.MOV.U32 R4, RZ, RZ, R8 ;  /* 0x000000ffff047224 */ /* 0x000fe200078e0008 */
[----:B------:R-:W-:Y:S01]  /*12a0*/  MOV R7, R30 ;  /* 0x0000001e00077202 */ /* 0x000fe20000000f00 */
[----:B------:R-:W-:Y:S02]  /*12b0*/  IMAD.MOV.U32 R5, RZ, RZ, RZ ;  /* 0x000000ffff057224 */ /* 0x000fe400078e00ff */
[----:B------:R-:W-:Y:S01]  /*12c0*/  IMAD.X R0, RZ, RZ, ~R14, P0 ;  /* 0x000000ffff007224 */ /* 0x000fe200000e0e0e */
[----:B0-----:R-:W-:-:S05]  /*12d0*/  MOV R3, UR4 ;  /* 0x0000000400037c02 */ /* 0x001fca0008000f00 */
[-C--:B------:R-:W-:Y:S02]  /*12e0*/  IMAD R0, R0, R3.reuse, RZ ;  /* 0x0000000300007224 */ /* 0x080fe400078e02ff */
[----:B------:R-:W-:-:S04]  /*12f0*/  IMAD.WIDE.U32 R4, R15, R3, R4 ;  /* 0x000000030f047225 */ /* 0x000fc800078e0004 */
[----:B------:R-:W-:-:S04]  /*1300*/  IMAD R15, R15, UR9, R0 ;  /* 0x000000090f0f7c24 */ /* 0x000fc8000f8e0200 */
[----:B------:R-:W-:-:S07]  /*1310*/  IMAD.IADD R0, R5, 0x1, R15 ;  /* 0x0000000105007824 */ /* 0x000fce00078e020f */
.L_x_214:
        /* <DEDUP_REMOVED lines=14> */
[----:B0-----:R-:W-:Y:S02]  /*1400*/  IMAD.MOV.U32 R4, RZ, RZ, RZ ;  /* 0x000000ffff047224 */ /* 0x001fe400078e00ff */
[----:B-1----:R-:W-:-:S04]  /*1410*/  IMAD.MOV R0, RZ, RZ, -R5 ;  /* 0x000000ffff007224 */ /* 0x002fc800078e0a05 */
[----:B------:R-:W-:-:S04]  /*1420*/  IMAD R15, R0, R3, RZ ;  /* 0x00000003000f7224 */ /* 0x000fc800078e02ff */
        /* <DEDUP_REMOVED lines=9> */
[----:B------:R-:W-:Y:S01]  /*14c0*/  @!P2 LOP3.LUT R6, RZ, R3, RZ, 0x33, !PT ;  /* 0x00000003ff06a212 */ /* 0x000fe200078e33ff */
[----:B------:R-:W-:Y:S06]  /*14d0*/  BRA `(.L_x_217) ;  /* 0x0000000000187947 */ /* 0x000fec0003800000 */
.L_x_216:
[----:B------:R-:W0:Y:S01]  /*14e0*/  LDCU UR4, c[0x0][0x398] ;  /* 0x00007300ff0477ac */ /* 0x000e220008000800 */
[----:B------:R-:W-:Y:S01]  /*14f0*/  IMAD.U32 R15, RZ, RZ, UR9 ;  /* 0x00000009ff0f7e24 */ /* 0x000fe2000f8e00ff */
[----:B------:R-:W-:Y:S01]  /*1500*/  MOV R28, 0x1530 ;  /* 0x00001530001c7802 */ /* 0x000fe20000000f00 */
[----:B0-----:R-:W-:-:S07]  /*1510*/  IMAD.U32 R14, RZ, RZ, UR4 ;  /* 0x00000004ff0e7e24 */ /* 0x001fce000f8e00ff */
[----:B------:R-:W-:Y:S05]  /*1520*/  CALL.REL.NOINC `($__internal_4_$__cuda_sm20_div_s64) ;  /* 0x0000002800907944 */ /* 0x000fea0003c00000 */
[----:B------:R-:W-:-:S07]  /*1530*/  MOV R6, R30 ;  /* 0x0000001e00067202 */ /* 0x000fce0000000f00 */
.L_x_217:
[----:B------:R-:W-:Y:S05]  /*1540*/  BSYNC.RECONVERGENT B1 ;  /* 0x0000000000017941 */ /* 0x000fea0003800200 */
.L_x_215:
[----:B------:R-:W0:Y:S01]  /*1550*/  LDCU UR4, c[0x0][0x3a4] ;  /* 0x00007480ff0477ac */ /* 0x000e220008000800 */
[----:B------:R-:W-:Y:S01]  /*1560*/  IMAD.U32 R3, RZ, RZ, UR8 ;  /* 0x00000008ff037e24 */ /* 0x000fe2000f8e00ff */
[----:B------:R-:W-:Y:S01]  /*1570*/  BSSY.RECONVERGENT B1, `(.L_x_218) ;  /* 0x0000024000017945 */ /* 0x000fe20003800200 */
[----:B------:R-:W-:Y:S02]  /*1580*/  IMAD R5, R8, UR8, RZ ;  /* 0x0000000808057c24 */ /* 0x000fe4000f8e02ff */
        /* <DEDUP_REMOVED lines=28> */
.L_x_219:
[----:B------:R-:W0:Y:S01]  /*1750*/  LDCU UR4, c[0x0][0x398] ;  /* 0x00007300ff0477ac */ /* 0x000e220008000800 */
[----:B------:R-:W-:Y:S01]  /*1760*/  IMAD.U32 R15, RZ, RZ, UR9 ;  /* 0x00000009ff0f7e24 */ /* 0x000fe2000f8e00ff */
[----:B------:R-:W-:Y:S01]  /*1770*/  MOV R28, 0x17a0 ;  /* 0x000017a0001c7802 */ /* 0x000fe20000000f00 */
[----:B0-----:R-:W-:-:S07]  /*1780*/  IMAD.U32 R14, RZ, RZ, UR4 ;  /* 0x00000004ff0e7e24 */ /* 0x001fce000f8e00ff */
[----:B------:R-:W-:Y:S05]  /*1790*/  CALL.REL.NOINC `($__internal_4_$__cuda_sm20_div_s64) ;  /* 0x0000002400f47944 */ /* 0x000fea0003c00000 */
[----:B------:R-:W-:-:S07]  /*17a0*/  MOV R0, R30 ;  /* 0x0000001e00007202 */ /* 0x000fce0000000f00 */
.L_x_220:
[----:B------:R-:W-:Y:S05]  /*17b0*/  BSYNC.RECONVERGENT B1 ;  /* 0x0000000000017941 */ /* 0x000fea0003800200 */
.L_x_218:
        /* <DEDUP_REMOVED lines=10> */
[----:B0-----:R-:W-:-:S02]  /*1860*/  UIMAD UR10, UR9, UR4, URZ ;  /* 0x00000004090a72a4 */ /* 0x001fc4000f8e02ff */
[----:B--2---:R-:W-:Y:S02]  /*1870*/  UIMAD.WIDE.U32 UR4, UR14, UR4, URZ ;  /* 0x000000040e0472a5 */ /* 0x004fe4000f8e00ff */
[----:B------:R-:W-:Y:S01]  /*1880*/  IMAD R2, R16, UR14, RZ ;  /* 0x0000000e10027c24 */ /* 0x000fe2000f8e02ff */
[----:B------:R-:W-:Y:S01]  /*1890*/  UIMAD UR10, UR6, UR14, UR10 ;  /* 0x0000000e060a72a4 */ /* 0x000fe2000f8e020a */
[----:B------:R-:W0:Y:S03]  /*18a0*/  LDCU.64 UR14, c[0x0][0x380] ;  /* 0x00007000ff0e77ac */ /* 0x000e260008000a00 */
[----:B------:R-:W-:Y:S01]  /*18b0*/  SHF.R.S32.HI R3, RZ, 0x1f, R2 ;  /* 0x0000001fff037819 */ /* 0x000fe20000011402 */
[----:B------:R-:W-:Y:S01]  /*18c0*/  UIADD3 UR5, UPT, UPT, UR5, UR10, URZ ;  /* 0x0000000a05057290 */ /* 0x000fe2000fffe0ff */
[----:B-1----:R-:W-:-:S05]  /*18d0*/  IADD3 R17, P0, PT, R14, UR16, RZ ;  /* 0x000000100e117c10 */ /* 0x002fca000ff1e0ff */
[----:B------:R-:W-:Y:S02]  /*18e0*/  IMAD.X R15, RZ, RZ, R15, P0 ;  /* 0x000000ffff0f7224 */ /* 0x000fe400000e060f */
[----:B------:R-:W-:-:S04]  /*18f0*/  IMAD.WIDE.U32 R2, R17, UR4, R2 ;  /* 0x0000000411027c25 */ /* 0x000fc8000f8e0002 */
[----:B------:R-:W-:Y:S01]  /*1900*/  IMAD R4, R17, UR5, RZ ;  /* 0x0000000511047c24 */ /* 0x000fe2000f8e02ff */
[----:B------:R-:W-:-:S03]  /*1910*/  IADD3 R2, P0, PT, R8, R2, RZ ;  /* 0x0000000208027210 */ /* 0x000fc60007f1e0ff */
[----:B------:R-:W-:Y:S01]  /*1920*/  IMAD R15, R15, UR4, R4 ;  /* 0x000000040f0f7c24 */ /* 0x000fe2000f8e0204 */
[----:B0-----:R-:W-:Y:S01]  /*1930*/  LEA R20, P1, R2, UR14, 0x3 ;  /* 0x0000000e02147c11 */ /* 0x001fe2000f8218ff */
[----:B------:R-:W-:-:S03]  /*1940*/  VIADD R4, R0, 0x1 ;  /* 0x0000000100047836 */ /* 0x000fc60000000000 */
[----:B------:R-:W-:Y:S01]  /*1950*/  IADD3.X R15, PT, PT, R3, R15, RZ, P0, !PT ;  /* 0x0000000f030f7210 */ /* 0x000fe200007fe4ff */
[----:B------:R-:W-:-:S03]  /*1960*/  IMAD.MOV.U32 R3, RZ, RZ, R12 ;  /* 0x000000ffff037224 */ /* 0x000fc600078e000c */
[----:B------:R-:W-:-:S07]  /*1970*/  LEA.HI.X R21, R2, UR15, R15, 0x3, P1 ;  /* 0x0000000f02157c11 */ /* 0x000fce00088f1c0f */
.L_x_258:
[----:B------:R-:W0:Y:S01]  /*1980*/  LDCU UR4, c[0x0][0x390] ;  /* 0x00007200ff0477ac */ /* 0x000e220008000800 */
        /* <DEDUP_REMOVED lines=8> */
[----:B------:R-:W-:-:S04]  /*1a10*/  IMAD.WIDE.U32 R14, R3, UR4, R14 ;  /* 0x00000004030e7c25 */ /* 0x000fc8000f8e000e */
[----:B------:R-:W-:Y:S01]  /*1a20*/  VIADD R3, R3, 0x1 ;  /* 0x0000000103037836 */ /* 0x000fe20000000000 */
[----:B------:R-:W-:-:S04]  /*1a30*/  IADD3 R40, P0, PT, R14, -0x1, RZ ;  /* 0xffffffff0e287810 */ /* 0x000fc80007f1e0ff */
[----:B------:R-:W-:-:S04]  /*1a40*/  IADD3.X R17, PT, PT, R15, -0x1, R17, P0, !PT ;  /* 0xffffffff0f117810 */ /* 0x000fc800007fe411 */
[----:B------:R-:W-:-:S04]  /*1a50*/  LOP3.LUT R0, R17, R13, RZ, 0xfc, !PT ;  /* 0x0000000d11007212 */ /* 0x000fc800078efcff */
        /* <DEDUP_REMOVED lines=8> */
[----:B0-----:R-:W-:Y:S02]  /*1ae0*/  IMAD.MOV.U32 R14, RZ, RZ, RZ ;  /* 0x000000ffff0e7224 */ /* 0x001fe400078e00ff */
[----:B-1----:R-:W-:-:S04]  /*1af0*/  IMAD.MOV R17, RZ, RZ, -R15 ;  /* 0x000000ffff117224 */ /* 0x002fc800078e0a0f */
        /* <DEDUP_REMOVED lines=12> */
.L_x_224:
[----:B------:R-:W0:Y:S01]  /*1bc0*/  LDCU UR4, c[0x0][0x39c] ;  /* 0x00007380ff0477ac */ /* 0x000e220008000800 */
[----:B------:R-:W-:Y:S01]  /*1bd0*/  IMAD.MOV.U32 R15, RZ, RZ, R13 ;  /* 0x000000ffff0f7224 */ /* 0x000fe200078e000d */
[----:B------:R-:W-:Y:S01]  /*1be0*/  MOV R28, 0x1c10 ;  /* 0x00001c10001c7802 */ /* 0x000fe20000000f00 */
[----:B0-----:R-:W-:-:S07]  /*1bf0*/  IMAD.U32 R14, RZ, RZ, UR4 ;  /* 0x00000004ff0e7e24 */ /* 0x001fce000f8e00ff */
[----:B------:R-:W-:Y:S05]  /*1c00*/  CALL.REL.NOINC `($__internal_4_$__cuda_sm20_div_s64) ;  /* 0x0000002000d87944 */ /* 0x000fea0003c00000 */
[----:B------:R-:W-:-:S07]  /*1c10*/  MOV R2, R30 ;  /* 0x0000001e00027202 */ /* 0x000fce0000000f00 */
.L_x_225:
[----:B------:R-:W-:Y:S05]  /*1c20*/  BSYNC.RECONVERGENT B2 ;  /* 0x0000000000027941 */ /* 0x000fea0003800200 */
.L_x_223:
[----:B------:R-:W-:Y:S01]  /*1c30*/  LOP3.LUT R0, R25, R13, RZ, 0xfc, !PT ;  /* 0x0000000d19007212 */ /* 0x000fe200078efcff */
        /* <DEDUP_REMOVED lines=20> */
[----:B------:R-:W-:Y:S01]  /*1d80*/  ISETP.GE.U32.AND P2, PT, R14, R15, PT ;  /* 0x0000000f0e00720c */ /* 0x000fe20003f46070 */
[----:B------:R-:W-:-:S12]  /*1d90*/  IMAD.MOV.U32 R14, RZ, RZ, RZ ;  /* 0x000000ffff0e7224 */ /* 0x000fd800078e00ff */
[----:B------:R-:W-:Y:S01]  /*1da0*/  @P2 VIADD R0, R0, 0x1 ;  /* 0x0000000100002836 */ /* 0x000fe20000000000 */
[----:B------:R-:W-:-:S04]  /*1db0*/  @!P3 LOP3.LUT R0, RZ, R15, RZ, 0x33, !PT ;  /* 0x0000000fff00b212 */ /* 0x000fc800078e33ff */
[----:B------:R-:W-:-:S05]  /*1dc0*/  IADD3 R17, PT, PT, -R0, RZ, RZ ;  /* 0x000000ff00117210 */ /* 0x000fca0007ffe1ff */
[----:B------:R-:W-:Y:S01]  /*1dd0*/  IMAD R24, R15, R17, R24 ;  /* 0x000000110f187224 */ /* 0x000fe200078e0218 */
[----:B------:R-:W-:Y:S06]  /*1de0*/  BRA `(.L_x_228) ;  /* 0x0000000000407947 */ /* 0x000fec0003800000 */
.L_x_227:
[----:B------:R-:W0:Y:S01]  /*1df0*/  LDCU UR4, c[0x0][0x39c] ;  /* 0x00007380ff0477ac */ /* 0x000e220008000800 */
[----:B------:R-:W-:Y:S01]  /*1e00*/  IMAD.MOV.U32 R40, RZ, RZ, R24 ;  /* 0x000000ffff287224 */ /* 0x000fe200078e0018 */
[----:B------:R-:W-:Y:S01]  /*1e10*/  MOV R17, R25 ;  /* 0x0000001900117202 */ /* 0x000fe20000000f00 */
[----:B------:R-:W-:Y:S01]  /*1e20*/  IMAD.MOV.U32 R15, RZ, RZ, R13 ;  /* 0x000000ffff0f7224 */ /* 0x000fe200078e000d */
[----:B------:R-:W-:Y:S01]  /*1e30*/  MOV R28, 0x1e60 ;  /* 0x00001e60001c7802 */ /* 0x000fe20000000f00 */
[----:B0-----:R-:W-:-:S07]  /*1e40*/  IMAD.U32 R14, RZ, RZ, UR4 ;  /* 0x00000004ff0e7e24 */ /* 0x001fce000f8e00ff */
[----:B------:R-:W-:Y:S05]  /*1e50*/  CALL.REL.NOINC `($__internal_4_$__cuda_sm20_div_s64) ;  /* 0x0000002000447944 */ /* 0x000fea0003c00000 */
[----:B------:R-:W0:Y:S01]  /*1e60*/  LDCU UR4, c[0x0][0x39c] ;  /* 0x00007380ff0477ac */ /* 0x000e220008000800 */
[----:B------:R-:W-:-:S04]  /*1e70*/  IADD3 R17, P0, PT, RZ, -R30, RZ ;  /* 0x8000001eff117210 */ /* 0x000fc80007f1e0ff */
[----:B------:R-:W-:Y:S01]  /*1e80*/  IADD3.X R0, PT, PT, RZ, ~R14, RZ, P0, !PT ;  /* 0x8000000eff007210 */ /* 0x000fe200007fe4ff */
[----:B0-----:R-:W-:-:S04]  /*1e90*/  IMAD.U32 R15, RZ, RZ, UR4 ;  /* 0x00000004ff0f7e24 */ /* 0x001fc8000f8e00ff */
[-C--:B------:R-:W-:Y:S02]  /*1ea0*/  IMAD R0, R0, R15.reuse, RZ ;  /* 0x0000000f00007224 */ /* 0x080fe400078e02ff */
[----:B------:R-:W-:-:S04]  /*1eb0*/  IMAD.WIDE.U32 R24, R17, R15, R24 ;  /* 0x0000000f11187225 */ /* 0x000fc800078e0018 */
[----:B------:R-:W-:Y:S02]  /*1ec0*/  IMAD R17, R13, R17, R0 ;  /* 0x000000110d117224 */ /* 0x000fe400078e0200 */
[----:B------:R-:W-:-:S03]  /*1ed0*/  IMAD.MOV.U32 R0, RZ, RZ, R30 ;  /* 0x000000ffff007224 */ /* 0x000fc600078e001e */
[----:B------:R-:W-:-:S07]  /*1ee0*/  IADD3 R14, PT, PT, R25, R17, RZ ;  /* 0x00000011190e7210 */ /* 0x000fce0007ffe0ff */
.L_x_228:
[----:B------:R-:W-:Y:S05]  /*1ef0*/  BSYNC.RECONVERGENT B2 ;  /* 0x0000000000027941 */ /* 0x000fea0003800200 */
.L_x_226:
[----:B------:R-:W0:Y:S01]  /*1f00*/  LDCU UR4, c[0x0][0x390] ;  /* 0x00007200ff0477ac */ /* 0x000e220008000800 */
[----:B------:R-:W-:Y:S01]  /*1f10*/  BSSY.RECONVERGENT B2, `(.L_x_229) ;  /* 0x0000021000027945 */ /* 0x000fe20003800200 */
[----:B0-----:R-:W-:Y:S02]  /*1f20*/  IMAD R17, R14, UR4, RZ ;  /* 0x000000040e117c24 */ /* 0x001fe4000f8e02ff */
[----:B------:R-:W-:-:S04]  /*1f30*/  IMAD.WIDE.U32 R40, R24, UR4, RZ ;  /* 0x0000000418287c25 */ /* 0x000fc8000f8e00ff */
[----:B------:R-:W-:-:S04]  /*1f40*/  IMAD R17, R24, UR11, R17 ;  /* 0x0000000b18117c24 */ /* 0x000fc8000f8e0211 */
[----:B------:R-:W-:-:S05]  /*1f50*/  IMAD.IADD R17, R41, 0x1, R17 ;  /* 0x0000000129117824 */ /* 0x000fca00078e0211 */
[----:B------:R-:W-:-:S04]  /*1f60*/  LOP3.LUT R14, R17, R13, RZ, 0xfc, !PT ;  /* 0x0000000d110e7212 */ /* 0x000fc800078efcff */
        /* <DEDUP_REMOVED lines=19> */
[----:B------:R-:W-:Y:S01]  /*20a0*/  @!P3 LOP3.LUT R14, RZ, R15, RZ, 0x33, !PT ;  /* 0x0000000fff0eb212 */ /* 0x000fe200078e33ff */
[----:B------:R-:W-:Y:S06]  /*20b0*/  BRA `(.L_x_231) ;  /* 0x0000000000187947 */ /* 0x000fec0003800000 */
.L_x_230:
[----:B------:R-:W0:Y:S01]  /*20c0*/  LDCU UR4, c[0x0][0x39c] ;  /* 0x00007380ff0477ac */ /* 0x000e220008000800 */
[----:B------:R-:W-:Y:S02]  /*20d0*/  MOV R15, R13 ;  /* 0x0000000d000f7202 */ /* 0x000fe40000000f00 */
[----:B------:R-:W-:Y:S01]  /*20e0*/  MOV R28, 0x2110 ;  /* 0x00002110001c7802 */ /* 0x000fe20000000f00 */
[----:B0-----:R-:W-:-:S07]  /*20f0*/  IMAD.U32 R14, RZ, RZ, UR4 ;  /* 0x00000004ff0e7e24 */ /* 0x001fce000f8e00ff */
[----:B------:R-:W-:Y:S05]  /*2100*/  CALL.REL.NOINC `($__internal_4_$__cuda_sm20_div_s64) ;  /* 0x0000001c00987944 */ /* 0x000fea0003c00000 */
[----:B------:R-:W-:-:S07]  /*2110*/  IMAD.MOV.U32 R14, RZ, RZ, R30 ;  /* 0x000000ffff0e7224 */ /* 0x000fce00078e001e */
.L_x_231:
[----:B------:R-:W-:Y:S05]  /*2120*/  BSYNC.RECONVERGENT B2 ;  /* 0x0000000000027941 */ /* 0x000fea0003800200 */
.L_x_229:
[----:B------:R-:W0:Y:S01]  /*2130*/  LDCU UR4, c[0x0][0x390] ;  /* 0x00007200ff0477ac */ /* 0x000e220008000800 */
[----:B------:R-:W-:Y:S01]  /*2140*/  ISETP.GT.AND P0, PT, R9, R10, PT ;  /* 0x0000000a0900720c */ /* 0x000fe20003f04270 */
[----:B------:R-:W-:Y:S01]  /*2150*/  BSSY.RECONVERGENT B2, `(.L_x_232) ;  /* 0x000014c000027945 */ /* 0x000fe20003800200 */
[----:B0-----:R-:W-:-:S05]  /*2160*/  IMAD R15, R0, UR4, R14 ;  /* 0x00000004000f7c24 */ /* 0x001fca000f8e020e */
[----:B------:R-:W-:-:S06]  /*2170*/  IADD3 R2, PT, PT, -R15, 0x1, R2 ;  /* 0x000000010f027810 */ /* 0x000fcc0007ffe102 */
[----:B------:R-:W-:Y:S05]  /*2180*/  @!P0 BRA `(.L_x_233) ;  /* 0x0000001400208947 */ /* 0x000fea0003800000 */
[----:B------:R-:W-:-:S07]  /*2190*/  MOV R0, R10 ;  /* 0x0000000a00007202 */ /* 0x000fce0000000f00 */
.L_x_257:
[----:B------:R-:W0:Y:S01]  /*21a0*/  LDCU UR4, c[0x0][0x394] ;  /* 0x00007280ff0477ac */ /* 0x000e220008000800 */
[----:B------:R-:W-:Y:S01]  /*21b0*/  IMAD.U32 R15, RZ, RZ, UR6 ;  /* 0x00000006ff0f7e24 */ /* 0x000fe2000f8e00ff */
[----:B------:R-:W-:Y:S01]  /*21c0*/  SHF.R.S32.HI R25, RZ, 0x1f, R0 ;  /* 0x0000001fff197819 */ /* 0x000fe20000011400 */
[C---:B------:R-:W-:Y:S01]  /*21d0*/  IMAD R24, R0.reuse, UR6, RZ ;  /* 0x0000000600187c24 */ /* 0x040fe2000f8e02ff */
[----:B------:R-:W-:Y:S01]  /*21e0*/  BSSY.RECONVERGENT B3, `(.L_x_234) ;  /* 0x0000023000037945 */ /* 0x000fe20003800200 */
[----:B0-----:R-:W-:Y:S02]  /*21f0*/  IMAD.U32 R14, RZ, RZ, UR4 ;  /* 0x00000004ff0e7e24 */ /* 0x001fe4000f8e00ff */
        /* <DEDUP_REMOVED lines=27> */
.L_x_235:
[----:B------:R-:W0:Y:S01]  /*23b0*/  LDCU UR4, c[0x0][0x3a0] ;  /* 0x00007400ff0477ac */ /* 0x000e220008000800 */
[----:B------:R-:W-:Y:S01]  /*23c0*/  IMAD.U32 R15, RZ, RZ, UR7 ;  /* 0x00000007ff0f7e24 */ /* 0x000fe2000f8e00ff */
[----:B------:R-:W-:Y:S01]  /*23d0*/  MOV R28, 0x2400 ;  /* 0x00002400001c7802 */ /* 0x000fe20000000f00 */
[----:B0-----:R-:W-:-:S07]  /*23e0*/  IMAD.U32 R14, RZ, RZ, UR4 ;  /* 0x00000004ff0e7e24 */ /* 0x001fce000f8e00ff */
[----:B------:R-:W-:Y:S05]  /*23f0*/  CALL.REL.NOINC `($__internal_4_$__cuda_sm20_div_s64) ;  /* 0x0000001800dc7944 */ /* 0x000fea0003c00000 */
[----:B------:R-:W-:-:S07]  /*2400*/  MOV R24, R30 ;  /* 0x0000001e00187202 */ /* 0x000fce0000000f00 */
.L_x_236:
[----:B------:R-:W-:Y:S05]  /*2410*/  BSYNC.RECONVERGENT B3 ;  /* 0x0000000000037941 */ /* 0x000fea0003800200 */
.L_x_234:
        /* <DEDUP_REMOVED lines=10> */
[----:B------:R-:W0:Y:S02]  /*24c0*/  F2I.FTZ.U32.TRUNC.NTZ R15, R15 ;  /* 0x0000000f000f7305 */ /* 0x000e24000021f000 */
[----:B0-----:R-:W-:-:S05]  /*24d0*/  IMAD R14, R15, R17, RZ ;  /* 0x000000110f0e7224 */ /* 0x001fca00078e02ff */
[----:B------:R-:W-:Y:S01]  /*24e0*/  IADD3 R25, PT, PT, -R14, RZ, RZ ;  /* 0x000000ff0e197210 */ /* 0x000fe20007ffe1ff */
[----:B------:R-:W-:-:S04]  /*24f0*/  IMAD.MOV.U32 R14, RZ, RZ, RZ ;  /* 0x000000ffff0e7224 */ /* 0x000fc800078e00ff */
[----:B------:R-:W-:-:S04]  /*2500*/  IMAD.HI.U32 R25, R15, R25, R14 ;  /* 0x000000190f197227 */ /* 0x000fc800078e000e */
[----:B------:R-:W-:Y:S02]  /*2510*/  IMAD.MOV.U32 R15, RZ, RZ, RZ ;  /* 0x000000ffff0f7224 */ /* 0x000fe400078e00ff */
        /* <DEDUP_REMOVED lines=12> */
.L_x_238:
        /* <DEDUP_REMOVED lines=8> */
[-C--:B------:R-:W-:Y:S01]  /*2660*/  IADD3 R27, P0, PT, RZ, -R30.reuse, RZ ;  /* 0x8000001eff1b7210 */ /* 0x080fe20007f1e0ff */
[----:B------:R-:W-:Y:S01]  /*2670*/  IMAD.MOV.U32 R15, RZ, RZ, R25 ;  /* 0x000000ffff0f7224 */ /* 0x000fe200078e0019 */
        /* <DEDUP_REMOVED lines=8> */
.L_x_239:
[----:B------:R-:W-:Y:S05]  /*2700*/  BSYNC.RECONVERGENT B3 ;  /* 0x0000000000037941 */ /* 0x000fea0003800200 */
.L_x_237:
        /* <DEDUP_REMOVED lines=13> */
[----:B------:R-:W0:Y:S02]  /*27e0*/  F2I.FTZ.U32.TRUNC.NTZ R15, R27 ;  /* 0x0000001b000f7305 */ /* 0x000e24000021f000 */
[----:B0-----:R-:W-:-:S05]  /*27f0*/  IADD3 R14, PT, PT, RZ, -R15, RZ ;  /* 0x8000000fff0e7210 */ /* 0x001fca0007ffe0ff */
[----:B------:R-:W-:Y:S02]  /*2800*/  IMAD R29, R14, R17, RZ ;  /* 0x000000110e1d7224 */ /* 0x000fe400078e02ff */
[----:B------:R-:W-:-:S04]  /*2810*/  IMAD.MOV.U32 R14, RZ, RZ, RZ ;  /* 0x000000ffff0e7224 */ /* 0x000fc800078e00ff */
        /* <DEDUP_REMOVED lines=11> */
.L_x_241:
[----:B------:R-:W0:Y:S01]  /*28d0*/  LDCU UR4, c[0x0][0x3a0] ;  /* 0x00007400ff0477ac */ /* 0x000e220008000800 */
[----:B------:R-:W-:Y:S01]  /*28e0*/  MOV R17, R15 ;  /* 0x0000000f00117202 */ /* 0x000fe20000000f00 */
[----:B------:R-:W-:Y:S01]  /*28f0*/  IMAD.U32 R15, RZ, RZ, UR7 ;  /* 0x00000007ff0f7e24 */ /* 0x000fe2000f8e00ff */
[----:B------:R-:W-:Y:S02]  /*2900*/  MOV R28, 0x2930 ;  /* 0x00002930001c7802 */ /* 0x000fe40000000f00 */
[----:B0-----:R-:W-:-:S07]  /*2910*/  MOV R14, UR4 ;  /* 0x00000004000e7c02 */ /* 0x001fce0008000f00 */
[----:B------:R-:W-:Y:S05]  /*2920*/  CALL.REL.NOINC `($__internal_4_$__cuda_sm20_div_s64) ;  /* 0x0000001400907944 */ /* 0x000fea0003c00000 */
[----:B------:R-:W-:-:S07]  /*2930*/  IMAD.MOV.U32 R14, RZ, RZ, R30 ;  /* 0x000000ffff0e7224 */ /* 0x000fce00078e001e */
.L_x_242:
[----:B------:R-:W-:Y:S05]  /*2940*/  BSYNC.RECONVERGENT B3 ;  /* 0x0000000000037941 */ /* 0x000fea0003800200 */
.L_x_240:
[----:B------:R-:W0:Y:S01]  /*2950*/  LDCU UR4, c[0x0][0x394] ;  /* 0x00007280ff0477ac */ /* 0x000e220008000800 */
[----:B------:R-:W-:Y:S01]  /*2960*/  ISETP.GT.AND P0, PT, R4, R5, PT ;  /* 0x000000050400720c */ /* 0x000fe20003f04270 */
[----:B------:R-:W-:Y:S01]  /*2970*/  BSSY.RECONVERGENT B3, `(.L_x_243) ;  /* 0x00000c6000037945 */ /* 0x000fe20003800200 */
[----:B0-----:R-:W-:-:S05]  /*2980*/  IMAD R25, R25, UR4, R14 ;  /* 0x0000000419197c24 */ /* 0x001fca000f8e020e */
[----:B------:R-:W-:-:S06]  /*2990*/  IADD3 R15, PT, PT, R24, 0x1, -R25 ;  /* 0x00000001180f7810 */ /* 0x000fcc0007ffe819 */
[----:B------:R-:W-:Y:S05]  /*29a0*/  @!P0 BRA `(.L_x_244) ;  /* 0x0000000c00088947 */ /* 0x000fea0003800000 */
[----:B------:R0:W5:Y:S01]  /*29b0*/  LDG.E.64 R24, desc[UR12][R20.64] ;  /* 0x0000000c14187981 */ /* 0x000162000c1e1b00 */
[----:B------:R-:W1:Y:S01]  /*29c0*/  LDCU UR4, c[0x0][0x3a4] ;  /* 0x00007480ff0477ac */ /* 0x000e620008000800 */
[----:B------:R-:W-:Y:S01]  /*29d0*/  IADD3 R37, PT, PT, R0, R7, RZ ;  /* 0x0000000700257210 */ /* 0x000fe20007ffe0ff */
[----:B------:R-:W-:Y:S02]  /*29e0*/  IMAD R34, R2, R15, RZ ;  /* 0x0000000f02227224 */ /* 0x000fe400078e02ff */
[----:B------:R-:W-:Y:S02]  /*29f0*/  IMAD.MOV.U32 R35, RZ, RZ, R5 ;  /* 0x000000ffff237224 */ /* 0x000fe400078e0005 */
[----:B01----:R-:W-:-:S07]  /*2a00*/  IMAD R37, R37, UR4, R6 ;  /* 0x0000000425257c24 */ /* 0x003fce000f8e0206 */
.L_x_256:
[----:B------:R-:W0:Y:S01]  /*2a10*/  LDCU UR4, c[0x0][0x398] ;  /* 0x00007300ff0477ac */ /* 0x000e220008000800 */
        /* <DEDUP_REMOVED lines=32> */
.L_x_246:
[----:B------:R-:W0:Y:S01]  /*2c20*/  LDCU UR4, c[0x0][0x3a4] ;  /* 0x00007480ff0477ac */ /* 0x000e220008000800 */
[----:B------:R-:W-:Y:S01]  /*2c30*/  IMAD.U32 R15, RZ, RZ, UR8 ;  /* 0x00000008ff0f7e24 */ /* 0x000fe2000f8e00ff */
[----:B------:R-:W-:Y:S02]  /*2c40*/  MOV R28, 0x2c70 ;  /* 0x00002c70001c7802 */ /* 0x000fe40000000f00 */
[----:B0-----:R-:W-:-:S07]  /*2c50*/  MOV R14, UR4 ;  /* 0x00000004000e7c02 */ /* 0x001fce0008000f00 */
[----:B-----5:R-:W-:Y:S05]  /*2c60*/  CALL.REL.NOINC `($__internal_4_$__cuda_sm20_div_s64) ;  /* 0x0000001000c07944 */ /* 0x020fea0003c00000 */
[----:B------:R-:W-:-:S07]  /*2c70*/  IMAD.MOV.U32 R36, RZ, RZ, R30 ;  /* 0x000000ffff247224 */ /* 0x000fce00078e001e */
.L_x_247:
[----:B------:R-:W-:Y:S05]  /*2c80*/  BSYNC.RECONVERGENT B4 ;  /* 0x0000000000047941 */ /* 0x000fea0003800200 */
.L_x_245:
        /* <DEDUP_REMOVED lines=28> */
.L_x_249:
[----:B------:R-:W0:Y:S01]  /*2e50*/  LDCU UR4, c[0x0][0x3a4] ;  /* 0x00007480ff0477ac */ /* 0x000e220008000800 */
[----:B------:R-:W-:Y:S01]  /*2e60*/  MOV R40, R35 ;  /* 0x0000002300287202 */ /* 0x000fe20000000f00 */
[----:B------:R-:W-:Y:S01]  /*2e70*/  IMAD.MOV.U32 R17, RZ, RZ, R38 ;  /* 0x000000ffff117224 */ /* 0x000fe200078e0026 */
[----:B------:R-:W-:Y:S02]  /*2e80*/  MOV R15, UR8 ;  /* 0x00000008000f7c02 */ /* 0x000fe40008000f00 */
[----:B------:R-:W-:Y:S01]  /*2e90*/  MOV R28, 0x2ec0 ;  /* 0x00002ec0001c7802 */ /* 0x000fe20000000f00 */
[----:B0-----:R-:W-:-:S07]  /*2ea0*/  IMAD.U32 R14, RZ, RZ, UR4 ;  /* 0x00000004ff0e7e24 */ /* 0x001fce000f8e00ff */
[----:B-----5:R-:W-:Y:S05]  /*2eb0*/  CALL.REL.NOINC `($__internal_4_$__cuda_sm20_div_s64) ;  /* 0x00000010002c7944 */ /* 0x020fea0003c00000 */
[----:B------:R-:W0:Y:S01]  /*2ec0*/  LDCU UR4, c[0x0][0x3a4] ;  /* 0x00007480ff0477ac */ /* 0x000e220008000800 */
[----:B------:R-:W-:Y:S02]  /*2ed0*/  IADD3 R27, P0, PT, RZ, -R30, RZ ;  /* 0x8000001eff1b7210 */ /* 0x000fe40007f1e0ff */
[----:B------:R-:W-:Y:S01]  /*2ee0*/  MOV R39, R38 ;  /* 0x0000002600277202 */ /* 0x000fe20000000f00 */
[----:B------:R-:W-:Y:S01]  /*2ef0*/  IMAD.MOV.U32 R38, RZ, RZ, R35 ;  /* 0x000000ffff267224 */ /* 0x000fe200078e0023 */
[----:B------:R-:W-:Y:S01]  /*2f00*/  IADD3.X R26, PT, PT, RZ, ~R14, RZ, P0, !PT ;  /* 0x8000000eff1a7210 */ /* 0x000fe200007fe4ff */
[----:B0-----:R-:W-:-:S04]  /*2f10*/  IMAD.U32 R17, RZ, RZ, UR4 ;  /* 0x00000004ff117e24 */ /* 0x001fc8000f8e00ff */
[-C--:B------:R-:W-:Y:S02]  /*2f20*/  IMAD R26, R26, R17.reuse, RZ ;  /* 0x000000111a1a7224 */ /* 0x080fe400078e02ff */
[----:B------:R-:W-:Y:S01]  /*2f30*/  IMAD.WIDE.U32 R14, R27, R17, R38 ;  /* 0x000000111b0e7225 */ /* 0x000fe200078e0026 */
[----:B------:R-:W-:-:S03]  /*2f40*/  MOV R38, R30 ;  /* 0x0000001e00267202 */ /* 0x000fc60000000f00 */
[----:B------:R-:W-:-:S04]  /*2f50*/  IMAD R27, R27, UR8, R26 ;  /* 0x000000081b1b7c24 */ /* 0x000fc8000f8e021a */
[----:B------:R-:W-:-:S07]  /*2f60*/  IMAD.IADD R15, R15, 0x1, R27 ;  /* 0x000000010f0f7824 */ /* 0x000fce00078e021b */
.L_x_250:
[----:B------:R-:W-:Y:S05]  /*2f70*/  BSYNC.RECONVERGENT B4 ;  /* 0x0000000000047941 */ /* 0x000fea0003800200 */
.L_x_248:
        /* <DEDUP_REMOVED lines=28> */
.L_x_252:
[----:B------:R-:W0:Y:S01]  /*3140*/  LDCU UR4, c[0x0][0x3a4] ;  /* 0x00007480ff0477ac */ /* 0x000e220008000800 */
[----:B------:R-:W-:Y:S01]  /*3150*/  MOV R17, R15 ;  /* 0x0000000f00117202 */ /* 0x000fe20000000f00 */
[----:B------:R-:W-:Y:S01]  /*3160*/  IMAD.U32 R15, RZ, RZ, UR8 ;  /* 0x00000008ff0f7e24 */ /* 0x000fe2000f8e00ff */
[----:B------:R-:W-:Y:S02]  /*3170*/  MOV R28, 0x31a0 ;  /* 0x000031a0001c7802 */ /* 0x000fe40000000f00 */
[----:B0-----:R-:W-:-:S07]  /*3180*/  MOV R14, UR4 ;  /* 0x00000004000e7c02 */ /* 0x001fce0008000f00 */
[----:B-----5:R-:W-:Y:S05]  /*3190*/  CALL.REL.NOINC `($__internal_4_$__cuda_sm20_div_s64) ;  /* 0x0000000c00747944 */ /* 0x020fea0003c00000 */
[----:B------:R-:W-:-:S07]  /*31a0*/  IMAD.MOV.U32 R14, RZ, RZ, R30 ;  /* 0x000000ffff0e7224 */ /* 0x000fce00078e001e */
.L_x_253:
[----:B------:R-:W-:Y:S05]  /*31b0*/  BSYNC.RECONVERGENT B4 ;  /* 0x0000000000047941 */ /* 0x000fea0003800200 */
.L_x_251:
[----:B------:R-:W-:Y:S01]  /*31c0*/  IMAD.WIDE R26, R37, 0x8, R22 ;  /* 0x00000008251a7825 */ /* 0x000fe200078e0216 */
[----:B------:R-:W0:Y:S05]  /*31d0*/  LDCU UR4, c[0x0][0x398] ;  /* 0x00007300ff0477ac */ /* 0x000e2a0008000800 */
[----:B------:R-:W2:Y:S01]  /*31e0*/  LDG.E.64 R26, desc[UR12][R26.64] ;  /* 0x0000000c1a1a7981 */ /* 0x000ea2000c1e1b00 */
[----:B------:R-:W-:Y:S01]  /*31f0*/  HFMA2 R28, -RZ, RZ, 0, 5.9604644775390625e-08 ;  /* 0x00000001ff1c7431 */ /* 0x000fe200000001ff */
[----:B------:R-:W-:Y:S01]  /*3200*/  BSSY.RECONVERGENT B4, `(.L_x_254) ;  /* 0x0000036000047945 */ /* 0x000fe20003800200 */
[----:B0-----:R-:W-:-:S05]  /*3210*/  IMAD R15, R38, UR4, R14 ;  /* 0x00000004260f7c24 */ /* 0x001fca000f8e020e */
[----:B------:R-:W-:-:S05]  /*3220*/  IADD3 R15, PT, PT, -R15, 0x1, R36 ;  /* 0x000000010f0f7810 */ /* 0x000fca0007ffe124 */
[----:B------:R-:W-:-:S06]  /*3230*/  IMAD R44, R34, R15, RZ ;  /* 0x0000000f222c7224 */ /* 0x000fcc00078e02ff */
[----:B------:R-:W0:Y:S02]  /*3240*/  I2F.F64 R44, R44 ;  /* 0x0000002c002c7312 */ /* 0x000e240000201c00 */
[----:B0-----:R-:W0:-:S15]  /*3250*/  MUFU.RCP64H R29, R45 ;  /* 0x0000002d001d7308 */ /* 0x001e1e0000001800 */
[----:B------:R-:W-:-:S15]  /*3260*/  NOP ;  /* 0x0000000000007918 */ /* 0x000fde0000000000 */
[----:B------:R-:W-:-:S15]  /*3270*/  NOP ;  /* 0x0000000000007918 */ /* 0x000fde0000000000 */
[----:B------:R-:W-:-:S15]  /*3280*/  NOP ;  /* 0x0000000000007918 */ /* 0x000fde0000000000 */
[----:B------:R-:W-:-:S02]  /*3290*/  NOP ;  /* 0x0000000000007918 */ /* 0x000fc40000000000 */
[----:B0-----:R-:W0:-:S15]  /*32a0*/  DFMA R14, -R44, R28, 1 ;  /* 0x3ff000002c0e742b */ /* 0x001e1e000000011c */
[----:B------:R-:W-:-:S15]  /*32b0*/  NOP ;  /* 0x0000000000007918 */ /* 0x000fde0000000000 */
[----:B------:R-:W-:-:S15]  /*32c0*/  NOP ;  /* 0x0000000000007918 */ /* 0x000fde0000000000 */
[----:B------:R-:W-:-:S15]  /*32d0*/  NOP ;  /* 0x0000000000007918 */ /* 0x000fde0000000000 */
[----:B------:R-:W-:-:S04]  /*32e0*/  NOP ;  /* 0x0000000000007918 */ /* 0x000fc80000000000 */
[----:B0-----:R-:W0:-:S15]  /*32f0*/  DFMA R14, R14, R14, R14 ;  /* 0x0000000e0e0e722b */ /* 0x001e1e000000000e */
[----:B------:R-:W-:-:S15]  /*3300*/  NOP ;  /* 0x0000000000007918 */ /* 0x000fde0000000000 */
[----:B------:R-:W-:-:S15]  /*3310*/  NOP ;  /* 0x0000000000007918 */ /* 0x000fde0000000000 */
[----:B------:R-:W-:-:S15]  /*3320*/  NOP ;  /* 0x0000000000007918 */ /* 0x000fde0000000000 */
[----:B------:R-:W-:-:S04]  /*3330*/  NOP ;  /* 0x0000000000007918 */ /* 0x000fc80000000000 */
[----:B0-----:R-:W0:Y:S01]  /*3340*/  DFMA R14, R28, R14, R28 ;  /* 0x0000000e1c0e722b */ /* 0x001e22000000001c */
[----:B--2---:R-:W-:-:S15]  /*3350*/  FSETP.GEU.AND P2, PT, |R27|, 6.5827683646048100446e-37, PT ;  /* 0x036000001b00780b */ /* 0x004fde0003f4e200 */
[----:B------:R-:W-:-:S15]  /*3360*/  NOP ;  /* 0x0000000000007918 */ /* 0x000fde0000000000 */
[----:B------:R-:W-:-:S15]  /*3370*/  NOP ;  /* 0x0000000000007918 */ /* 0x000fde0000000000 */
[----:B------:R-:W-:-:S15]  /*3380*/  NOP ;  /* 0x0000000000007918 */ /* 0x000fde0000000000 */
[----:B------:R-:W-:-:S03]  /*3390*/  NOP ;  /* 0x0000000000007918 */ /* 0x000fc60000000000 */
        /* <DEDUP_REMOVED lines=10> */
[----:B0-----:R-:W0:-:S15]  /*3440*/  DMUL R28, R26, R30 ;  /* 0x0000001e1a1c7228 */ /* 0x001e1e0000000000 */
[----:B------:R-:W-:-:S15]  /*3450*/  NOP ;  /* 0x0000000000007918 */ /* 0x000fde0000000000 */
[----:B------:R-:W-:-:S15]  /*3460*/  NOP ;  /* 0x0000000000007918 */ /* 0x000fde0000000000 */
[----:B------:R-:W-:-:S15]  /*3470*/  NOP ;  /* 0x0000000000007918 */ /* 0x000fde0000000000 */
[----:B------:R-:W-:-:S04]  /*3480*/  NOP ;  /* 0x0000000000007918 */ /* 0x000fc80000000000 */
[----:B0-----:R-:W0:-:S15]  /*3490*/  DFMA R14, -R44, R28, R26 ;  /* 0x0000001c2c0e722b */ /* 0x001e1e000000011a */
[----:B------:R-:W-:-:S15]  /*34a0*/  NOP ;  /* 0x0000000000007918 */ /* 0x000fde0000000000 */
[----:B------:R-:W-:-:S15]  /*34b0*/  NOP ;  /* 0x0000000000007918 */ /* 0x000fde0000000000 */
[----:B------:R-:W-:-:S15]  /*34c0*/  NOP ;  /* 0x0000000000007918 */ /* 0x000fde0000000000 */
[----:B------:R-:W-:-:S04]  /*34d0*/  NOP ;  /* 0x0000000000007918 */ /* 0x000fc80000000000 */
[----:B0-----:R-:W0:Y:S02]  /*34e0*/  DFMA R14, R30, R14, R28 ;  /* 0x0000000e1e0e722b */ /* 0x001e24000000001c */
[----:B0-----:R-:W-:-:S05]  /*34f0*/  FFMA R17, RZ, R45, R15 ;  /* 0x0000002dff117223 */ /* 0x001fca000000000f */
[----:B------:R-:W-:-:S13]  /*3500*/  FSETP.GT.AND P0, PT, |R17|, 1.469367938527859385e-39, PT ;  /* 0x001000001100780b */ /* 0x000fda0003f04200 */
[----:B------:R-:W-:Y:S05]  /*3510*/  @P0 BRA P2, `(.L_x_255) ;  /* 0x0000000000100947 */ /* 0x000fea0001000000 */
[----:B------:R-:W-:-:S07]  /*3520*/  MOV R36, 0x3540 ;  /* 0x0000354000247802 */ /* 0x000fce0000000f00 */
[----:B-----5:R-:W-:Y:S05]  /*3530*/  CALL.REL.NOINC `($__internal_3_$__cuda_sm20_div_rn_f64_full) ;  /* 0x0000000000807944 */ /* 0x020fea0003c00000 */
[----:B------:R-:W-:Y:S01]  /*3540*/  IMAD.MOV.U32 R14, RZ, RZ, R30 ;  /* 0x000000ffff0e7224 */ /* 0x000fe200078e001e */
[----:B------:R-:W-:-:S07]  /*3550*/  MOV R15, R31 ;  /* 0x0000001f000f7202 */ /* 0x000fce0000000f00 */
.L_x_255:
[----:B------:R-:W-:Y:S05]  /*3560*/  BSYNC.RECONVERGENT B4 ;  /* 0x0000000000047941 */ /* 0x000fea0003800200 */
.L_x_254:
[----:B-----5:R-:W0:Y:S01]  /*3570*/  DADD R24, R14, R24 ;  /* 0x000000000e187229 */ /* 0x020e220000000018 */
[----:B------:R-:W-:Y:S01]  /*3580*/  VIADD R35, R35, 0x1 ;  /* 0x0000000123237836 */ /* 0x000fe20000000000 */
[----:B0-----:R0:W-:Y:S01]  /*3590*/  STG.E.64 desc[UR12][R20.64], R24 ;  /* 0x0000001814007986 */ /* 0x0011e2000c101b0c */
[----:B------:R-:W-:-:S03]  /*35a0*/  IADD3 R37, PT, PT, R37, 0x1, RZ ;  /* 0x0000000125257810 */ /* 0x000fc60007ffe0ff */
[----:B------:R-:W-:-:S13]  /*35b0*/  ISETP.GE.AND P0, PT, R35, R4, PT ;  /* 0x000000042300720c */ /* 0x000fda0003f06270 */
[----:B0-----:R-:W-:Y:S05]  /*35c0*/  @!P0 BRA `(.L_x_256) ;  /* 0xfffffff400108947 */ /* 0x001fea000383ffff */
.L_x_244:
[----:B------:R-:W-:Y:S05]  /*35d0*/  BSYNC.RECONVERGENT B3 ;  /* 0x0000000000037941 */ /* 0x000fea0003800200 */
.L_x_243:
[----:B------:R-:W-:-:S05]  /*35e0*/  VIADD R0, R0, 0x1 ;  /* 0x0000000100007836 */ /* 0x000fca0000000000 */
[----:B------:R-:W-:-:S13]  /*35f0*/  ISETP.GE.AND P0, PT, R0, R9, PT ;  /* 0x000000090000720c */ /* 0x000fda0003f06270 */
[----:B------:R-:W-:Y:S05]  /*3600*/  @!P0 BRA `(.L_x_257) ;  /* 0xffffffe800e48947 */ /* 0x000fea000383ffff */
.L_x_233:
[----:B------:R-:W-:Y:S05]  /*3610*/  BSYNC.RECONVERGENT B2 ;  /* 0x0000000000027941 */ /* 0x000fea0003800200 */
.L_x_232:
[----:B------:R-:W0:Y:S02]  /*3620*/  LDC.64 R14, c[0x0][0x3a0] ;  /* 0x0000e800ff0e7b82 */ /* 0x000e240000000a00 */
[----:B0-----:R-:W-:-:S04]  /*3630*/  IMAD R15, R15, R14, RZ ;  /* 0x0000000e0f0f7224 */ /* 0x001fc800078e02ff */
[----:B------:R-:W-:Y:S01]  /*3640*/  IMAD.WIDE R22, R15, 0x8, R22 ;  /* 0x000000080f167825 */ /* 0x000fe200078e0216 */
[----:B------:R-:W-:Y:S06]  /*3650*/  @P1 BRA `(.L_x_258) ;  /* 0xffffffe000c81947 */ /* 0x000fec000383ffff */
.L_x_222:
[----:B------:R-:W-:Y:S05]  /*3660*/  BSYNC.RECONVERGENT B1 ;  /* 0x0000000000017941 */ /* 0x000fea0003800200 */
.L_x_221:
[----:B------:R-:W0:Y:S01]  /*3670*/  LDCU UR4, c[0x0][0x360] ;  /* 0x00006c00ff0477ac */ /* 0x000e220008000800 */
[----:B------:R-:W1:Y:S01]  /*3680*/  LDCU UR5, c[0x0][0x398] ;  /* 0x00007300ff0577ac */ /* 0x000e620008000800 */
[----:B0-----:R-:W-:-:S04]  /*3690*/  IADD3 R8, PT, PT, R8, UR4, RZ ;  /* 0x0000000408087c10 */ /* 0x001fc8000fffe0ff */
[----:B-1----:R-:W-:-:S13]  /*36a0*/  ISETP.GE.AND P0, PT, R8, UR5, PT ;  /* 0x0000000508007c0c */ /* 0x002fda000bf06270 */
[----:B------:R-:W-:Y:S05]  /*36b0*/  @!P0 BRA `(.L_x_259) ;  /* 0xffffffd800688947 */ /* 0x000fea000383ffff */
.L_x_212:
[----:B------:R-:W-:Y:S05]  /*36c0*/  BSYNC.RECONVERGENT B0 ;  /* 0x0000000000007941 */ /* 0x000fea0003800200 */
.L_x_211:
[----:B------:R-:W0:Y:S01]  /*36d0*/  LDCU UR4, c[0x0][0x374] ;  /* 0x00006e80ff0477ac */ /* 0x000e220008000800 */
[----:B------:R-:W0:Y:S01]  /*36e0*/  LDC R3, c[0x0][0x364] ;  /* 0x0000d900ff037b82 */ /* 0x000e220000000800 */
[----:B------:R-:W1:Y:S01]  /*36f0*/  LDCU UR5, c[0x0][0x394] ;  /* 0x00007280ff0577ac */ /* 0x000e620008000800 */
[----:B0-----:R-:W-:-:S05]  /*3700*/  IMAD R16, R3, UR4, R16 ;  /* 0x0000000403107c24 */ /* 0x001fca000f8e0210 */
[----:B-1----:R-:W-:-:S13]  /*3710*/  ISETP.GE.AND P0, PT, R16, UR5, PT ;  /* 0x0000000510007c0c */ /* 0x002fda000bf06270 */
[----:B------:R-:W-:Y:S05]  /*3720*/  @!P0 BRA `(.L_x_260) ;  /* 0xffffffd000608947 */ /* 0x000fea000383ffff */
[----:B------:R-:W-:Y:S05]  /*3730*/  EXIT ;  /* 0x000000000000794d */ /* 0x000fea0003800000 */
        .weak           $__internal_3_$__cuda_sm20_div_rn_f64_full
        .type           $__internal_3_$__cuda_sm20_div_rn_f64_full,@function
        .size           $__internal_3_$__cuda_sm20_div_rn_f64_full,($__internal_4_$__cuda_sm20_div_s64 - $__internal_3_$__cuda_sm20_div_rn_f64_full)
$__internal_3_$__cuda_sm20_div_rn_f64_full:
[----:B------:R-:W-:Y:S01]  /*3740*/  FSETP.GEU.AND P3, PT, |R27|, 1.469367938527859385e-39, PT ;  /* 0x001000001b00780b */ /* 0x000fe20003f6e200 */
[----:B------:R-:W-:Y:S01]  /*3750*/  IMAD.MOV.U32 R14, RZ, RZ, R44 ;  /* 0x000000ffff0e7224 */ /* 0x000fe200078e002c */
[C---:B------:R-:W-:Y:S01]  /*3760*/  FSETP.GEU.AND P0, PT, |R45|.reuse, 1.469367938527859385e-39, PT ;  /* 0x001000002d00780b */ /* 0x040fe20003f0e200 */
[----:B------:R-:W-:Y:S01]  /*3770*/  IMAD.MOV.U32 R38, RZ, RZ, R26 ;  /* 0x000000ffff267224 */ /* 0x000fe200078e001a */
[----:B------:R-:W-:Y:S01]  /*3780*/  LOP3.LUT R40, R45, 0x800fffff, RZ, 0xc0, !PT ;  /* 0x800fffff2d287812 */ /* 0x000fe200078ec0ff */
[----:B------:R-:W-:Y:S01]  /*3790*/  IMAD.MOV.U32 R30, RZ, RZ, 0x1 ;  /* 0x00000001ff1e7424 */ /* 0x000fe200078e00ff */
[----:B------:R-:W-:Y:S01]  /*37a0*/  MOV R15, R45 ;  /* 0x0000002d000f7202 */ /* 0x000fe20000000f00 */
[----:B------:R-:W-:Y:S01]  /*37b0*/  BSSY.RECONVERGENT B5, `(.L_x_261) ;  /* 0x0000078000057945 */ /* 0x000fe20003800200 */
[----:B------:R-:W-:Y:S01]  /*37c0*/  LOP3.LUT R41, R40, 0x3ff00000, RZ, 0xfc, !PT ;  /* 0x3ff0000028297812 */ /* 0x000fe200078efcff */
[----:B------:R-:W-:Y:S01]  /*37d0*/  IMAD.MOV.U32 R40, RZ, RZ, R44 ;  /* 0x000000ffff287224 */ /* 0x000fe200078e002c */
[----:B------:R-:W-:-:S02]  /*37e0*/  LOP3.LUT R17, R27, 0x7ff00000, RZ, 0xc0, !PT ;  /* 0x7ff000001b117812 */ /* 0x000fc400078ec0ff */
[----:B------:R-:W-:Y:S02]  /*37f0*/  LOP3.LUT R44, R45, 0x7ff00000, RZ, 0xc0, !PT ;  /* 0x7ff000002d2c7812 */ /* 0x000fe400078ec0ff */
[----:B------:R-:W-:Y:S01]  /*3800*/  @!P3 LOP3.LUT R28, R15, 0x7ff00000, RZ, 0xc0, !PT ;  /* 0x7ff000000f1cb812 */ /* 0x000fe200078ec0ff */
[----:B------:R-:W0:Y:S01]  /*3810*/  @!P0 DMUL R40, R14, 8.98846567431157953865e+307 ;  /* 0x7fe000000e288828 */ /* 0x000e220000000000 */
[----:B------:R-:W-:Y:S01]  /*3820*/  MOV R42, 0x1ca00000 ;  /* 0x1ca00000002a7802 */ /* 0x000fe20000000f00 */
[----:B0-----:R-:W0:Y:S01]  /*3830*/  MUFU.RCP64H R31, R41 ;  /* 0x00000029001f7308 */ /* 0x001e220000001800 */
[C---:B------:R-:W-:Y:S02]  /*3840*/  @!P3 ISETP.GE.U32.AND P4, PT, R17.reuse, R28, PT ;  /* 0x0000001c1100b20c */ /* 0x040fe40003f86070 */
[----:B------:R-:W-:Y:S02]  /*3850*/  ISETP.GE.U32.AND P2, PT, R17, R44, PT ;  /* 0x0000002c1100720c */ /* 0x000fe40003f46070 */
[----:B------:R-:W-:-:S02]  /*3860*/  @!P3 SEL R29, R42, 0x63400000, !P4 ;  /* 0x634000002a1db807 */ /* 0x000fc40006000000 */
[----:B------:R-:W-:Y:S02]  /*3870*/  SEL R39, R42, 0x63400000, !P2 ;  /* 0x634000002a277807 */ /* 0x000fe40005000000 */
[--C-:B------:R-:W-:Y:S02]  /*3880*/  @!P3 LOP3.LUT R29, R29, 0x80000000, R27.reuse, 0xf8, !PT ;  /* 0x800000001d1db812 */ /* 0x100fe400078ef81b */
[----:B------:R-:W-:Y:S02]  /*3890*/  LOP3.LUT R39, R39, 0x800fffff, R27, 0xf8, !PT ;  /* 0x800fffff27277812 */ /* 0x000fe400078ef81b */
[----:B------:R-:W-:Y:S02]  /*38a0*/  @!P3 LOP3.LUT R29, R29, 0x100000, RZ, 0xfc, !PT ;  /* 0x001000001d1db812 */ /* 0x000fe400078efcff */
[----:B------:R-:W-:Y:S02]  /*38b0*/  @!P3 MOV R28, RZ ;  /* 0x000000ff001cb202 */ /* 0x000fe40000000f00 */
[----:B------:R-:W-:-:S15]  /*38c0*/  @!P0 LOP3.LUT R44, R41, 0x7ff00000, RZ, 0xc0, !PT ;  /* 0x7ff00000292c8812 */ /* 0x000fde00078ec0ff */
[----:B------:R-:W-:-:S15]  /*38d0*/  NOP ;  /* 0x0000000000007918 */ /* 0x000fde0000000000 */
[----:B------:R-:W-:-:S15]  /*38e0*/  NOP ;  /* 0x0000000000007918 */ /* 0x000fde0000000000 */
[----:B------:R-:W-:-:S15]  /*38f0*/  @!P3 DFMA R38, R38, 2, -R28 ;  /* 0x400000002626b82b */ /* 0x000fde000000081c */
[----:B------:R-:W-:-:S15]  /*3900*/  NOP ;  /* 0x0000000000007918 */ /* 0x000fde0000000000 */
[----:B------:R-:W-:-:S15]  /*3910*/  NOP ;  /* 0x0000000000007918 */ /* 0x000fde0000000000 */
[----:B------:R-:W-:-:S15]  /*3920*/  NOP ;  /* 0x0000000000007918 */ /* 0x000fde0000000000 */
[----:B------:R-:W-:-:S04]  /*3930*/  NOP ;  /* 0x0000000000007918 */ /* 0x000fc80000000000 */
[----:B0-----:R-:W0:-:S15]  /*3940*/  DFMA R28, R30, -R40, 1 ;  /* 0x3ff000001e1c742b */ /* 0x001e1e0000000828 */
        /* <DEDUP_REMOVED lines=29> */
[----:B0-----:R-:W0:-:S15]  /*3b20*/  DFMA R28, R30, -R40, R38 ;  /* 0x800000281e1c722b */ /* 0x001e1e0000000026 */
[----:B------:R-:W-:-:S15]  /*3b30*/  NOP ;  /* 0x0000000000007918 */ /* 0x000fde0000000000 */
[----:B------:R-:W-:-:S15]  /*3b40*/  NOP ;  /* 0x0000000000007918 */ /* 0x000fde0000000000 */
[----:B------:R-:W-:-:S15]  /*3b50*/  NOP ;  /* 0x0000000000007918 */ /* 0x000fde0000000000 */
[----:B------:R-:W-:-:S04]  /*3b60*/  NOP ;  /* 0x0000000000007918 */ /* 0x000fc80000000000 */
[----:B0-----:R0:W1:Y:S02]  /*3b70*/  DFMA R28, R32, R28, R30 ;  /* 0x0000001c201c722b */ /* 0x001064000000001e */
[----:B0-----:R-:W-:Y:S02]  /*3b80*/  MOV R33, R17 ;  /* 0x0000001100217202 */ /* 0x001fe40000000f00 */
[----:B------:R-:W-:-:S05]  /*3b90*/  @!P3 LOP3.LUT R33, R39, 0x7ff00000, RZ, 0xc0, !PT ;  /* 0x7ff000002721b812 */ /* 0x000fca00078ec0ff */
[----:B------:R-:W-:-:S05]  /*3ba0*/  VIADD R30, R33, 0xffffffff ;  /* 0xffffffff211e7836 */ /* 0x000fca0000000000 */
[----:B------:R-:W-:Y:S02]  /*3bb0*/  ISETP.GT.U32.AND P0, PT, R30, 0x7feffffe, PT ;  /* 0x7feffffe1e00780c */ /* 0x000fe40003f04070 */
[----:B------:R-:W-:-:S04]  /*3bc0*/  IADD3 R30, PT, PT, R44, -0x1, RZ ;  /* 0xffffffff2c1e7810 */ /* 0x000fc80007ffe0ff */
[----:B------:R-:W-:-:S13]  /*3bd0*/  ISETP.GT.U32.OR P0, PT, R30, 0x7feffffe, P0 ;  /* 0x7feffffe1e00780c */ /* 0x000fda0000704470 */
[----:B-1----:R-:W-:Y:S05]  /*3be0*/  @P0 BRA `(.L_x_262) ;  /* 0x00000000007c0947 */ /* 0x002fea0003800000 */
[----:B------:R-:W-:-:S04]  /*3bf0*/  LOP3.LUT R30, R15, 0x7ff00000, RZ, 0xc0, !PT ;  /* 0x7ff000000f1e7812 */ /* 0x000fc800078ec0ff */
[CC--:B------:R-:W-:Y:S02]  /*3c00*/  VIADDMNMX R26, R17.reuse, -R30.reuse, 0xb9600000, !PT ;  /* 0xb9600000111a7446 */ /* 0x0c0fe4000780091e */
[----:B------:R-:W-:Y:S02]  /*3c10*/  ISETP.GE.U32.AND P0, PT, R17, R30, PT ;  /* 0x0000001e1100720c */ /* 0x000fe40003f06070 */
[----:B------:R-:W-:Y:S01]  /*3c20*/  VIMNMX R17, PT, PT, R26, 0x46a00000, PT ;  /* 0x46a000001a117848 */ /* 0x000fe20003fe0100 */
[----:B------:R-:W-:Y:S01]  /*3c30*/  IMAD.MOV.U32 R26, RZ, RZ, RZ ;  /* 0x000000ffff1a7224 */ /* 0x000fe200078e00ff */
[----:B------:R-:W-:-:S05]  /*3c40*/  SEL R42, R42, 0x63400000, !P0 ;  /* 0x634000002a2a7807 */ /* 0x000fca0004000000 */
[----:B------:R-:W-:-:S05]  /*3c50*/  IMAD.IADD R17, R17, 0x1, -R42 ;  /* 0x0000000111117824 */ /* 0x000fca00078e0a2a */
[----:B------:R-:W-:-:S06]  /*3c60*/  IADD3 R27, PT, PT, R17, 0x7fe00000, RZ ;  /* 0x7fe00000111b7810 */ /* 0x000fcc0007ffe0ff */
[----:B------:R-:W0:Y:S02]  /*3c70*/  DMUL R30, R28, R26 ;  /* 0x0000001a1c1e7228 */ /* 0x000e240000000000 */
[----:B0-----:R-:W-:-:S13]  /*3c80*/  FSETP.GTU.AND P0, PT, |R31|, 1.469367938527859385e-39, PT ;  /* 0x001000001f00780b */ /* 0x001fda0003f0c200 */
[----:B------:R-:W-:Y:S05]  /*3c90*/  @P0 BRA `(.L_x_263) ;  /* 0x0000000000a40947 */ /* 0x000fea0003800000 */
[----:B------:R-:W0:Y:S01]  /*3ca0*/  DFMA R38, R28, -R40, R38 ;  /* 0x800000281c26722b */ /* 0x000e220000000026 */
[----:B------:R-:W-:Y:S02]  /*3cb0*/  MOV R26, RZ ;  /* 0x000000ff001a7202 */ /* 0x000fe40000000f00 */
[C---:B0-----:R-:W-:Y:S02]  /*3cc0*/  FSETP.NEU.AND P0, PT, R39.reuse, RZ, PT ;  /* 0x000000ff2700720b */ /* 0x041fe40003f0d000 */
[----:B------:R-:W-:-:S04]  /*3cd0*/  LOP3.LUT R33, R39, 0x80000000, R15, 0x48, !PT ;  /* 0x8000000027217812 */ /* 0x000fc800078e480f */
[----:B------:R-:W-:-:S07]  /*3ce0*/  LOP3.LUT R27, R33, R27, RZ, 0xfc, !PT ;  /* 0x0000001b211b7212 */ /* 0x000fce00078efcff */
[----:B------:R-:W-:Y:S05]  /*3cf0*/  @!P0 BRA `(.L_x_263) ;  /* 0x00000000008c8947 */ /* 0x000fea0003800000 */
[----:B------:R-:W-:Y:S01]  /*3d00*/  IMAD.MOV R15, RZ, RZ, -R17 ;  /* 0x000000ffff0f7224 */ /* 0x000fe200078e0a11 */
[----:B------:R-:W-:Y:S01]  /*3d10*/  MOV R14, RZ ;  /* 0x000000ff000e7202 */ /* 0x000fe20000000f00 */
[----:B------:R-:W0:Y:S01]  /*3d20*/  DMUL.RP R26, R28, R26 ;  /* 0x0000001a1c1a7228 */ /* 0x000e220000008000 */
[----:B------:R-:W-:Y:S02]  /*3d30*/  IADD3 R17, PT, PT, -R17, -0x43300000, RZ ;  /* 0xbcd0000011117810 */ /* 0x000fe40007ffe1ff */
[----:B0-----:R-:W-:-:S15]  /*3d40*/  LOP3.LUT R33, R27, R33, RZ, 0x3c, !PT ;  /* 0x000000211b217212 */ /* 0x001fde00078e3cff */
[----:B------:R-:W-:-:S15]  /*3d50*/  NOP ;  /* 0x0000000000007918 */ /* 0x000fde0000000000 */
[----:B------:R-:W-:-:S15]  /*3d60*/  NOP ;  /* 0x0000000000007918 */ /* 0x000fde0000000000 */
[----:B------:R-:W-:-:S15]  /*3d70*/  NOP ;  /* 0x0000000000007918 */ /* 0x000fde0000000000 */
[----:B------:R-:W-:-:S01]  /*3d80*/  NOP ;  /* 0x0000000000007918 */ /* 0x000fc20000000000 */
[----:B------:R-:W0:Y:S02]  /*3d90*/  DFMA R14, R30, -R14, R28 ;  /* 0x8000000e1e0e722b */ /* 0x000e24000000001c */
[----:B0-----:R-:W-:-:S04]  /*3da0*/  FSETP.NEU.AND P0, PT, |R15|, R17, PT ;  /* 0x000000110f00720b */ /* 0x001fc80003f0d200 */
[----:B------:R-:W-:Y:S02]  /*3db0*/  FSEL R30, R26, R30, !P0 ;  /* 0x0000001e1a1e7208 */ /* 0x000fe40004000000 */
[----:B------:R-:W-:Y:S01]  /*3dc0*/  FSEL R31, R33, R31, !P0 ;  /* 0x0000001f211f7208 */ /* 0x000fe20004000000 */
[----:B------:R-:W-:Y:S06]  /*3dd0*/  BRA `(.L_x_263) ;  /* 0x0000000000547947 */ /* 0x000fec0003800000 */
.L_x_262:
[----:B------:R-:W0:Y:S02]  /*3de0*/  DSETP.NAN.AND P0, PT, R26, R26, PT ;  /* 0x0000001a1a00722a */ /* 0x000e240003f08000 */
[----:B0-----:R-:W-:Y:S05]  /*3df0*/  @P0 BRA `(.L_x_264) ;  /* 0x0000000000440947 */ /* 0x001fea0003800000 */
[----:B------:R-:W0:Y:S02]  /*3e00*/  DSETP.NAN.AND P0, PT, R14, R14, PT ;  /* 0x0000000e0e00722a */ /* 0x000e240003f08000 */
[----:B0-----:R-:W-:Y:S05]  /*3e10*/  @P0 BRA `(.L_x_265) ;  /* 0x0000000000300947 */ /* 0x001fea0003800000 */
[----:B------:R-:W-:Y:S01]  /*3e20*/  ISETP.NE.AND P0, PT, R33, R44, PT ;  /* 0x0000002c2100720c */ /* 0x000fe20003f05270 */
[----:B------:R-:W-:Y:S01]  /*3e30*/  IMAD.MOV.U32 R30, RZ, RZ, 0x0 ;  /* 0x00000000ff1e7424 */ /* 0x000fe200078e00ff */
[----:B------:R-:W-:-:S11]  /*3e40*/  MOV R31, 0xfff80000 ;  /* 0xfff80000001f7802 */ /* 0x000fd60000000f00 */
[----:B------:R-:W-:Y:S05]  /*3e50*/  @!P0 BRA `(.L_x_263) ;  /* 0x0000000000348947 */ /* 0x000fea0003800000 */
[----:B------:R-:W-:Y:S02]  /*3e60*/  ISETP.NE.AND P0, PT, R33, 0x7ff00000, PT ;  /* 0x7ff000002100780c */ /* 0x000fe40003f05270 */
[----:B------:R-:W-:Y:S02]  /*3e70*/  LOP3.LUT R31, R27, 0x80000000, R15, 0x48, !PT ;  /* 0x800000001b1f7812 */ /* 0x000fe400078e480f */
[----:B------:R-:W-:-:S13]  /*3e80*/  ISETP.EQ.OR P0, PT, R44, RZ, !P0 ;  /* 0x000000ff2c00720c */ /* 0x000fda0004702670 */
[----:B------:R-:W-:Y:S01]  /*3e90*/  @P0 LOP3.LUT R14, R31, 0x7ff00000, RZ, 0xfc, !PT ;  /* 0x7ff000001f0e0812 */ /* 0x000fe200078efcff */
[----:B------:R-:W-:Y:S01]  /*3ea0*/  @!P0 IMAD.MOV.U32 R30, RZ, RZ, RZ ;  /* 0x000000ffff1e8224 */ /* 0x000fe200078e00ff */
[----:B------:R-:W-:-:S03]  /*3eb0*/  @P0 MOV R30, RZ ;  /* 0x000000ff001e0202 */ /* 0x000fc60000000f00 */
[----:B------:R-:W-:Y:S01]  /*3ec0*/  @P0 IMAD.MOV.U32 R31, RZ, RZ, R14 ;  /* 0x000000ffff1f0224 */ /* 0x000fe200078e000e */
[----:B------:R-:W-:Y:S06]  /*3ed0*/  BRA `(.L_x_263) ;  /* 0x0000000000147947 */ /* 0x000fec0003800000 */
.L_x_265:
[----:B------:R-:W-:Y:S02]  /*3ee0*/  LOP3.LUT R31, R15, 0x80000, RZ, 0xfc, !PT ;  /* 0x000800000f1f7812 */ /* 0x000fe400078efcff */
[----:B------:R-:W-:Y:S01]  /*3ef0*/  MOV R30, R14 ;  /* 0x0000000e001e7202 */ /* 0x000fe20000000f00 */
[----:B------:R-:W-:Y:S06]  /*3f00*/  BRA `(.L_x_263) ;  /* 0x0000000000087947 */ /* 0x000fec0003800000 */
.L_x_264:
[----:B------:R-:W-:Y:S01]  /*3f10*/  LOP3.LUT R31, R27, 0x80000, RZ, 0xfc, !PT ;  /* 0x000800001b1f7812 */ /* 0x000fe200078efcff */
[----:B------:R-:W-:-:S07]  /*3f20*/  IMAD.MOV.U32 R30, RZ, RZ, R26 ;  /* 0x000000ffff1e7224 */ /* 0x000fce00078e001a */
.L_x_263:
[----:B------:R-:W-:Y:S05]  /*3f30*/  BSYNC.RECONVERGENT B5 ;  /* 0x0000000000057941 */ /* 0x000fea0003800200 */
.L_x_261:
[----:B------:R-:W-:Y:S01]  /*3f40*/  MOV R14, R36 ;  /* 0x00000024000e7202 */ /* 0x000fe20000000f00 */
[----:B------:R-:W-:-:S04]  /*3f50*/  IMAD.MOV.U32 R15, RZ, RZ, 0x0 ;  /* 0x00000000ff0f7424 */ /* 0x000fc800078e00ff */
[----:B------:R-:W-:Y:S05]  /*3f60*/  RET.REL.NODEC R14 `(_ZN2at6native60_GLOBAL__N__aad4af22_27_AdaptiveAveragePooling3d_cu_866e08f924adaptiveaveragegradinputIddEEvPT_PKS3_iiiiiil) ;  /* 0xffffffc00e247950 */ /* 0x000fea0003c3ffff */
        .weak           $__internal_4_$__cuda_sm20_div_s64
        .type           $__internal_4_$__cuda_sm20_div_s64,@function
        .size           $__internal_4_$__cuda_sm20_div_s64,(.L_x_673 - $__internal_4_$__cuda_sm20_div_s64)
$__internal_4_$__cuda_sm20_div_s64:
[-C--:B------:R-:W-:Y:S02]  /*3f70*/  IADD3 R27, P2, PT, RZ, -R14.reuse, RZ ;  /* 0x8000000eff1b7210 */ /* 0x080fe40007f5e0ff */
[----:B------:R-:W-:Y:S02]  /*3f80*/  ISETP.GE.AND P0, PT, R15, RZ, PT ;  /* 0x000000ff0f00720c */ /* 0x000fe40003f06270 */
[-C--:B------:R-:W-:Y:S02]  /*3f90*/  IADD3.X R30, PT, PT, RZ, ~R15.reuse, RZ, P2, !PT ;  /* 0x8000000fff1e7210 */ /* 0x080fe400017fe4ff */
[----:B------:R-:W-:Y:S02]  /*3fa0*/  SEL R26, R27, R14, !P0 ;  /* 0x0000000e1b1a7207 */ /* 0x000fe40004000000 */
[----:B------:R-:W-:Y:S02]  /*3fb0*/  SEL R27, R30, R15, !P0 ;  /* 0x0000000f1e1b7207 */ /* 0x000fe40004000000 */
[----:B------:R-:W-:-:S02]  /*3fc0*/  ISETP.GE.AND P4, PT, R17, RZ, PT ;  /* 0x000000ff1100720c */ /* 0x000fc40003f86270 */
[----:B------:R-:W0:Y:S01]  /*3fd0*/  I2F.U64.RP R30, R26 ;  /* 0x0000001a001e7312 */ /* 0x000e220000309000 */
[----:B------:R-:W-:-:S04]  /*3fe0*/  IADD3 R39, P5, PT, RZ, -R40, RZ ;  /* 0x80000028ff277210 */ /* 0x000fc80007fbe0ff */
[----:B------:R-:W-:Y:S02]  /*3ff0*/  SEL R39, R39, R40, !P4 ;  /* 0x0000002827277207 */ /* 0x000fe40006000000 */
[----:B------:R-:W-:Y:S01]  /*4000*/  IADD3.X R40, PT, PT, RZ, ~R17, RZ, P5, !PT ;  /* 0x80000011ff287210 */ /* 0x000fe20002ffe4ff */
[----:B0-----:R-:W0:Y:S02]  /*4010*/  MUFU.RCP R32, R30 ;  /* 0x0000001e00207308 */ /* 0x001e240000001000 */
[----:B0-----:R-:W-:-:S15]  /*4020*/  VIADD R32, R32, 0x1ffffffe ;  /* 0x1ffffffe20207836 */ /* 0x001fde0000000000 */
[----:B------:R-:W-:-:S15]  /*4030*/  NOP ;  /* 0x0000000000007918 */ /* 0x000fde0000000000 */
[----:B------:R-:W-:-:S15]  /*4040*/  NOP ;  /* 0x0000000000007918 */ /* 0x000fde0000000000 */
[----:B------:R-:W-:-:S09]  /*4050*/  NOP ;  /* 0x0000000000007918 */ /* 0x000fd20000000000 */
[----:B------:R-:W0:Y:S02]  /*4060*/  F2I.U64.TRUNC R32, R32 ;  /* 0x0000002000207311 */ /* 0x000e24000020d800 */
[----:B0-----:R-:W-:-:S04]  /*4070*/  IMAD.WIDE.U32 R42, R32, R26, RZ ;  /* 0x0000001a202a7225 */ /* 0x001fc800078e00ff */
[C---:B------:R-:W-:Y:S01]  /*4080*/  IMAD R31, R32.reuse, R27, R43 ;  /* 0x0000001b201f7224 */ /* 0x040fe200078e022b */
[----:B------:R-:W-:Y:S01]  /*4090*/  IADD3 R29, P0, PT, RZ, -R42, RZ ;  /* 0x8000002aff1d7210 */ /* 0x000fe20007f1e0ff */
[----:B------:R-:W-:Y:S02]  /*40a0*/  IMAD.MOV.U32 R43, RZ, RZ, R32 ;  /* 0x000000ffff2b7224 */ /* 0x000fe400078e0020 */
[----:B------:R-:W-:Y:S02]  /*40b0*/  IMAD R31, R33, R26, R31 ;  /* 0x0000001a211f7224 */ /* 0x000fe400078e021f */
[----:B------:R-:W-:-:S03]  /*40c0*/  IMAD.HI.U32 R42, R32, R29, RZ ;  /* 0x0000001d202a7227 */ /* 0x000fc600078e00ff */
[----:B------:R-:W-:-:S05]  /*40d0*/  IADD3.X R31, PT, PT, RZ, ~R31, RZ, P0, !PT ;  /* 0x8000001fff1f7210 */ /* 0x000fca00007fe4ff */
[----:B------:R-:W-:-:S04]  /*40e0*/  IMAD.WIDE.U32 R42, P0, R32, R31, R42 ;  /* 0x0000001f202a7225 */ /* 0x000fc8000780002a */
[C---:B------:R-:W-:Y:S02]  /*40f0*/  IMAD R30, R33.reuse, R31, RZ ;  /* 0x0000001f211e7224 */ /* 0x040fe400078e02ff */
[----:B------:R-:W-:-:S04]  /*4100*/  IMAD.HI.U32 R29, P2, R33, R29, R42 ;  /* 0x0000001d211d7227 */ /* 0x000fc8000784002a */
[----:B------:R-:W-:Y:S01]  /*4110*/  IMAD.HI.U32 R31, R33, R31, RZ ;  /* 0x0000001f211f7227 */ /* 0x000fe200078e00ff */
[----:B------:R-:W-:-:S04]  /*4120*/  IADD3 R43, P3, PT, R30, R29, RZ ;  /* 0x0000001d1e2b7210 */ /* 0x000fc80007f7e0ff */
[----:B------:R-:W-:Y:S01]  /*4130*/  IADD3.X R29, PT, PT, R31, R33, RZ, P0, !PT ;  /* 0x000000211f1d7210 */ /* 0x000fe200007fe4ff */
[----:B------:R-:W-:-:S03]  /*4140*/  IMAD.WIDE.U32 R32, R43, R26, RZ ;  /* 0x0000001a2b207225 */ /* 0x000fc600078e00ff */
[----:B------:R-:W-:Y:S01]  /*4150*/  IADD3.X R29, PT, PT, RZ, RZ, R29, P3, P2 ;  /* 0x000000ffff1d7210 */ /* 0x000fe20001fe441d */
[----:B------:R-:W-:Y:S01]  /*4160*/  IMAD R30, R43, R27, R33 ;  /* 0x0000001b2b1e7224 */ /* 0x000fe200078e0221 */
[----:B------:R-:W-:Y:S02]  /*4170*/  IADD3 R32, P0, PT, RZ, -R32, RZ ;  /* 0x80000020ff207210 */ /* 0x000fe40007f1e0ff */
[----:B------:R-:W-:Y:S01]  /*4180*/  SEL R33, R40, R17, !P4 ;  /* 0x0000001128217207 */ /* 0x000fe20006000000 */
[----:B------:R-:W-:Y:S02]  /*4190*/  IMAD R30, R29, R26, R30 ;  /* 0x0000001a1d1e7224 */ /* 0x000fe400078e021e */
[----:B------:R-:W-:-:S04]  /*41a0*/  IMAD.HI.U32 R42, R43, R32, RZ ;  /* 0x000000202b2a7227 */ /* 0x000fc800078e00ff */
[----:B------:R-:W-:-:S04]  /*41b0*/  IMAD.X R30, RZ, RZ, ~R30, P0 ;  /* 0x000000ffff1e7224 */ /* 0x000fc800000e0e1e */
[----:B------:R-:W-:-:S04]  /*41c0*/  IMAD.WIDE.U32 R42, P0, R43, R30, R42 ;  /* 0x0000001e2b2a7225 */ /* 0x000fc8000780002a */
[----:B------:R-:W-:-:S04]  /*41d0*/  IMAD.HI.U32 R31, P2, R29, R32, R42 ;  /* 0x000000201d1f7227 */ /* 0x000fc8000784002a */
[----:B------:R-:W-:Y:S02]  /*41e0*/  HFMA2 R43, -RZ, RZ, 0, 0 ;  /* 0x00000000ff2b7431 */ /* 0x000fe400000001ff */
[CC--:B------:R-:W-:Y:S02]  /*41f0*/  IMAD R32, R29.reuse, R30.reuse, RZ ;  /* 0x0000001e1d207224 */ /* 0x0c0fe400078e02ff */
[----:B------:R-:W-:-:S03]  /*4200*/  IMAD.HI.U32 R30, R29, R30, RZ ;  /* 0x0000001e1d1e7227 */ /* 0x000fc600078e00ff */
[----:B------:R-:W-:Y:S01]  /*4210*/  IADD3 R32, P3, PT, R32, R31, RZ ;  /* 0x0000001f20207210 */ /* 0x000fe20007f7e0ff */
[----:B------:R-:W-:-:S04]  /*4220*/  IMAD.X R30, R30, 0x1, R29, P0 ;  /* 0x000000011e1e7824 */ /* 0x000fc800000e061d */
[----:B------:R-:W-:Y:S01]  /*4230*/  IMAD.HI.U32 R42, R32, R39, RZ ;  /* 0x00000027202a7227 */ /* 0x000fe200078e00ff */
[----:B------:R-:W-:-:S03]  /*4240*/  IADD3.X R30, PT, PT, RZ, RZ, R30, P3, P2 ;  /* 0x000000ffff1e7210 */ /* 0x000fc60001fe441e */
[----:B------:R-:W-:-:S04]  /*4250*/  IMAD.WIDE.U32 R42, R32, R33, R42 ;  /* 0x00000021202a7225 */ /* 0x000fc800078e002a */
[C---:B------:R-:W-:Y:S02]  /*4260*/  IMAD R29, R30.reuse, R33, RZ ;  /* 0x000000211e1d7224 */ /* 0x040fe400078e02ff */
[----:B------:R-:W-:-:S04]  /*4270*/  IMAD.HI.U32 R32, P0, R30, R39, R42 ;  /* 0x000000271e207227 */ /* 0x000fc8000780002a */
[----:B------:R-:W-:Y:S01]  /*4280*/  IMAD.HI.U32 R30, R30, R33, RZ ;  /* 0x000000211e1e7227 */ /* 0x000fe200078e00ff */
[----:B------:R-:W-:-:S03]  /*4290*/  IADD3 R29, P2, PT, R29, R32, RZ ;  /* 0x000000201d1d7210 */ /* 0x000fc60007f5e0ff */
[----:B------:R-:W-:Y:S02]  /*42a0*/  IMAD.X R30, RZ, RZ, R30, P0 ;  /* 0x000000ffff1e7224 */ /* 0x000fe400000e061e */
[----:B------:R-:W-:-:S03]  /*42b0*/  IMAD.WIDE.U32 R40, R29, R26, RZ ;  /* 0x0000001a1d287225 */ /* 0x000fc600078e00ff */
[----:B------:R-:W-:Y:S01]  /*42c0*/  IADD3.X R31, PT, PT, RZ, R30, RZ, P2, !PT ;  /* 0x0000001eff1f7210 */ /* 0x000fe200017fe4ff */
[----:B------:R-:W-:Y:S01]  /*42d0*/  IMAD R30, R29, R27, R41 ;  /* 0x0000001b1d1e7224 */ /* 0x000fe200078e0229 */
[----:B------:R-:W-:-:S03]  /*42e0*/  IADD3 R39, P2, PT, -R40, R39, RZ ;  /* 0x0000002728277210 */ /* 0x000fc60007f5e1ff */
[-C--:B------:R-:W-:Y:S01]  /*42f0*/  IMAD R30, R31, R26.reuse, R30 ;  /* 0x0000001a1f1e7224 */ /* 0x080fe200078e021e */
[----:B------:R-:W-:-:S03]  /*4300*/  ISETP.GE.U32.AND P0, PT, R39, R26, PT ;  /* 0x0000001a2700720c */ /* 0x000fc60003f06070 */
[----:B------:R-:W-:Y:S01]  /*4310*/  IMAD.X R33, R33, 0x1, ~R30, P2 ;  /* 0x0000000121217824 */ /* 0x000fe200010e0e1e */
[----:B------:R-:W-:Y:S02]  /*4320*/  IADD3 R40, P2, PT, R39, -R26, RZ ;  /* 0x8000001a27287210 */ /* 0x000fe40007f5e0ff */
[----:B------:R-:W-:Y:S02]  /*4330*/  IADD3 R30, P3, PT, R29, 0x1, RZ ;  /* 0x000000011d1e7810 */ /* 0x000fe40007f7e0ff */
[CC--:B------:R-:W-:Y:S02]  /*4340*/  ISETP.GE.U32.AND.EX P0, PT, R33.reuse, R27.reuse, PT, P0 ;  /* 0x0000001b2100720c */ /* 0x0c0fe40003f06100 */
[----:B------:R-:W-:Y:S02]  /*4350*/  IADD3.X R32, PT, PT, R33, ~R27, RZ, P2, !PT ;  /* 0x8000001b21207210 */ /* 0x000fe400017fe4ff */
[----:B------:R-:W-:Y:S01]  /*4360*/  SEL R39, R40, R39, P0 ;  /* 0x0000002728277207 */ /* 0x000fe20000000000 */
[----:B------:R-:W-:Y:S01]  /*4370*/  IMAD.X R40, RZ, RZ, R31, P3 ;  /* 0x000000ffff287224 */ /* 0x000fe200018e061f */
[----:B------:R-:W-:-:S02]  /*4380*/  SEL R33, R32, R33, P0 ;  /* 0x0000002120217207 */ /* 0x000fc40000000000 */
[----:B------:R-:W-:Y:S02]  /*4390*/  SEL R30, R30, R29, P0 ;  /* 0x0000001d1e1e7207 */ /* 0x000fe40000000000 */
[----:B------:R-:W-:Y:S02]  /*43a0*/  ISETP.GE.U32.AND P2, PT, R39, R26, PT ;  /* 0x0000001a2700720c */ /* 0x000fe40003f46070 */
[----:B------:R-:W-:Y:S02]  /*43b0*/  SEL R40, R40, R31, P0 ;  /* 0x0000001f28287207 */ /* 0x000fe40000000000 */
[----:B------:R-:W-:Y:S02]  /*43c0*/  IADD3 R29, P3, PT, R30, 0x1, RZ ;  /* 0x000000011e1d7810 */ /* 0x000fe40007f7e0ff */
[----:B------:R-:W-:Y:S02]  /*43d0*/  ISETP.GE.U32.AND.EX P0, PT, R33, R27, PT, P2 ;  /* 0x0000001b2100720c */ /* 0x000fe40003f06120 */
[----:B------:R-:W-:-:S02]  /*43e0*/  IADD3.X R27, PT, PT, RZ, R40, RZ, P3, !PT ;  /* 0x00000028ff1b7210 */ /* 0x000fc40001ffe4ff */
[----:B------:R-:W-:Y:S02]  /*43f0*/  SEL R29, R29, R30, P0 ;  /* 0x0000001e1d1d7207 */ /* 0x000fe40000000000 */
[----:B------:R-:W-:Y:S02]  /*4400*/  LOP3.LUT R26, R15, R17, RZ, 0x3c, !PT ;  /* 0x000000110f1a7212 */ /* 0x000fe400078e3cff */
[----:B------:R-:W-:Y:S02]  /*4410*/  SEL R27, R27, R40, P0 ;  /* 0x000000281b1b7207 */ /* 0x000fe40000000000 */
[-C--:B------:R-:W-:Y:S02]  /*4420*/  IADD3 R30, P3, PT, RZ, -R29.reuse, RZ ;  /* 0x8000001dff1e7210 */ /* 0x080fe40007f7e0ff */
[----:B------:R-:W-:Y:S02]  /*4430*/  ISETP.GE.AND P2, PT, R26, RZ, PT ;  /* 0x000000ff1a00720c */ /* 0x000fe40003f46270 */
[----:B------:R-:W-:Y:S01]  /*4440*/  ISETP.NE.U32.AND P0, PT, R14, RZ, PT ;  /* 0x000000ff0e00720c */ /* 0x000fe20003f05070 */
[----:B------:R-:W-:Y:S01]  /*4450*/  IMAD.X R14, RZ, RZ, ~R27, P3 ;  /* 0x000000ffff0e7224 */ /* 0x000fe200018e0e1b */
[----:B------:R-:W-:-:S02]  /*4460*/  SEL R30, R30, R29, !P2 ;  /* 0x0000001d1e1e7207 */ /* 0x000fc40005000000 */
[----:B------:R-:W-:Y:S02]  /*4470*/  MOV R29, 0x0 ;  /* 0x00000000001d7802 */ /* 0x000fe40000000f00 */
[----:B------:R-:W-:Y:S02]  /*4480*/  ISETP.NE.AND.EX P0, PT, R15, RZ, PT, P0 ;  /* 0x000000ff0f00720c */ /* 0x000fe40003f05300 */
[----:B------:R-:W-:Y:S02]  /*4490*/  SEL R14, R14, R27, !P2 ;  /* 0x0000001b0e0e7207 */ /* 0x000fe40005000000 */
[----:B------:R-:W-:Y:S02]  /*44a0*/  SEL R30, R30, 0xffffffff, P0 ;  /* 0xffffffff1e1e7807 */ /* 0x000fe40000000000 */
[----:B------:R-:W-:Y:S01]  /*44b0*/  SEL R14, R14, 0xffffffff, P0 ;  /* 0xffffffff0e0e7807 */ /* 0x000fe20000000000 */
[----:B------:R-:W-:Y:S06]  /*44c0*/  RET.REL.NODEC R28 `(_ZN2at6native60_GLOBAL__N__aad4af22_27_AdaptiveAveragePooling3d_cu_866e08f924adaptiveaveragegradinputIddEEvPT_PKS3_iiiiiil) ;  /* 0xffffffb81ccc7950 */ /* 0x000fec0003c3ffff */
.L_x_266:
        /* <DEDUP_REMOVED lines=11> */
.L_x_673:


//--------------------- .text._ZN2at6native60_GLOBAL__N__aad4af22_27_AdaptiveAveragePooling3d_cu_866e08f930atomicadaptiveaveragegradinputIN3c108BFloat16EEEvPT_PKS5_iiiiiil --------------------------
	.section	.text._ZN2at6native60_GLOBAL__N__aad4af22_27_AdaptiveAveragePooling3d_cu_866e08f930atomicadaptiveaveragegradinputIN3c108BFloat16EEEvPT_PKS5_iiiiiil,"ax",@progbits
	.align	128
.text._ZN2at6native60_GLOBAL__N__aad4af22_27_AdaptiveAveragePooling3d_cu_866e08f930atomicadaptiveaveragegradinputIN3c108BFloat16EEEvPT_PKS5_iiiiiil:
        .type           _ZN2at6native60_GLOBAL__N__aad4af22_27_AdaptiveAveragePooling3d_cu_866e08f930atomicadaptiveaveragegradinputIN3c108BFloat16EEEvPT_PKS5_iiiiiil,@function
        .size           _ZN2at6native60_GLOBAL__N__aad4af22_27_AdaptiveAveragePooling3d_cu_866e08f930atomicadaptiveaveragegradinputIN3c108BFloat16EEEvPT_PKS5_iiiiiil,(.L_x_676 - _ZN2at6native60_GLOBAL__N__aad4af22_27_AdaptiveAveragePooling3d_cu_866e08f930atomicadaptiveaveragegradinputIN3c108BFloat16EEEvPT_PKS5_iiiiiil)
        .other          _ZN2at6native60_GLOBAL__N__aad4af22_27_AdaptiveAveragePooling3d_cu_866e08f930atomicadaptiveaveragegradinputIN3c108BFloat16EEEvPT_PKS5_iiiiiil,@"STO_CUDA_ENTRY STV_DEFAULT"
_ZN2at6native60_GLOBAL__N__aad4af22_27_AdaptiveAveragePooling3d_cu_866e08f930atomicadaptiveaveragegradinputIN3c108BFloat16EEEvPT_PKS5_iiiiiil:
[----:B------:R-:W-:Y:S08]  /*0000*/  LDC R1, c[0x0][0x37c] ;  /* 0x0000df00ff017b82 */ /* 0x000ff00000000800 */
[----:B------:R-:W0:Y:S01]  /*0010*/  S2UR UR4, SR_CTAID.X ;  /* 0x00000000000479c3 */ /* 0x000e220000002500 */
[----:B------:R-:W0:Y:S01]  /*0020*/  LDCU.64 UR6, c[0x0][0x3a8] ;  /* 0x00007500ff0677ac */ /* 0x000e220008000a00 */
[----:B------:R-:W1:Y:S01]  /*0030*/  S2R R3, SR_TID.Y ;  /* 0x0000000000037919 */ /* 0x000e620000002200 */
[----:B------:R-:W2:Y:S05]  /*0040*/  LDCU UR10, c[0x0][0x39c] ;  /* 0x00007380ff0a77ac */ /* 0x000eaa0008000800 */
[----:B------:R-:W1:Y:S01]  /*0050*/  S2UR UR5, SR_CTAID.Y ;  /* 0x00000000000579c3 */ /* 0x000e620000002600 */
[----:B------:R-:W3:Y:S07]  /*0060*/  LDCU.64 UR14, c[0x0][0x358] ;  /* 0x00006b00ff0e77ac */ /* 0x000eee0008000a00 */
[----:B------:R-:W1:Y:S01]  /*0070*/  LDC R28, c[0x0][0x364] ;  /* 0x0000d900ff1c7b82 */ /* 0x000e620000000800 */
[----:B--2---:R-:W-:-:S02]  /*0080*/  USHF.R.S32.HI UR9, URZ, 0x1f, UR10 ;  /* 0x0000001fff097899 */ /* 0x004fc4000801140a */
[----:B0-----:R-:W-:-:S04]  /*0090*/  UIADD3 UR6, UP0, UPT, UR4, UR6, URZ ;  /* 0x0000000604067290 */ /* 0x001fc8000ff1e0ff */
[----:B------:R-:W-:-:S04]  /*00a0*/  UIADD3.X UR8, UPT, UPT, URZ, UR7, URZ, UP0, !UPT ;  /* 0x00000007ff087290 */ /* 0x000fc800087fe4ff */
[----:B------:R-:W-:-:S04]  /*00b0*/  ULOP3.LUT UR4, UR8, UR9, URZ, 0xfc, !UPT ;  /* 0x0000000908047292 */ /* 0x000fc8000f8efcff */
[----:B------:R-:W-:Y:S01]  /*00c0*/  UISETP.NE.U32.AND UP0, UPT, UR4, URZ, UPT ;  /* 0x000000ff0400728c */ /* 0x000fe2000bf05070 */
[----:B-1----:R-:W-:-:S08]  /*00d0*/  IMAD R28, R28, UR5, R3 ;  /* 0x000000051c1c7c24 */ /* 0x002fd0000f8e0203 */
[----:B---3--:R-:W-:Y:S05]  /*00e0*/  BRA.U UP0, `(.L_x_267) ;  /* 0x0000000100647547 */ /* 0x008fea000b800000 */
[----:B------:R-:W0:Y:S01]  /*00f0*/  I2F.U32.RP R0, UR10 ;  /* 0x0000000a00007d06 */ /* 0x000e220008209000 */
[----:B------:R-:W-:Y:S01]  /*0100*/  UMOV UR4, URZ ;  /* 0x000000ff00047c82 */ /* 0x000fe20008000000 */
[----:B------:R-:W-:-:S06]  /*0110*/  UISETP.NE.U32.AND UP2, UPT, UR10, URZ, UPT ;  /* 0x000000ff0a00728c */ /* 0x000fcc000bf45070 */
[----:B0-----:R-:W0:Y:S02]  /*0120*/  MUFU.RCP R0, R0 ;  /* 0x0000000000007308 */ /* 0x001e240000001000 */
[----:B0-----:R-:W-:Y:S02]  /*0130*/  VIADD R2, R0, 0xffffffe ;  /* 0x0ffffffe00027836 */ /* 0x001fe40000000000 */
[----:B------:R-:W-:-:S04]  /*0140*/  IMAD.MOV.U32 R0, RZ, RZ, RZ ;  /* 0x000000ffff007224 */ /* 0x000fc800078e00ff */
[----:B------:R-:W0:Y:S02]  /*0150*/  F2I.FTZ.U32.TRUNC.NTZ R2, R2 ;  /* 0x0000000200027305 */ /* 0x000e24000021f000 */
[----:B0-----:R-:W-:-:S13]  /*0160*/  R2UR UR5, R2 ;  /* 0x00000000020572ca */ /* 0x001fda00000e0000 */
        /* <DEDUP_REMOVED lines=13> */
[----:B------:R-:W-:Y:S02]  /*0240*/  IMAD.U32 R13, RZ, RZ, UR5 ;  /* 0x00000005ff0d7e24 */ /* 0x000fe4000f8e00ff */
[----:B------:R-:W-:-:S06]  /*0250*/  UIMAD UR4, UR10, UR4, UR6 ;  /* 0x000000040a0472a4 */ /* 0x000fcc000f8e0206 */
[----:B------:R-:W-:Y:S01]  /*0260*/  MOV R2, UR4 ;  /* 0x0000000400027c02 */ /* 0x000fe20008000f00 */
[----:B------:R-:W-:Y:S06]  /*0270*/  BRA `(.L_x_268) ;  /* 0x0000000000447947 */ /* 0x000fec0003800000 */
.L_x_267:
[----:B------:R-:W0:Y:S01]  /*0280*/  LDCU UR4, c[0x0][0x39c] ;  /* 0x00007380ff0477ac */ /* 0x000e220008000800 */
[----:B------:R-:W-:Y:S01]  /*0290*/  IMAD.U32 R20, RZ, RZ, UR6 ;  /* 0x00000006ff147e24 */ /* 0x000fe2000f8e00ff */
[----:B------:R-:W-:Y:S01]  /*02a0*/  MOV R2, 0x2f0 ;  /* 0x000002f000027802 */ /* 0x000fe20000000f00 */
[----:B------:R-:W-:Y:S02]  /*02b0*/  IMAD.U32 R18, RZ, RZ, UR8 ;  /* 0x00000008ff127e24 */ /* 0x000fe4000f8e00ff */
[----:B------:R-:W-:Y:S01]  /*02c0*/  IMAD.U32 R3, RZ, RZ, UR9 ;  /* 0x00000009ff037e24 */ /* 0x000fe2000f8e00ff */
[----:B0-----:R-:W-:-:S07]  /*02d0*/  MOV R16, UR4 ;  /* 0x0000000400107c02 */ /* 0x001fce0008000f00 */
[----:B------:R-:W-:Y:S05]  /*02e0*/  CALL.REL.NOINC `($__internal_5_$__cuda_sm20_div_s64) ;  /* 0x0000002000bc7944 */ /* 0x000fea0003c00000 */
[----:B------:R-:W0:Y:S01]  /*02f0*/  LDCU UR10, c[0x0][0x39c] ;  /* 0x00007380ff0a77ac */ /* 0x000e220008000800 */
[-C--:B------:R-:W-:Y:S01]  /*0300*/  IADD3 R7, P0, PT, RZ, -R4.reuse, RZ ;  /* 0x80000004ff077210 */ /* 0x080fe20007f1e0ff */
[----:B------:R-:W-:Y:S01]  /*0310*/  IMAD.U32 R2, RZ, RZ, UR6 ;  /* 0x00000006ff027e24 */ /* 0x000fe2000f8e00ff */
[----:B------:R-:W-:Y:S01]  /*0320*/  MOV R13, R4 ;  /* 0x00000004000d7202 */ /* 0x000fe20000000f00 */
[----:B------:R-:W-:Y:S02]  /*0330*/  IMAD.U32 R3, RZ, RZ, UR8 ;  /* 0x00000008ff037e24 */ /* 0x000fe4000f8e00ff */
[----:B------:R-:W-:-:S04]  /*0340*/  IMAD.X R0, RZ, RZ, ~R5, P0 ;  /* 0x000000ffff007224 */ /* 0x000fc800000e0e05 */
[----:B0-----:R-:W-:Y:S02]  /*0350*/  IMAD R0, R0, UR10, RZ ;  /* 0x0000000a00007c24 */ /* 0x001fe4000f8e02ff */
[----:B------:R-:W-:-:S04]  /*0360*/  IMAD.WIDE.U32 R2, R7, UR10, R2 ;  /* 0x0000000a07027c25 */ /* 0x000fc8000f8e0002 */
[----:B------:R-:W-:-:S04]  /*0370*/  IMAD R5, R7, UR9, R0 ;  /* 0x0000000907057c24 */ /* 0x000fc8000f8e0200 */
[----:B------:R-:W-:-:S07]  /*0380*/  IMAD.IADD R0, R3, 0x1, R5 ;  /* 0x0000000103007824 */ /* 0x000fce00078e0205 */
.L_x_268:
        /* <DEDUP_REMOVED lines=29> */
.L_x_270:
[----:B------:R-:W0:Y:S01]  /*0560*/  LDCU UR5, c[0x0][0x39c] ;  /* 0x00007380ff0577ac */ /* 0x000e220008000800 */
[----:B------:R-:W-:Y:S01]  /*0570*/  IMAD.MOV.U32 R20, RZ, RZ, R10 ;  /* 0x000000ffff147224 */ /* 0x000fe200078e000a */
[----:B------:R-:W-:Y:S01]  /*0580*/  MOV R2, 0x5c0 ;  /* 0x000005c000027802 */ /* 0x000fe20000000f00 */
[----:B------:R-:W-:Y:S01]  /*0590*/  IMAD.U32 R3, RZ, RZ, UR9 ;  /* 0x00000009ff037e24 */ /* 0x000fe2000f8e00ff */
[----:B0-----:R-:W-:-:S07]  /*05a0*/  MOV R16, UR5 ;  /* 0x0000000500107c02 */ /* 0x001fce0008000f00 */
[----:B------:R-:W-:Y:S05]  /*05b0*/  CALL.REL.NOINC `($__internal_5_$__cuda_sm20_div_s64) ;  /* 0x0000002000087944 */ /* 0x000fea0003c00000 */
[----:B------:R-:W-:-:S07]  /*05c0*/  IMAD.MOV.U32 R24, RZ, RZ, R4 ;  /* 0x000000ffff187224 */ /* 0x000fce00078e0004 */
.L_x_271:
[----:B------:R-:W-:Y:S05]  /*05d0*/  BSYNC.RECONVERGENT B0 ;  /* 0x0000000000007941 */ /* 0x000fea0003800200 */
.L_x_269:
        /* <DEDUP_REMOVED lines=13> */
[----:B0-----:R-:W-:-:S06]  /*06b0*/  VIADD R3, R4, 0xffffffe ;  /* 0x0ffffffe04037836 */ /* 0x001fcc0000000000 */
[----:B------:R-:W0:Y:S02]  /*06c0*/  F2I.FTZ.U32.TRUNC.NTZ R3, R3 ;  /* 0x0000000300037305 */ /* 0x000e24000021f000 */
[----:B0-----:R-:W-:-:S05]  /*06d0*/  IADD3 R5, PT, PT, RZ, -R3, RZ ;  /* 0x80000003ff057210 */ /* 0x001fca0007ffe0ff */
        /* <DEDUP_REMOVED lines=12> */
.L_x_273:
[----:B------:R-:W0:Y:S01]  /*07a0*/  LDCU UR4, c[0x0][0x39c] ;  /* 0x00007380ff0477ac */ /* 0x000e220008000800 */
[----:B------:R-:W-:Y:S01]  /*07b0*/  IMAD.U32 R3, RZ, RZ, UR9 ;  /* 0x00000009ff037e24 */ /* 0x000fe2000f8e00ff */
[----:B------:R-:W-:Y:S01]  /*07c0*/  MOV R2, 0x7f0 ;  /* 0x000007f000027802 */ /* 0x000fe20000000f00 */
[----:B0-----:R-:W-:-:S07]  /*07d0*/  IMAD.U32 R16, RZ, RZ, UR4 ;  /* 0x00000004ff107e24 */ /* 0x001fce000f8e00ff */
[----:B------:R-:W-:Y:S05]  /*07e0*/  CALL.REL.NOINC `($__internal_5_$__cuda_sm20_div_s64) ;  /* 0x0000001c007c7944 */ /* 0x000fea0003c00000 */
[----:B------:R-:W-:-:S07]  /*07f0*/  MOV R0, R4 ;  /* 0x0000000400007202 */ /* 0x000fce0000000f00 */
.L_x_274:
[----:B------:R-:W-:Y:S05]  /*0800*/  BSYNC.RECONVERGENT B0 ;  /* 0x0000000000007941 */ /* 0x000fea0003800200 */
.L_x_272:
[----:B------:R-:W0:Y:S01]  /*0810*/  LDCU.64 UR12, c[0x0][0x3a0] ;  /* 0x00007400ff0c77ac */ /* 0x000e220008000a00 */
[----:B------:R-:W1:Y:S01]  /*0820*/  LDCU.64 UR16, c[0x0][0x390] ;  /* 0x00007200ff1077ac */ /* 0x000e620008000a00 */
[----:B0-----:R-:W-:Y:S01]  /*0830*/  ISETP.GE.AND P0, PT, R28, UR12, PT ;  /* 0x0000000c1c007c0c */ /* 0x001fe2000bf06270 */
[----:B-1----:R-:W-:-:S12]  /*0840*/  IMAD R13, R13, UR16, R24 ;  /* 0x000000100d0d7c24 */ /* 0x002fd8000f8e0218 */
[----:B------:R-:W-:Y:S05]  /*0850*/  @P0 EXIT ;  /* 0x000000000000094d */ /* 0x000fea0003800000 */
[----:B------:R-:W0:Y:S01]  /*0860*/  LDCU UR10, c[0x0][0x398] ;  /* 0x00007300ff0a77ac */ /* 0x000e220008000800 */
[----:B------:R-:W1:Y:S01]  /*0870*/  S2R R27, SR_TID.X ;  /* 0x00000000001b7919 */ /* 0x000e620000002100 */
[----:B------:R-:W-:Y:S01]  /*0880*/  IMAD.IADD R24, R0, 0x1, -R24 ;  /* 0x0000000100187824 */ /* 0x000fe200078e0a18 */
[----:B------:R-:W-:Y:S02]  /*0890*/  USHF.R.S32.HI UR16, URZ, 0x1f, UR13 ;  /* 0x0000001fff107899 */ /* 0x000fe4000801140d */
[----:B------:R-:W-:Y:S02]  /*08a0*/  USHF.R.S32.HI UR11, URZ, 0x1f, UR12 ;  /* 0x0000001fff0b7899 */ /* 0x000fe4000801140c */
[----:B------:R-:W-:Y:S02]  /*08b0*/  UIMAD UR7, UR16, UR12, URZ ;  /* 0x0000000c100772a4 */ /* 0x000fe4000f8e02ff */
[----:B------:R-:W-:Y:S02]  /*08c0*/  UIMAD.WIDE.U32 UR4, UR13, UR12, URZ ;  /* 0x0000000c0d0472a5 */ /* 0x000fe4000f8e00ff */
[----:B------:R-:W-:-:S02]  /*08d0*/  UIMAD UR7, UR11, UR13, UR7 ;  /* 0x0000000d0b0772a4 */ /* 0x000fc4000f8e0207 */
[----:B------:R-:W-:Y:S02]  /*08e0*/  USHF.R.S32.HI UR12, URZ, 0x1f, UR17 ;  /* 0x0000001fff0c7899 */ /* 0x000fe40008011411 */
[----:B------:R-:W-:-:S04]  /*08f0*/  UIADD3 UR5, UPT, UPT, UR5, UR7, URZ ;  /* 0x0000000705057290 */ /* 0x000fc8000fffe0ff */
[----:B------:R-:W-:Y:S02]  /*0900*/  UIMAD UR9, UR5, UR6, URZ ;  /* 0x00000006050972a4 */ /* 0x000fe4000f8e02ff */
[----:B0-----:R-:W-:Y:S02]  /*0910*/  UIMAD UR5, UR10, UR17, URZ ;  /* 0x000000110a0572a4 */ /* 0x001fe4000f8e02ff */
[----:B------:R-:W-:Y:S02]  /*0920*/  UIMAD.WIDE.U32 UR6, UR4, UR6, URZ ;  /* 0x00000006040672a5 */ /* 0x000fe4000f8e00ff */
[----:B------:R-:W-:Y:S02]  /*0930*/  UIMAD UR8, UR8, UR4, UR9 ;  /* 0x00000004080872a4 */ /* 0x000fe4000f8e0209 */
[----:B------:R-:W-:Y:S01]  /*0940*/  IMAD R26, R13, UR5, RZ ;  /* 0x000000050d1a7c24 */ /* 0x000fe2000f8e02ff */
[----:B------:R-:W-:Y:S02]  /*0950*/  USHF.R.S32.HI UR4, URZ, 0x1f, UR10 ;  /* 0x0000001fff047899 */ /* 0x000fe4000801140a */
[----:B------:R-:W-:-:S02]  /*0960*/  UIADD3 UR8, UPT, UPT, UR7, UR8, URZ ;  /* 0x0000000807087290 */ /* 0x000fc4000fffe0ff */
[----:B------:R-:W-:-:S10]  /*0970*/  SHF.R.S32.HI R22, RZ, 0x1f, R26 ;  /* 0x0000001fff167819 */ /* 0x000fd4000001141a */
.L_x_319:
[----:B------:R-:W-:-:S09]  /*0980*/  UISETP.NE.U32.AND UP0, UPT, UR11, URZ, UPT ;  /* 0x000000ff0b00728c */ /* 0x000fd2000bf05070 */
[----:B------:R-:W-:Y:S05]  /*0990*/  BRA.U UP0, `(.L_x_275) ;  /* 0x0000000100607547 */ /* 0x000fea000b800000 */
[----:B------:R-:W0:Y:S02]  /*09a0*/  LDCU UR9, c[0x0][0x3a0] ;  /* 0x00007400ff0977ac */ /* 0x000e240008000800 */
[----:B0-----:R-:W-:-:S04]  /*09b0*/  IMAD.U32 R3, RZ, RZ, UR9 ;  /* 0x00000009ff037e24 */ /* 0x001fc8000f8e00ff */
[----:B------:R-:W0:Y:S01]  /*09c0*/  I2F.U32.RP R0, R3 ;  /* 0x0000000300007306 */ /* 0x000e220000209000 */
[----:B------:R-:W-:-:S07]  /*09d0*/  ISETP.NE.U32.AND P2, PT, R3, RZ, PT ;  /* 0x000000ff0300720c */ /* 0x000fce0003f45070 */
[----:B0-----:R-:W0:Y:S02]  /*09e0*/  MUFU.RCP R0, R0 ;  /* 0x0000000000007308 */ /* 0x001e240000001000 */
[----:B0-----:R-:W-:-:S06]  /*09f0*/  VIADD R4, R0, 0xffffffe ;  /* 0x0ffffffe00047836 */ /* 0x001fcc0000000000 */
        /* <DEDUP_REMOVED lines=9> */
[----:B------:R-:W-:Y:S01]  /*0a90*/  @P0 IMAD.IADD R2, R2, 0x1, -R3 ;  /* 0x0000000102020824 */ /* 0x000fe200078e0a03 */
[----:B------:R-:W-:-:S04]  /*0aa0*/  @P0 IADD3 R0, PT, PT, R0, 0x1, RZ ;  /* 0x0000000100000810 */ /* 0x000fc80007ffe0ff */
[----:B------:R-:W-:Y:S01]  /*0ab0*/  ISETP.GE.U32.AND P1, PT, R2, R3, PT ;  /* 0x000000030200720c */ /* 0x000fe20003f26070 */
[----:B------:R-:W-:-:S12]  /*0ac0*/  IMAD.MOV.U32 R2, RZ, RZ, RZ ;  /* 0x000000ffff027224 */ /* 0x000fd800078e00ff */
[----:B------:R-:W-:Y:S01]  /*0ad0*/  @P1 VIADD R0, R0, 0x1 ;  /* 0x0000000100001836 */ /* 0x000fe20000000000 */
[----:B------:R-:W-:-:S05]  /*0ae0*/  @!P2 LOP3.LUT R0, RZ, R3, RZ, 0x33, !PT ;  /* 0x00000003ff00a212 */ /* 0x000fca00078e33ff */
[----:B------:R-:W-:-:S04]  /*0af0*/  IMAD.MOV R6, RZ, RZ, -R0 ;  /* 0x000000ffff067224 */ /* 0x000fc800078e0a00 */
[----:B------:R-:W-:Y:S01]  /*0b00*/  IMAD R6, R3, R6, R28 ;  /* 0x0000000603067224 */ /* 0x000fe200078e021c */
[----:B------:R-:W-:Y:S06]  /*0b10*/  BRA `(.L_x_276) ;  /* 0x0000000000447947 */ /* 0x000fec0003800000 */
.L_x_275:
[----:B------:R-:W0:Y:S01]  /*0b20*/  LDCU UR9, c[0x0][0x3a0] ;  /* 0x00007400ff0977ac */ /* 0x000e220008000800 */
[----:B------:R-:W-:Y:S01]  /*0b30*/  MOV R20, R28 ;  /* 0x0000001c00147202 */ /* 0x000fe20000000f00 */
[----:B------:R-:W-:Y:S01]  /*0b40*/  IMAD.MOV.U32 R18, RZ, RZ, RZ ;  /* 0x000000ffff127224 */ /* 0x000fe200078e00ff */
[----:B------:R-:W-:Y:S01]  /*0b50*/  MOV R2, 0xb90 ;  /* 0x00000b9000027802 */ /* 0x000fe20000000f00 */
[----:B------:R-:W-:Y:S02]  /*0b60*/  IMAD.U32 R3, RZ, RZ, UR11 ;  /* 0x0000000bff037e24 */ /* 0x000fe4000f8e00ff */
[----:B0-----:R-:W-:-:S07]  /*0b70*/  IMAD.U32 R16, RZ, RZ, UR9 ;  /* 0x00000009ff107e24 */ /* 0x001fce000f8e00ff */
[----:B-1----:R-:W-:Y:S05]  /*0b80*/  CALL.REL.NOINC `($__internal_5_$__cuda_sm20_div_s64) ;  /* 0x0000001800947944 */ /* 0x002fea0003c00000 */
[----:B------:R-:W0:Y:S01]  /*0b90*/  LDCU UR9, c[0x0][0x3a0] ;  /* 0x00007400ff0977ac */ /* 0x000e220008000800 */
[----:B------:R-:W-:Y:S01]  /*0ba0*/  IADD3 R9, P0, PT, RZ, -R4, RZ ;  /* 0x80000004ff097210 */ /* 0x000fe20007f1e0ff */
[----:B------:R-:W-:-:S03]  /*0bb0*/  IMAD.MOV.U32 R29, RZ, RZ, RZ ;  /* 0x000000ffff1d7224 */ /* 0x000fc600078e00ff */
[----:B------:R-:W-:Y:S01]  /*0bc0*/  IADD3.X R0, PT, PT, RZ, ~R5, RZ, P0, !PT ;  /* 0x80000005ff007210 */ /* 0x000fe200007fe4ff */
[----:B0-----:R-:W-:-:S04]  /*0bd0*/  IMAD.U32 R3, RZ, RZ, UR9 ;  /* 0x00000009ff037e24 */ /* 0x001fc8000f8e00ff */
[-C--:B------:R-:W-:Y:S02]  /*0be0*/  IMAD R0, R0, R3.reuse, RZ ;  /* 0x0000000300007224 */ /* 0x080fe400078e02ff */
[----:B------:R-:W-:-:S04]  /*0bf0*/  IMAD.WIDE.U32 R6, R9, R3, R28 ;  /* 0x0000000309067225 */ /* 0x000fc800078e001c */
[----:B------:R-:W-:Y:S02]  /*0c00*/  IMAD R5, R9, UR11, R0 ;  /* 0x0000000b09057c24 */ /* 0x000fe4000f8e0200 */
[----:B------:R-:W-:-:S03]  /*0c10*/  IMAD.MOV.U32 R0, RZ, RZ, R4 ;  /* 0x000000ffff007224 */ /* 0x000fc600078e0004 */
[----:B------:R-:W-:-:S07]  /*0c20*/  IADD3 R2, PT, PT, R7, R5, RZ ;  /* 0x0000000507027210 */ /* 0x000fce0007ffe0ff */
.L_x_276:
        /* <DEDUP_REMOVED lines=13> */
[----:B0-----:R-:W-:-:S06]  /*0d00*/  VIADD R5, R6, 0xffffffe ;  /* 0x0ffffffe06057836 */ /* 0x001fcc0000000000 */
        /* <DEDUP_REMOVED lines=8> */
[----:B------:R-:W-:Y:S02]  /*0d90*/  @P0 IMAD.IADD R20, R20, 0x1, -R3 ;  /* 0x0000000114140824 */ /* 0x000fe400078e0a03 */
[----:B------:R-:W-:-:S03]  /*0da0*/  @P0 VIADD R2, R2, 0x1 ;  /* 0x0000000102020836 */ /* 0x000fc60000000000 */
[----:B------:R-:W-:-:S13]  /*0db0*/  ISETP.GE.U32.AND P1, PT, R20, R3, PT ;  /* 0x000000031400720c */ /* 0x000fda0003f26070 */
[----:B------:R-:W-:Y:S02]  /*0dc0*/  @P1 IADD3 R2, PT, PT, R2, 0x1, RZ ;  /* 0x0000000102021810 */ /* 0x000fe40007ffe0ff */
[----:B------:R-:W-:-:S05]  /*0dd0*/  @!P2 LOP3.LUT R2, RZ, R3, RZ, 0x33, !PT ;  /* 0x00000003ff02a212 */ /* 0x000fca00078e33ff */
[----:B------:R-:W-:Y:S01]  /*0de0*/  IMAD.MOV.U32 R4, RZ, RZ, R2 ;  /* 0x000000ffff047224 */ /* 0x000fe200078e0002 */
[----:B------:R-:W-:Y:S06]  /*0df0*/  BRA `(.L_x_279) ;  /* 0x0000000000147947 */ /* 0x000fec0003800000 */
.L_x_278:
[----:B------:R-:W0:Y:S01]  /*0e00*/  LDCU UR9, c[0x0][0x3a0] ;  /* 0x00007400ff0977ac */ /* 0x000e220008000800 */
[----:B------:R-:W-:Y:S01]  /*0e10*/  IMAD.U32 R3, RZ, RZ, UR11 ;  /* 0x0000000bff037e24 */ /* 0x000fe2000f8e00ff */
[----:B------:R-:W-:Y:S01]  /*0e20*/  MOV R2, 0xe50 ;  /* 0x00000e5000027802 */ /* 0x000fe20000000f00 */
[----:B0-----:R-:W-:-:S07]  /*0e30*/  IMAD.U32 R16, RZ, RZ, UR9 ;  /* 0x00000009ff107e24 */ /* 0x001fce000f8e00ff */
[----:B-1----:R-:W-:Y:S05]  /*0e40*/  CALL.REL.NOINC `($__internal_5_$__cuda_sm20_div_s64) ;  /* 0x0000001400e47944 */ /* 0x002fea0003c00000 */
.L_x_279:
[----:B------:R-:W-:Y:S05]  /*0e50*/  BSYNC.RECONVERGENT B0 ;  /* 0x0000000000007941 */ /* 0x000fea0003800200 */
.L_x_277:
[----:B------:R-:W0:Y:S01]  /*0e60*/  LDCU UR9, c[0x0][0x394] ;  /* 0x00007280ff0977ac */ /* 0x000e220008000800 */
[----:B------:R-:W-:Y:S01]  /*0e70*/  MOV R3, UR12 ;  /* 0x0000000c00037c02 */ /* 0x000fe20008000f00 */
[----:B------:R-:W-:Y:S01]  /*0e80*/  IMAD R5, R28, UR12, RZ ;  /* 0x0000000c1c057c24 */ /* 0x000fe2000f8e02ff */
        /* <DEDUP_REMOVED lines=29> */
.L_x_281:
[----:B------:R-:W0:Y:S01]  /*1060*/  LDCU UR9, c[0x0][0x3a0] ;  /* 0x00007400ff0977ac */ /* 0x000e220008000800 */
[----:B------:R-:W-:Y:S01]  /*1070*/  IMAD.U32 R3, RZ, RZ, UR11 ;  /* 0x0000000bff037e24 */ /* 0x000fe2000f8e00ff */
[----:B------:R-:W-:Y:S01]  /*1080*/  MOV R2, 0x10b0 ;  /* 0x000010b000027802 */ /* 0x000fe20000000f00 */
[----:B0-----:R-:W-:-:S07]  /*1090*/  IMAD.U32 R16, RZ, RZ, UR9 ;  /* 0x00000009ff107e24 */ /* 0x001fce000f8e00ff */
[----:B-1----:R-:W-:Y:S05]  /*10a0*/  CALL.REL.NOINC `($__internal_5_$__cuda_sm20_div_s64) ;  /* 0x00000014004c7944 */ /* 0x002fea0003c00000 */
[----:B------:R-:W-:-:S07]  /*10b0*/  IMAD.MOV.U32 R2, RZ, RZ, R4 ;  /* 0x000000ffff027224 */ /* 0x000fce00078e0004 */
.L_x_282:
[----:B------:R-:W-:Y:S05]  /*10c0*/  BSYNC.RECONVERGENT B0 ;  /* 0x0000000000007941 */ /* 0x000fea0003800200 */
.L_x_280:
[----:B------:R-:W1:Y:S01]  /*10d0*/  LDC R13, c[0x0][0x3a4] ;  /* 0x0000e900ff0d7b82 */ /* 0x000e620000000800 */
[----:B------:R-:W-:Y:S01]  /*10e0*/  BSSY.RECONVERGENT B0, `(.L_x_283) ;  /* 0x0000148000007945 */ /* 0x000fe20003800200 */
[----:B-1----:R-:W-:-:S13]  /*10f0*/  ISETP.GE.AND P0, PT, R27, R13, PT ;  /* 0x0000000d1b00720c */ /* 0x002fda0003f06270 */
[----:B------:R-:W-:Y:S05]  /*1100*/  @P0 BRA `(.L_x_284) ;  /* 0x0000001400140947 */ /* 0x000fea0003800000 */
[----:B------:R-:W0:Y:S01]  /*1110*/  LDCU UR9, c[0x0][0x398] ;  /* 0x00007300ff0977ac */ /* 0x000e220008000800 */
[----:B------:R-:W-:Y:S01]  /*1120*/  IADD3 R3, PT, PT, R24, 0x1, RZ ;  /* 0x0000000118037810 */ /* 0x000fe20007ffe0ff */
[----:B------:R-:W-:Y:S01]  /*1130*/  IMAD R13, R28, R13, RZ ;  /* 0x0000000d1c0d7224 */ /* 0x000fe200078e02ff */
[----:B------:R-:W-:Y:S01]  /*1140*/  IADD3 R25, PT, PT, R2, 0x1, -R0 ;  /* 0x0000000102197810 */ /* 0x000fe20007ffe800 */
[----:B------:R-:W-:Y:S01]  /*1150*/  IMAD.MOV.U32 R14, RZ, RZ, R27 ;  /* 0x000000ffff0e7224 */ /* 0x000fe200078e001b */
[----:B------:R-:W-:Y:S02]  /*1160*/  I2FP.F32.S32 R4, R3 ;  /* 0x0000000300047245 */ /* 0x000fe40000201400 */
[----:B------:R-:W-:Y:S02]  /*1170*/  I2FP.F32.S32 R2, R25 ;  /* 0x0000001900027245 */ /* 0x000fe40000201400 */
[C---:B------:R-:W-:Y:S02]  /*1180*/  IADD3 R23, P1, PT, R13.reuse, UR6, RZ ;  /* 0x000000060d177c10 */ /* 0x040fe4000ff3e0ff */
[----:B------:R-:W1:Y:S02]  /*1190*/  F2F.BF16.F32 R4, R4 ;  /* 0x0000000400047304 */ /* 0x000e640000202000 */
[----:B------:R-:W-:Y:S01]  /*11a0*/  LEA.HI.X.SX32 R13, R13, UR8, 0x1, P1 ;  /* 0x000000080d0d7c11 */ /* 0x000fe200088f0eff */
[----:B0-----:R-:W-:-:S05]  /*11b0*/  IMAD R3, R0, UR9, RZ ;  /* 0x0000000900037c24 */ /* 0x001fca000f8e02ff */
[----:B------:R-:W0:Y:S01]  /*11c0*/  F2F.BF16.F32 R2, R2 ;  /* 0x0000000200027304 */ /* 0x000e220000202000 */
[----:B------:R-:W-:Y:S01]  /*11d0*/  IADD3 R15, P0, PT, R26, R3, RZ ;  /* 0x000000031a0f7210 */ /* 0x000fe20007f1e0ff */
[----:B-1----:R-:W-:-:S03]  /*11e0*/  IMAD.U32 R12, R4, 0x10000, RZ ;  /* 0x00010000040c7824 */ /* 0x002fc600078e00ff */
[----:B------:R-:W-:Y:S01]  /*11f0*/  LEA.HI.X.SX32 R10, R3, R22, 0x1, P0 ;  /* 0x00000016030a7211 */ /* 0x000fe200000f0eff */
[----:B0-----:R-:W-:-:S08]  /*1200*/  IMAD.U32 R11, R2, 0x10000, RZ ;  /* 0x00010000020b7824 */ /* 0x001fd000078e00ff */
.L_x_318:
[----:B------:R-:W-:-:S09]  /*1210*/  UISETP.NE.U32.AND UP0, UPT, UR16, URZ, UPT ;  /* 0x000000ff1000728c */ /* 0x000fd2000bf05070 */
[----:B------:R-:W-:Y:S05]  /*1220*/  BRA.U UP0, `(.L_x_285) ;  /* 0x0000000100607547 */ /* 0x000fea000b800000 */
        /* <DEDUP_REMOVED lines=8> */
[----:B-1----:R-:W-:-:S04]  /*12b0*/  IMAD R2, R5, R3, RZ ;  /* 0x0000000305027224 */ /* 0x002fc800078e02ff */
        /* <DEDUP_REMOVED lines=15> */
.L_x_285:
[----:B------:R-:W0:Y:S01]  /*13b0*/  LDCU UR9, c[0x0][0x3a4] ;  /* 0x00007480ff0977ac */ /* 0x000e220008000800 */
[----:B------:R-:W-:Y:S01]  /*13c0*/  IMAD.MOV.U32 R20, RZ, RZ, R14 ;  /* 0x000000ffff147224 */ /* 0x000fe200078e000e */
[----:B------:R-:W-:Y:S01]  /*13d0*/  MOV R3, UR16 ;  /* 0x0000001000037c02 */ /* 0x000fe20008000f00 */
[----:B------:R-:W-:Y:S01]  /*13e0*/  IMAD.MOV.U32 R18, RZ, RZ, RZ ;  /* 0x000000ffff127224 */ /* 0x000fe200078e00ff */
[----:B------:R-:W-:Y:S01]  /*13f0*/  MOV R2, 0x1420 ;  /* 0x0000142000027802 */ /* 0x000fe20000000f00 */
[----:B0-----:R-:W-:-:S07]  /*1400*/  IMAD.U32 R16, RZ, RZ, UR9 ;  /* 0x00000009ff107e24 */ /* 0x001fce000f8e00ff */
[----:B------:R-:W-:Y:S05]  /*1410*/  CALL.REL.NOINC `($__internal_5_$__cuda_sm20_div_s64) ;  /* 0x0000001000707944 */ /* 0x000fea0003c00000 */
[----:B------:R-:W0:Y:S01]  /*1420*/  LDCU UR9, c[0x0][0x3a4] ;  /* 0x00007480ff0977ac */ /* 0x000e220008000800 */
[----:B------:R-:W-:Y:S01]  /*1430*/  IADD3 R9, P0, PT, RZ, -R4, RZ ;  /* 0x80000004ff097210 */ /* 0x000fe20007f1e0ff */
[----:B------:R-:W-:Y:S01]  /*1440*/  IMAD.MOV.U32 R7, RZ, RZ, RZ ;  /* 0x000000ffff077224 */ /* 0x000fe200078e00ff */
[----:B------:R-:W-:-:S03]  /*1450*/  MOV R6, R14 ;  /* 0x0000000e00067202 */ /* 0x000fc60000000f00 */
[----:B------:R-:W-:Y:S02]  /*1460*/  IMAD.X R0, RZ, RZ, ~R5, P0 ;  /* 0x000000ffff007224 */ /* 0x000fe400000e0e05 */
[----:B0-----:R-:W-:-:S04]  /*1470*/  IMAD.U32 R3, RZ, RZ, UR9 ;  /* 0x00000009ff037e24 */ /* 0x001fc8000f8e00ff */
[-C--:B------:R-:W-:Y:S02]  /*1480*/  IMAD R0, R0, R3.reuse, RZ ;  /* 0x0000000300007224 */ /* 0x080fe400078e02ff */
[----:B------:R-:W-:-:S04]  /*1490*/  IMAD.WIDE.U32 R6, R9, R3, R6 ;  /* 0x0000000309067225 */ /* 0x000fc800078e0006 */
[----:B------:R-:W-:Y:S02]  /*14a0*/  IMAD R5, R9, UR16, R0 ;  /* 0x0000001009057c24 */ /* 0x000fe4000f8e0200 */
[----:B------:R-:W-:Y:S02]  /*14b0*/  IMAD.MOV.U32 R0, RZ, RZ, R4 ;  /* 0x000000ffff007224 */ /* 0x000fe400078e0004 */
[----:B------:R-:W-:-:S07]  /*14c0*/  IMAD.IADD R2, R7, 0x1, R5 ;  /* 0x0000000107027824 */ /* 0x000fce00078e0205 */
.L_x_286:
        /* <DEDUP_REMOVED lines=15> */
[----:B0-----:R-:W-:-:S04]  /*15c0*/  IMAD.MOV R2, RZ, RZ, -R5 ;  /* 0x000000ffff027224 */ /* 0x001fc800078e0a05 */
        /* <DEDUP_REMOVED lines=9> */
[----:B------:R-:W-:Y:S01]  /*1660*/  @P1 VIADD R2, R2, 0x1 ;  /* 0x0000000102021836 */ /* 0x000fe20000000000 */
[----:B------:R-:W-:-:S04]  /*1670*/  @!P2 LOP3.LUT R2, RZ, R3, RZ, 0x33, !PT ;  /* 0x00000003ff02a212 */ /* 0x000fc800078e33ff */
[----:B------:R-:W-:Y:S01]  /*1680*/  MOV R4, R2 ;  /* 0x0000000200047202 */ /* 0x000fe20000000f00 */
[----:B------:R-:W-:Y:S06]  /*1690*/  BRA `(.L_x_289) ;  /* 0x0000000000147947 */ /* 0x000fec0003800000 */
.L_x_288:
[----:B------:R-:W0:Y:S01]  /*16a0*/  LDCU UR9, c[0x0][0x3a4] ;  /* 0x00007480ff0977ac */ /* 0x000e220008000800 */
[----:B------:R-:W-:Y:S01]  /*16b0*/  IMAD.U32 R3, RZ, RZ, UR16 ;  /* 0x00000010ff037e24 */ /* 0x000fe2000f8e00ff */
[----:B------:R-:W-:Y:S01]  /*16c0*/  MOV R2, 0x16f0 ;  /* 0x000016f000027802 */ /* 0x000fe20000000f00 */
[----:B0-----:R-:W-:-:S07]  /*16d0*/  IMAD.U32 R16, RZ, RZ, UR9 ;  /* 0x00000009ff107e24 */ /* 0x001fce000f8e00ff */
[----:B------:R-:W-:Y:S05]  /*16e0*/  CALL.REL.NOINC `($__internal_5_$__cuda_sm20_div_s64) ;  /* 0x0000000c00bc7944 */ /* 0x000fea0003c00000 */
.L_x_289:
[----:B------:R-:W-:Y:S05]  /*16f0*/  BSYNC.RECONVERGENT B1 ;  /* 0x0000000000017941 */ /* 0x000fea0003800200 */
.L_x_287:
        /* <DEDUP_REMOVED lines=30> */
[----:B------:R-:W-:-:S05]  /*18e0*/  @!P2 LOP3.LUT R2, RZ, UR9, RZ, 0x33, !PT ;  /* 0x00000009ff02ac12 */ /* 0x000fca000f8e33ff */
[----:B------:R-:W-:Y:S01]  /*18f0*/  IMAD.MOV.U32 R4, RZ, RZ, R2 ;  /* 0x000000ffff047224 */ /* 0x000fe200078e0002 */
[----:B------:R-:W-:Y:S06]  /*1900*/  BRA `(.L_x_292) ;  /* 0x0000000000147947 */ /* 0x000fec0003800000 */
.L_x_291:
[----:B------:R-:W0:Y:S01]  /*1910*/  LDCU UR9, c[0x0][0x3a4] ;  /* 0x00007480ff0977ac */ /* 0x000e220008000800 */
[----:B------:R-:W-:Y:S02]  /*1920*/  MOV R3, UR16 ;  /* 0x0000001000037c02 */ /* 0x000fe40008000f00 */
[----:B------:R-:W-:Y:S01]  /*1930*/  MOV R2, 0x1960 ;  /* 0x0000196000027802 */ /* 0x000fe20000000f00 */
[----:B0-----:R-:W-:-:S07]  /*1940*/  IMAD.U32 R16, RZ, RZ, UR9 ;  /* 0x00000009ff107e24 */ /* 0x001fce000f8e00ff */
[----:B------:R-:W-:Y:S05]  /*1950*/  CALL.REL.NOINC `($__internal_5_$__cuda_sm20_div_s64) ;  /* 0x0000000c00207944 */ /* 0x000fea0003c00000 */
.L_x_292:
[----:B------:R-:W-:Y:S05]  /*1960*/  BSYNC.RECONVERGENT B1 ;  /* 0x0000000000017941 */ /* 0x000fea0003800200 */
.L_x_290:
[----:B------:R-:W-:Y:S01]  /*1970*/  ISETP.GT.U32.AND P0, PT, R24, 0x7ffffffe, PT ;  /* 0x7ffffffe1800780c */ /* 0x000fe20003f04070 */
[----:B------:R-:W-:-:S12]  /*1980*/  BSSY.RECONVERGENT B5, `(.L_x_293) ;  /* 0x00000b8000057945 */ /* 0x000fd80003800200 */
[----:B------:R-:W-:Y:S05]  /*1990*/  @P0 BRA `(.L_x_294) ;  /* 0x0000000800d80947 */ /* 0x000fea0003800000 */
[----:B------:R-:W0:Y:S01]  /*19a0*/  LDCU.128 UR20, c[0x0][0x380] ;  /* 0x00007000ff1477ac */ /* 0x000e220008000c00 */
[----:B------:R-:W-:-:S05]  /*19b0*/  IADD3 R3, P0, PT, R14, R23, RZ ;  /* 0x000000170e037210 */ /* 0x000fca0007f1e0ff */
[----:B------:R-:W-:Y:S01]  /*19c0*/  IMAD.X R6, RZ, RZ, R13, P0 ;  /* 0x000000ffff067224 */ /* 0x000fe200000e060d */
[----:B0-----:R-:W-:-:S04]  /*19d0*/  LEA R2, P1, R3, UR22, 0x1 ;  /* 0x0000001603027c11 */ /* 0x001fc8000f8208ff */
[----:B------:R-:W-:-:S05]  /*19e0*/  LEA.HI.X R3, R3, UR23, R6, 0x1, P1 ;  /* 0x0000001703037c11 */ /* 0x000fca00088f0c06 */
[----:B------:R-:W2:Y:S01]  /*19f0*/  LDG.E.U16 R2, desc[UR14][R2.64] ;  /* 0x0000000e02027981 */ /* 0x000ea2000c1e1500 */
[----:B------:R-:W0:Y:S01]  /*1a00*/  MUFU.RCP R6, R12 ;  /* 0x0000000c00067308 */ /* 0x000e220000001000 */
[----:B------:R-:W-:Y:S01]  /*1a10*/  IMAD.IADD R9, R4, 0x1, -R0 ;  /* 0x0000000104097824 */ /* 0x000fe200078e0a00 */
[----:B------:R-:W-:-:S03]  /*1a20*/  IADD3 R19, P0, PT, R15, R0, RZ ;  /* 0x000000000f137210 */ /* 0x000fc60007f1e0ff */
[----:B------:R-:W-:Y:S01]  /*1a30*/  VIADD R8, R9, 0x1 ;  /* 0x0000000109087836 */ /* 0x000fe20000000000 */
[----:B------:R-:W-:Y:S02]  /*1a40*/  LEA R18, P1, R19, UR20, 0x1 ;  /* 0x0000001413127c11 */ /* 0x000fe4000f8208ff */
[----:B------:R-:W-:Y:S01]  /*1a50*/  MUFU.RCP R7, R11 ;  /* 0x0000000b00077308 */ /* 0x000fe20000001000 */
[----:B------:R-:W-:-:S04]  /*1a60*/  LEA.HI.X.SX32 R0, R0, R10, 0x1, P0 ;  /* 0x0000000a00007211 */ /* 0x000fc800000f0eff */
[----:B------:R-:W-:Y:S02]  /*1a70*/  LEA.HI.X R19, R19, UR21, R0, 0x1, P1 ;  /* 0x0000001513137c11 */ /* 0x000fe400088f0c00 */
[----:B--2---:R-:W-:-:S05]  /*1a80*/  SHF.L.U32 R5, R2, 0x10, RZ ;  /* 0x0000001002057819 */ /* 0x004fca00000006ff */
[----:B0-----:R-:W-:Y:S01]  /*1a90*/  FMUL.FTZ R5, R5, R6 ;  /* 0x0000000605057220 */ /* 0x001fe20000410000 */
[----:B------:R-:W-:-:S05]  /*1aa0*/  I2FP.F32.S32 R6, R8 ;  /* 0x0000000800067245 */ /* 0x000fca0000201400 */
[----:B------:R-:W0:Y:S08]  /*1ab0*/  F2F.BF16.F32 R5, R5 ;  /* 0x0000000500057304 */ /* 0x000e300000202000 */
[----:B------:R-:W1:Y:S01]  /*1ac0*/  F2F.BF16.F32 R6, R6 ;  /* 0x0000000600067304 */ /* 0x000e620000202000 */
[----:B0-----:R-:W-:Y:S01]  /*1ad0*/  SHF.L.U32 R4, R5, 0x10, RZ ;  /* 0x0000001005047819 */ /* 0x001fe200000006ff */
[----:B------:R-:W-:-:S04]  /*1ae0*/  HFMA2 R5, -RZ, RZ, 0, 0 ;  /* 0x00000000ff057431 */ /* 0x000fc800000001ff */
[----:B------:R-:W-:Y:S01]  /*1af0*/  FMUL.FTZ R4, R4, R7 ;  /* 0x0000000704047220 */ /* 0x000fe20000410000 */
[----:B------:R-:W-:Y:S01]  /*1b00*/  LOP3.LUT R7, R8, 0x7ffffffc, RZ, 0xc0, !PT ;  /* 0x7ffffffc08077812 */ /* 0x000fe200078ec0ff */
[----:B-1----:R-:W-:-:S04]  /*1b10*/  IMAD.U32 R3, R6, 0x10000, RZ ;  /* 0x0001000006037824 */ /* 0x002fc800078e00ff */
[----:B------:R-:W0:Y:S08]  /*1b20*/  F2F.BF16.F32 R4, R4 ;  /* 0x0000000400047304 */ /* 0x000e300000202000 */
[----:B------:R-:W1:Y:S01]  /*1b30*/  MUFU.RCP R3, R3 ;  /* 0x0000000300037308 */ /* 0x000e620000001000 */
[----:B0-----:R-:W-:Y:S01]  /*1b40*/  IMAD.U32 R2, R4, 0x10000, RZ ;  /* 0x0001000004027824 */ /* 0x001fe200078e00ff */
[----:B------:R-:W-:-:S03]  /*1b50*/  LOP3.LUT R4, R8, 0x3, RZ, 0xc0, !PT ;  /* 0x0000000308047812 */ /* 0x000fc600078ec0ff */
[----:B-1----:R-:W-:Y:S01]  /*1b60*/  FMUL.FTZ R2, R2, R3 ;  /* 0x0000000302027220 */ /* 0x002fe20000410000 */
[----:B------:R-:W-:-:S04]  /*1b70*/  IMAD.MOV R3, RZ, RZ, -R7 ;  /* 0x000000ffff037224 */ /* 0x000fc800078e0a07 */
[----:B------:R-:W-:-:S07]  /*1b80*/  F2FP.BF16.F32.PACK_AB R6, RZ, R2 ;  /* 0x00000002ff06723e */ /* 0x000fce00000010ff */
.L_x_317:
[----:B------:R-:W-:Y:S01]  /*1b90*/  ISETP.GE.AND P1, PT, R25, 0x1, PT ;  /* 0x000000011900780c */ /* 0x000fe20003f26270 */
[----:B------:R-:W-:Y:S01]  /*1ba0*/  BSSY.RECONVERGENT B4, `(.L_x_295) ;  /* 0x0000092000047945 */ /* 0x000fe20003800200 */
[C---:B------:R-:W-:Y:S01]  /*1bb0*/  ISETP.NE.AND P0, PT, R5.reuse, R24, PT ;  /* 0x000000180500720c */ /* 0x040fe20003f05270 */
[----:B------:R-:W-:-:S10]  /*1bc0*/  VIADD R5, R5, 0x1 ;  /* 0x0000000105057836 */ /* 0x000fd40000000000 */
[----:B------:R-:W-:Y:S05]  /*1bd0*/  @!P1 BRA `(.L_x_296) ;  /* 0x0000000800389947 */ /* 0x000fea0003800000 */
[----:B------:R-:W-:-:S07]  /*1be0*/  MOV R2, RZ ;  /* 0x000000ff00027202 */ /* 0x000fce0000000f00 */
.L_x_316:
[----:B------:R-:W-:Y:S01]  /*1bf0*/  ISETP.GE.AND P1, PT, R8, 0x1, PT ;  /* 0x000000010800780c */ /* 0x000fe20003f26270 */
[----:B------:R-:W-:-:S12]  /*1c00*/  BSSY.RECONVERGENT B3, `(.L_x_297) ;  /* 0x0000088000037945 */ /* 0x000fd80003800200 */
[----:B0-----:R-:W-:Y:S05]  /*1c10*/  @!P1 BRA `(.L_x_298) ;  /* 0x0000000800189947 */ /* 0x001fea0003800000 */
[----:B------:R-:W0:Y:S01]  /*1c20*/  LDCU UR9, c[0x0][0x398] ;  /* 0x00007300ff0977ac */ /* 0x000e220008000800 */
[----:B------:R-:W-:Y:S01]  /*1c30*/  ISETP.GE.U32.AND P1, PT, R9, 0x3, PT ;  /* 0x000000030900780c */ /* 0x000fe20003f26070 */
[----:B------:R-:W-:Y:S01]  /*1c40*/  BSSY.RECONVERGENT B2, `(.L_x_299) ;  /* 0x000004a000027945 */ /* 0x000fe20003800200 */
[----:B------:R-:W-:Y:S02]  /*1c50*/  IMAD.MOV.U32 R31, RZ, RZ, RZ ;  /* 0x000000ffff1f7224 */ /* 0x000fe400078e00ff */
[----:B0-----:R-:W-:-:S09]  /*1c60*/  IMAD R0, R2, UR9, RZ ;  /* 0x0000000902007c24 */ /* 0x001fd2000f8e02ff */
[----:B------:R-:W-:Y:S05]  /*1c70*/  @!P1 BRA `(.L_x_300) ;  /* 0x0000000400189947 */ /* 0x000fea0003800000 */
[----:B------:R-:W-:Y:S01]  /*1c80*/  BSSY.RECONVERGENT B1, `(.L_x_301) ;  /* 0x0000044000017945 */ /* 0x000fe20003800200 */
[----:B------:R-:W-:Y:S01]  /*1c90*/  IMAD.MOV.U32 R31, RZ, RZ, R0 ;  /* 0x000000ffff1f7224 */ /* 0x000fe200078e0000 */
[----:B------:R-:W-:-:S07]  /*1ca0*/  MOV R30, R3 ;  /* 0x00000003001e7202 */ /* 0x000fce0000000f00 */
.L_x_310:
[----:B0-----:R-:W-:Y:S01]  /*1cb0*/  IMAD.WIDE R16, R31, 0x2, R18 ;  /* 0x000000021f107825 */ /* 0x001fe200078e0212 */
[----:B------:R-:W-:Y:S03]  /*1cc0*/  BSSY.RECONVERGENT B6, `(.L_x_302) ;  /* 0x000000e000067945 */ /* 0x000fe60003800200 */
[----:B------:R-:W-:Y:S01]  /*1cd0*/  IMAD.MOV.U32 R21, RZ, RZ, R17 ;  /* 0x000000ffff157224 */ /* 0x000fe200078e0011 */
[C---:B------:R-:W-:Y:S02]  /*1ce0*/  LOP3.LUT R20, R16.reuse, 0xfffffffd, RZ, 0xc0, !PT ;  /* 0xfffffffd10147812 */ /* 0x040fe400078ec0ff */
[----:B------:R-:W-:-:S03]  /*1cf0*/  LOP3.LUT R29, R16, 0x2, RZ, 0xc0, !PT ;  /* 0x00000002101d7812 */ /* 0x000fc600078ec0ff */
[----:B------:R0:W5:Y:S01]  /*1d00*/  LD.E R33, desc[UR14][R20.64] ;  /* 0x0000000e14217980 */ /* 0x000162000c101900 */
[----:B------:R-:W-:Y:S01]  /*1d10*/  ISETP.EQ.U32.AND P1, PT, R29, RZ, PT ;  /* 0x000000ff1d00720c */ /* 0x000fe20003f22070 */
[----:B------:R-:W-:-:S05]  /*1d20*/  IMAD.MOV.U32 R29, RZ, RZ, 0x3254 ;  /* 0x00003254ff1d7424 */ /* 0x000fca00078e00ff */
[----:B------:R-:W-:-:S07]  /*1d30*/  SEL R34, R29, 0x7610, P1 ;  /* 0x000076101d227807 */ /* 0x000fce0000800000 */
.L_x_303:
[----:B-----5:R-:W-:-:S05]  /*1d40*/  HADD2.BF16_V2 R32, R33, R6.H0_H0 ;  /* 0x2000000621207230 */ /* 0x020fca0000200000 */
[----:B------:R-:W-:-:S05]  /*1d50*/  PRMT R35, R33, R34, R32 ;  /* 0x0000002221237216 */ /* 0x000fca0000000020 */
[----:B------:R-:W2:Y:S02]  /*1d60*/  ATOM.E.CAS.STRONG.GPU PT, R32, [R20], R33, R35 ;  /* 0x000000211420738b */ /* 0x000ea400001ee123 */
[----:B--2---:R-:W-:Y:S02]  /*1d70*/  ISETP.NE.U32.AND P1, PT, R32, R33, PT ;  /* 0x000000212000720c */ /* 0x004fe40003f25070 */
[----:B------:R-:W-:-:S11]  /*1d80*/  MOV R33, R32 ;  /* 0x0000002000217202 */ /* 0x000fd60000000f00 */
[----:B------:R-:W-:Y:S05]  /*1d90*/  @P1 BRA `(.L_x_303) ;  /* 0xfffffffc00e81947 */ /* 0x000fea000383ffff */
[----:B------:R-:W-:Y:S05]  /*1da0*/  BSYNC.RECONVERGENT B6 ;  /* 0x0000000000067941 */ /* 0x000fea0003800200 */
.L_x_302:
[----:B------:R-:W-:Y:S01]  /*1db0*/  IADD3 R35, P1, PT, R16, 0x2, RZ ;  /* 0x0000000210237810 */ /* 0x000fe20007f3e0ff */
[----:B------:R-:W-:Y:S03]  /*1dc0*/  BSSY.RECONVERGENT B6, `(.L_x_304) ;  /* 0x000000d000067945 */ /* 0x000fe60003800200 */
[C---:B0-----:R-:W-:Y:S01]  /*1dd0*/  LOP3.LUT R20, R35.reuse, 0xfffffffd, RZ, 0xc0, !PT ;  /* 0xfffffffd23147812 */ /* 0x041fe200078ec0ff */
[----:B------:R-:W-:Y:S01]  /*1de0*/  IMAD.X R21, RZ, RZ, R17, P1 ;  /* 0x000000ffff157224 */ /* 0x000fe200008e0611 */
[----:B------:R-:W-:-:S04]  /*1df0*/  LOP3.LUT R32, R35, 0x2, RZ, 0xc0, !PT ;  /* 0x0000000223207812 */ /* 0x000fc800078ec0ff */
[----:B------:R0:W5:Y:S01]  /*1e00*/  LD.E R33, desc[UR14][R20.64] ;  /* 0x0000000e14217980 */ /* 0x000162000c101900 */
[----:B------:R-:W-:-:S04]  /*1e10*/  ISETP.EQ.U32.AND P1, PT, R32, RZ, PT ;  /* 0x000000ff2000720c */ /* 0x000fc80003f22070 */
[----:B------:R-:W-:-:S09]  /*1e20*/  SEL R34, R29, 0x7610, P1 ;  /* 0x000076101d227807 */ /* 0x000fd20000800000 */
.L_x_305:
[----:B-----5:R-:W-:-:S05]  /*1e30*/  HADD2.BF16_V2 R32, R33, R6.H0_H0 ;  /* 0x2000000621207230 */ /* 0x020fca0000200000 */
[----:B------:R-:W-:-:S06]  /*1e40*/  PRMT R32, R33, R34, R32 ;  /* 0x0000002221207216 */ /* 0x000fcc0000000020 */
[----:B------:R-:W2:Y:S02]  /*1e50*/  ATOM.E.CAS.STRONG.GPU PT, R32, [R20], R33, R32 ;  /* 0x000000211420738b */ /* 0x000ea400001ee120 */
[----:B--2---:R-:W-:Y:S01]  /*1e60*/  ISETP.NE.U32.AND P1, PT, R32, R33, PT ;  /* 0x000000212000720c */ /* 0x004fe20003f25070 */
[----:B------:R-:W-:-:S12]  /*1e70*/  IMAD.MOV.U32 R33, RZ, RZ, R32 ;  /* 0x000000ffff217224 */ /* 0x000fd800078e0020 */
[----:B------:R-:W-:Y:S05]  /*1e80*/  @P1 BRA `(.L_x_305) ;  /* 0xfffffffc00e81947 */ /* 0x000fea000383ffff */
[----:B------:R-:W-:Y:S05]  /*1e90*/  BSYNC.RECONVERGENT B6 ;  /* 0x0000000000067941 */ /* 0x000fea0003800200 */
.L_x_304:
[----:B------:R-:W-:Y:S01]  /*1ea0*/  IADD3 R35, P1, PT, R16, 0x4, RZ ;  /* 0x0000000410237810 */ /* 0x000fe20007f3e0ff */
[----:B------:R-:W-:Y:S03]  /*1eb0*/  BSSY.RECONVERGENT B6, `(.L_x_306) ;  /* 0x000000d000067945 */ /* 0x000fe60003800200 */
[----:B0-----:R-:W-:Y:S02]  /*1ec0*/  IADD3.X R21, PT, PT, RZ, R17, RZ, P1, !PT ;  /* 0x00000011ff157210 */ /* 0x001fe40000ffe4ff */
[C---:B------:R-:W-:Y:S02]  /*1ed0*/  LOP3.LUT R20, R35.reuse, 0xfffffffd, RZ, 0xc0, !PT ;  /* 0xfffffffd23147812 */ /* 0x040fe400078ec0ff */
[----:B------:R-:W-:-:S03]  /*1ee0*/  LOP3.LUT R32, R35, 0x2, RZ, 0xc0, !PT ;  /* 0x0000000223207812 */ /* 0x000fc600078ec0ff */
[----:B------:R0:W5:Y:S01]  /*1ef0*/  LD.E R33, desc[UR14][R20.64] ;  /* 0x0000000e14217980 */ /* 0x000162000c101900 */
[----:B------:R-:W-:-:S04]  /*1f00*/  ISETP.EQ.U32.AND P1, PT, R32, RZ, PT ;  /* 0x000000ff2000720c */ /* 0x000fc80003f22070 */
[----:B------:R-:W-:-:S09]  /*1f10*/  SEL R34, R29, 0x7610, P1 ;  /* 0x000076101d227807 */ /* 0x000fd20000800000 */
.L_x_307:
[----:B-----5:R-:W-:-:S05]  /*1f20*/  HADD2.BF16_V2 R32, R33, R6.H0_H0 ;  /* 0x2000000621207230 */ /* 0x020fca0000200000 */
[----:B------:R-:W-:-:S06]  /*1f30*/  PRMT R32, R33, R34, R32 ;  /* 0x0000002221207216 */ /* 0x000fcc0000000020 */
[----:B------:R-:W2:Y:S02]  /*1f40*/  ATOM.E.CAS.STRONG.GPU PT, R32, [R20], R33, R32 ;  /* 0x000000211420738b */ /* 0x000ea400001ee120 */
[----:B--2---:R-:W-:Y:S01]  /*1f50*/  ISETP.NE.U32.AND P1, PT, R32, R33, PT ;  /* 0x000000212000720c */ /* 0x004fe20003f25070 */
[----:B------:R-:W-:-:S12]  /*1f60*/  IMAD.MOV.U32 R33, RZ, RZ, R32 ;  /* 0x000000ffff217224 */ /* 0x000fd800078e0020 */
[----:B------:R-:W-:Y:S05]  /*1f70*/  @P1 BRA `(.L_x_307) ;  /* 0xfffffffc00e81947 */ /* 0x000fea000383ffff */
[----:B------:R-:W-:Y:S05]  /*1f80*/  BSYNC.RECONVERGENT B6 ;  /* 0x0000000000067941 */ /* 0x000fea0003800200 */
.L_x_306:
[----:B0-----:R-:W-:Y:S01]  /*1f90*/  IADD3 R21, P1, PT, R16, 0x6, RZ ;  /* 0x0000000610157810 */ /* 0x001fe20007f3e0ff */
[----:B------:R-:W-:Y:S03]  /*1fa0*/  BSSY.RECONVERGENT B6, `(.L_x_308) ;  /* 0x000000d000067945 */ /* 0x000fe60003800200 */
[C---:B------:R-:W-:Y:S01]  /*1fb0*/  LOP3.LUT R16, R21.reuse, 0xfffffffd, RZ, 0xc0, !PT ;  /* 0xfffffffd15107812 */ /* 0x040fe200078ec0ff */
[----:B------:R-:W-:Y:S01]  /*1fc0*/  IMAD.X R17, RZ, RZ, R17, P1 ;  /* 0x000000ffff117224 */ /* 0x000fe200008e0611 */
[----:B------:R-:W-:-:S04]  /*1fd0*/  LOP3.LUT R20, R21, 0x2, RZ, 0xc0, !PT ;  /* 0x0000000215147812 */ /* 0x000fc800078ec0ff */
[----:B------:R0:W5:Y:S01]  /*1fe0*/  LD.E R33, desc[UR14][R16.64] ;  /* 0x0000000e10217980 */ /* 0x000162000c101900 */
[----:B------:R-:W-:-:S04]  /*1ff0*/  ISETP.EQ.U32.AND P1, PT, R20, RZ, PT ;  /* 0x000000ff1400720c */ /* 0x000fc80003f22070 */
[----:B------:R-:W-:-:S09]  /*2000*/  SEL R29, R29, 0x7610, P1 ;  /* 0x000076101d1d7807 */ /* 0x000fd20000800000 */
.L_x_309:
[----:B-----5:R-:W-:-:S05]  /*2010*/  HADD2.BF16_V2 R20, R33, R6.H0_H0 ;  /* 0x2000000621147230 */ /* 0x020fca0000200000 */
[----:B------:R-:W-:-:S06]  /*2020*/  PRMT R20, R33, R29, R20 ;  /* 0x0000001d21147216 */ /* 0x000fcc0000000014 */
[----:B------:R-:W2:Y:S02]  /*2030*/  ATOM.E.CAS.STRONG.GPU PT, R20, [R16], R33, R20 ;  /* 0x000000211014738b */ /* 0x000ea400001ee114 */
[----:B--2---:R-:W-:Y:S02]  /*2040*/  ISETP.NE.U32.AND P1, PT, R20, R33, PT ;  /* 0x000000211400720c */ /* 0x004fe40003f25070 */
[----:B------:R-:W-:-:S11]  /*2050*/  MOV R33, R20 ;  /* 0x0000001400217202 */ /* 0x000fd60000000f00 */
[----:B------:R-:W-:Y:S05]  /*2060*/  @P1 BRA `(.L_x_309) ;  /* 0xfffffffc00e81947 */ /* 0x000fea000383ffff */
[----:B------:R-:W-:Y:S05]  /*2070*/  BSYNC.RECONVERGENT B6 ;  /* 0x0000000000067941 */ /* 0x000fea0003800200 */
.L_x_308:
[----:B------:R-:W-:Y:S02]  /*2080*/  VIADD R30, R30, 0x4 ;  /* 0x000000041e1e7836 */ /* 0x000fe40000000000 */
[----:B------:R-:W-:-:S03]  /*2090*/  VIADD R31, R31, 0x4 ;  /* 0x000000041f1f7836 */ /* 0x000fc60000000000 */
[----:B------:R-:W-:-:S13]  /*20a0*/  ISETP.NE.AND P1, PT, R30, RZ, PT ;  /* 0x000000ff1e00720c */ /* 0x000fda0003f25270 */
[----:B------:R-:W-:Y:S05]  /*20b0*/  @P1 BRA `(.L_x_310) ;  /* 0xfffffff800fc1947 */ /* 0x000fea000383ffff */
[----:B------:R-:W-:Y:S05]  /*20c0*/  BSYNC.RECONVERGENT B1 ;  /* 0x0000000000017941 */ /* 0x000fea0003800200 */
.L_x_301:
[----:B------:R-:W-:-:S07]  /*20d0*/  MOV R31, R7 ;  /* 0x00000007001f7202 */ /* 0x000fce0000000f00 */
.L_x_300:
[----:B------:R-:W-:Y:S05]  /*20e0*/  BSYNC.RECONVERGENT B2 ;  /* 0x0000000000027941 */ /* 0x000fea0003800200 */
.L_x_299:
[----:B------:R-:W-:-:S13]  /*20f0*/  ISETP.NE.AND P1, PT, R4, RZ, PT ;  /* 0x000000ff0400720c */ /* 0x000fda0003f25270 */
[----:B------:R-:W-:Y:S05]  /*2100*/  @!P1 BRA `(.L_x_298) ;  /* 0x0000000000dc9947 */ /* 0x000fea0003800000 */
[----:B0-----:R-:W-:Y:S01]  /*2110*/  IMAD.IADD R17, R0, 0x1, R31 ;  /* 0x0000000100117824 */ /* 0x001fe200078e021f */
[----:B------:R-:W-:Y:S01]  /*2120*/  BSSY.RECONVERGENT B1, `(.L_x_311) ;  /* 0x0000010000017945 */ /* 0x000fe20003800200 */
[----:B------:R-:W-:Y:S02]  /*2130*/  ISETP.NE.AND P2, PT, R4, 0x1, PT ;  /* 0x000000010400780c */ /* 0x000fe40003f45270 */
[----:B------:R-:W-:-:S04]  /*2140*/  IMAD.WIDE R16, R17, 0x2, R18 ;  /* 0x0000000211107825 */ /* 0x000fc800078e0212 */
[----:B------:R-:W-:Y:S01]  /*2150*/  IMAD.MOV.U32 R21, RZ, RZ, R17 ;  /* 0x000000ffff157224 */ /* 0x000fe200078e0011 */
[C---:B------:R-:W-:Y:S02]  /*2160*/  LOP3.LUT R20, R16.reuse, 0xfffffffd, RZ, 0xc0, !PT ;  /* 0xfffffffd10147812 */ /* 0x040fe400078ec0ff */
[----:B------:R-:W-:-:S03]  /*2170*/  LOP3.LUT R29, R16, 0x2, RZ, 0xc0, !PT ;  /* 0x00000002101d7812 */ /* 0x000fc600078ec0ff */
[----:B------:R0:W5:Y:S01]  /*2180*/  LD.E R33, desc[UR14][R20.64] ;  /* 0x0000000e14217980 */ /* 0x000162000c101900 */
[----:B------:R-:W-:Y:S01]  /*2190*/  ISETP.EQ.U32.AND P1, PT, R29, RZ, PT ;  /* 0x000000ff1d00720c */ /* 0x000fe20003f22070 */
[----:B------:R-:W-:-:S05]  /*21a0*/  HFMA2 R29, -RZ, RZ, 0, 0.19775390625 ;  /* 0x00003254ff1d7431 */ /* 0x000fca00000001ff */
[----:B------:R-:W-:-:S07]  /*21b0*/  SEL R32, R29, 0x7610, P1 ;  /* 0x000076101d207807 */ /* 0x000fce0000800000 */
.L_x_312:
[----:B-----5:R-:W-:-:S05]  /*21c0*/  HADD2.BF16_V2 R30, R33, R6.H0_H0 ;  /* 0x20000006211e7230 */ /* 0x020fca0000200000 */
[----:B------:R-:W-:-:S05]  /*21d0*/  PRMT R35, R33, R32, R30 ;  /* 0x0000002021237216 */ /* 0x000fca000000001e */
[----:B------:R-:W2:Y:S02]  /*21e0*/  ATOM.E.CAS.STRONG.GPU PT, R30, [R20], R33, R35 ;  /* 0x00000021141e738b */ /* 0x000ea400001ee123 */
[----:B--2---:R-:W-:Y:S01]  /*21f0*/  ISETP.NE.U32.AND P1, PT, R30, R33, PT ;  /* 0x000000211e00720c */ /* 0x004fe20003f25070 */
[----:B------:R-:W-:-:S12]  /*2200*/  IMAD.MOV.U32 R33, RZ, RZ, R30 ;  /* 0x000000ffff217224 */ /* 0x000fd800078e001e */
[----:B------:R-:W-:Y:S05]  /*2210*/  @P1 BRA `(.L_x_312) ;  /* 0xfffffffc00e81947 */ /* 0x000fea000383ffff */
[----:B------:R-:W-:Y:S05]  /*2220*/  BSYNC.RECONVERGENT B1 ;  /* 0x0000000000017941 */ /* 0x000fea0003800200 */
.L_x_311:
[----:B------:R-:W-:Y:S05]  /*2230*/  @!P2 BRA `(.L_x_298) ;  /* 0x000000000090a947 */ /* 0x000fea0003800000 */
[----:B------:R-:W-:Y:S01]  /*2240*/  IADD3 R17, P1, PT, R0, R31, RZ ;  /* 0x0000001f00117210 */ /* 0x000fe20007f3e0ff */
[----:B------:R-:W-:Y:S01]  /*2250*/  BSSY.RECONVERGENT B1, `(.L_x_313) ;  /* 0x0000012000017945 */ /* 0x000fe20003800200 */
[----:B------:R-:W-:Y:S02]  /*2260*/  ISETP.NE.AND P2, PT, R4, 0x2, PT ;  /* 0x000000020400780c */ /* 0x000fe40003f45270 */
[----:B------:R-:W-:Y:S02]  /*2270*/  LEA.HI.X.SX32 R0, R0, RZ, 0x1, P1 ;  /* 0x000000ff00007211 */ /* 0x000fe400008f0eff */
[----:B0-----:R-:W-:-:S04]  /*2280*/  LEA R20, P1, R17, R18, 0x1 ;  /* 0x0000001211147211 */ /* 0x001fc800078208ff */
[----:B------:R-:W-:Y:S02]  /*2290*/  LEA.HI.X R30, R17, R19, R0, 0x1, P1 ;  /* 0x00000013111e7211 */ /* 0x000fe400008f0c00 */
[----:B------:R-:W-:-:S04]  /*22a0*/  IADD3 R31, P1, PT, R20, 0x2, RZ ;  /* 0x00000002141f7810 */ /* 0x000fc80007f3e0ff */
[C---:B------:R-:W-:Y:S01]  /*22b0*/  LOP3.LUT R16, R31.reuse, 0xfffffffd, RZ, 0xc0, !PT ;  /* 0xfffffffd1f107812 */ /* 0x040fe200078ec0ff */
[----:B------:R-:W-:Y:S01]  /*22c0*/  IMAD.X R17, RZ, RZ, R30, P1 ;  /* 0x000000ffff117224 */ /* 0x000fe200008e061e */
[----:B------:R-:W-:-:S04]  /*22d0*/  LOP3.LUT R0, R31, 0x2, RZ, 0xc0, !PT ;  /* 0x000000021f007812 */ /* 0x000fc800078ec0ff */
[----:B------:R0:W5:Y:S01]  /*22e0*/  LD.E R21, desc[UR14][R16.64] ;  /* 0x0000000e10157980 */ /* 0x000162000c101900 */
[----:B------:R-:W-:-:S04]  /*22f0*/  ISETP.EQ.U32.AND P1, PT, R0, RZ, PT ;  /* 0x000000ff0000720c */ /* 0x000fc80003f22070 */
[----:B------:R-:W-:-:S09]  /*2300*/  SEL R32, R29, 0x7610, P1 ;  /* 0x000076101d207807 */ /* 0x000fd20000800000 */
.L_x_314:
[----:B-----5:R-:W-:-:S05]  /*2310*/  HADD2.BF16_V2 R0, R21, R6.H0_H0 ;  /* 0x2000000615007230 */ /* 0x020fca0000200000 */
[----:B------:R-:W-:-:S06]  /*2320*/  PRMT R0, R21, R32, R0 ;  /* 0x0000002015007216 */ /* 0x000fcc0000000000 */
[----:B------:R-:W2:Y:S02]  /*2330*/  ATOM.E.CAS.STRONG.GPU PT, R0, [R16], R21, R0 ;  /* 0x000000151000738b */ /* 0x000ea400001ee100 */
[----:B--2---:R-:W-:Y:S02]  /*2340*/  ISETP.NE.U32.AND P1, PT, R0, R21, PT ;  /* 0x000000150000720c */ /* 0x004fe40003f25070 */
[----:B------:R-:W-:-:S11]  /*2350*/  MOV R21, R0 ;  /* 0x0000000000157202 */ /* 0x000fd60000000f00 */
[----:B------:R-:W-:Y:S05]  /*2360*/  @P1 BRA `(.L_x_314) ;  /* 0xfffffffc00e81947 */ /* 0x000fea000383ffff */
[----:B------:R-:W-:Y:S05]  /*2370*/  BSYNC.RECONVERGENT B1 ;  /* 0x0000000000017941 */ /* 0x000fea0003800200 */
.L_x_313:
[----:B------:R-:W-:Y:S05]  /*2380*/  @!P2 BRA `(.L_x_298) ;  /* 0x00000000003ca947 */ /* 0x000fea0003800000 */
        /* <DEDUP_REMOVED lines=8> */
.L_x_315:
[----:B-----5:R-:W-:-:S05]  /*2410*/  HADD2.BF16_V2 R0, R21, R6.H0_H0 ;  /* 0x2000000615007230 */ /* 0x020fca0000200000 */
[----:B------:R-:W-:-:S06]  /*2420*/  PRMT R0, R21, R29, R0 ;  /* 0x0000001d15007216 */ /* 0x000fcc0000000000 */
[----:B------:R-:W2:Y:S02]  /*2430*/  ATOM.E.CAS.STRONG.GPU PT, R0, [R16], R21, R0 ;  /* 0x000000151000738b */ /* 0x000ea400001ee100 */
[----:B--2---:R-:W-:Y:S01]  /*2440*/  ISETP.NE.U32.AND P1, PT, R0, R21, PT ;  /* 0x000000150000720c */ /* 0x004fe20003f25070 */
[----:B------:R-:W-:-:S12]  /*2450*/  IMAD.MOV.U32 R21, RZ, RZ, R0 ;  /* 0x000000ffff157224 */ /* 0x000fd800078e0000 */
[----:B------:R-:W-:Y:S05]  /*2460*/  @P1 BRA `(.L_x_315) ;  /* 0xfffffffc00e81947 */ /* 0x000fea000383ffff */
[----:B------:R-:W-:Y:S05]  /*2470*/  BSYNC.RECONVERGENT B1 ;  /* 0x0000000000017941 */ /* 0x000fea0003800200 */
.L_x_298:
[----:B------:R-:W-:Y:S05]  /*2480*/  BSYNC.RECONVERGENT B3 ;  /* 0x0000000000037941 */ /* 0x000fea0003800200 */
.L_x_297:
[----:B------:R-:W-:-:S04]  /*2490*/  IADD3 R2, PT, PT, R2, 0x1, RZ ;  /* 0x0000000102027810 */ /* 0x000fc80007ffe0ff */
[----:B------:R-:W-:-:S13]  /*24a0*/  ISETP.NE.AND P1, PT, R2, R25, PT ;  /* 0x000000190200720c */ /* 0x000fda0003f25270 */
[----:B------:R-:W-:Y:S05]  /*24b0*/  @P1 BRA `(.L_x_316) ;  /* 0xfffffff400cc1947 */ /* 0x000fea000383ffff */
.L_x_296:
[----:B------:R-:W-:Y:S05]  /*24c0*/  BSYNC.RECONVERGENT B4 ;  /* 0x0000000000047941 */ /* 0x000fea0003800200 */
.L_x_295:
[----:B0-----:R-:W-:-:S04]  /*24d0*/  IMAD.U32 R17, RZ, RZ, UR5 ;  /* 0x00000005ff117e24 */ /* 0x001fc8000f8e00ff */
[----:B------:R-:W-:Y:S01]  /*24e0*/  IMAD.WIDE R18, R17, 0x2, R18 ;  /* 0x0000000211127825 */ /* 0x000fe200078e0212 */
[----:B------:R-:W-:Y:S06]  /*24f0*/  @P0 BRA `(.L_x_317) ;  /* 0xfffffff400a40947 */ /* 0x000fec000383ffff */
.L_x_294:
[----:B------:R-:W-:Y:S05]  /*2500*/  BSYNC.RECONVERGENT B5 ;  /* 0x0000000000057941 */ /* 0x000fea0003800200 */
.L_x_293:
[----:B------:R-:W0:Y:S01]  /*2510*/  LDCU UR9, c[0x0][0x360] ;  /* 0x00006c00ff0977ac */ /* 0x000e220008000800 */
[----:B------:R-:W1:Y:S01]  /*2520*/  LDCU UR10, c[0x0][0x3a4] ;  /* 0x00007480ff0a77ac */ /* 0x000e620008000800 */
[----:B0-----:R-:W-:-:S05]  /*2530*/  VIADD R14, R14, UR9 ;  /* 0x000000090e0e7c36 */ /* 0x001fca0008000000 */
[----:B-1----:R-:W-:-:S13]  /*2540*/  ISETP.GE.AND P0, PT, R14, UR10, PT ;  /* 0x0000000a0e007c0c */ /* 0x002fda000bf06270 */
[----:B------:R-:W-:Y:S05]  /*2550*/  @!P0 BRA `(.L_x_318) ;  /* 0xffffffec002c8947 */ /* 0x000fea000383ffff */
.L_x_284:
[----:B------:R-:W-:Y:S05]  /*2560*/  BSYNC.RECONVERGENT B0 ;  /* 0x0000000000007941 */ /* 0x000fea0003800200 */
.L_x_283:
[----:B------:R-:W0:Y:S01]  /*2570*/  LDCU UR9, c[0x0][0x374] ;  /* 0x00006e80ff0977ac */ /* 0x000e220008000800 */
[----:B------:R-:W0:Y:S01]  /*2580*/  LDC R3, c[0x0][0x364] ;  /* 0x0000d900ff037b82 */ /* 0x000e220000000800 */
[----:B------:R-:W1:Y:S01]  /*2590*/  LDCU UR10, c[0x0][0x3a0] ;  /* 0x00007400ff0a77ac */ /* 0x000e620008000800 */
[----:B0-----:R-:W-:-:S05]  /*25a0*/  IMAD R28, R3, UR9, R28 ;  /* 0x00000009031c7c24 */ /* 0x001fca000f8e021c */
[----:B-1----:R-:W-:-:S13]  /*25b0*/  ISETP.GE.AND P0, PT, R28, UR10, PT ;  /* 0x0000000a1c007c0c */ /* 0x002fda000bf06270 */
[----:B------:R-:W-:Y:S05]  /*25c0*/  @!P0 BRA `(.L_x_319) ;  /* 0xffffffe000ec8947 */ /* 0x000fea000383ffff */
[----:B------:R-:W-:Y:S05]  /*25d0*/  EXIT ;  /* 0x000000000000794d */ /* 0x000fea0003800000 */
        .weak           $__internal_5_$__cuda_sm20_div_s64
        .type           $__internal_5_$__cuda_sm20_div_s64,@function
        .size           $__internal_5_$__cuda_sm20_div_s64,(.L_x_676 - $__internal_5_$__cuda_sm20_div_s64)
$__internal_5_$__cuda_sm20_div_s64:
[-C--:B------:R-:W-:Y:S02]  /*25e0*/  IADD3 R7, P1, PT, RZ, -R16.reuse, RZ ;  /* 0x80000010ff077210 */ /* 0x080fe40007f3e0ff */
[----:B------:R-:W-:Y:S02]  /*25f0*/  ISETP.GE.AND P0, PT, R3, RZ, PT ;  /* 0x000000ff0300720c */ /* 0x000fe40003f06270 */
[-C--:B------:R-:W-:Y:S02]  /*2600*/  IADD3.X R4, PT, PT, RZ, ~R3.reuse, RZ, P1, !PT ;  /* 0x80000003ff047210 */ /* 0x080fe40000ffe4ff */
[----:B------:R-:W-:Y:S02]  /*2610*/  SEL R6, R7, R16, !P0 ;  /* 0x0000001007067207 */ /* 0x000fe40004000000 */
[----:B------:R-:W-:Y:S02]  /*2620*/  SEL R7, R4, R3, !P0 ;  /* 0x0000000304077207 */ /* 0x000fe40004000000 */
[----:B------:R-:W-:-:S02]  /*2630*/  ISETP.GE.AND P3, PT, R18, RZ, PT ;  /* 0x000000ff1200720c */ /* 0x000fc40003f66270 */
[----:B------:R-:W0:Y:S02]  /*2640*/  I2F.U64.RP R21, R6 ;  /* 0x0000000600157312 */ /* 0x000e240000309000 */
[----:B0-----:R-:W0:Y:S02]  /*2650*/  MUFU.RCP R21, R21 ;  /* 0x0000001500157308 */ /* 0x001e240000001000 */
[----:B0-----:R-:W-:-:S15]  /*2660*/  VIADD R5, R21, 0x1ffffffe ;  /* 0x1ffffffe15057836 */ /* 0x001fde0000000000 */
[----:B------:R-:W-:-:S15]  /*2670*/  NOP ;  /* 0x0000000000007918 */ /* 0x000fde0000000000 */
[----:B------:R-:W-:-:S15]  /*2680*/  NOP ;  /* 0x0000000000007918 */ /* 0x000fde0000000000 */
[----:B------:R-:W-:-:S15]  /*2690*/  NOP ;  /* 0x0000000000007918 */ /* 0x000fde0000000000 */
[----:B------:R-:W0:Y:S02]  /*26a0*/  F2I.U64.TRUNC R4, R5 ;  /* 0x0000000500047311 */ /* 0x000e24000020d800 */
[----:B0-----:R-:W-:-:S04]  /*26b0*/  IMAD.WIDE.U32 R8, R4, R6, RZ ;  /* 0x0000000604087225 */ /* 0x001fc800078e00ff */
[----:B------:R-:W-:Y:S01]  /*26c0*/  IMAD R9, R4, R7, R9 ;  /* 0x0000000704097224 */ /* 0x000fe200078e0209 */
[----:B------:R-:W-:-:S03]  /*26d0*/  IADD3 R19, P0, PT, RZ, -R8, RZ ;  /* 0x80000008ff137210 */ /* 0x000fc60007f1e0ff */
[----:B------:R-:W-:Y:S02]  /*26e0*/  IMAD R9, R5, R6, R9 ;  /* 0x0000000605097224 */ /* 0x000fe400078e0209 */
[----:B------:R-:W-:-:S04]  /*26f0*/  IMAD.HI.U32 R8, R4, R19, RZ ;  /* 0x0000001304087227 */ /* 0x000fc800078e00ff */
[----:B------:R-:W-:Y:S01]  /*2700*/  IMAD.X R17, RZ, RZ, ~R9, P0 ;  /* 0x000000ffff117224 */ /* 0x000fe200000e0e09 */
[----:B------:R-:W-:-:S03]  /*2710*/  MOV R9, R4 ;  /* 0x0000000400097202 */ /* 0x000fc60000000f00 */
[----:B------:R-:W-:-:S04]  /*2720*/  IMAD.WIDE.U32 R8, P0, R4, R17, R8 ;  /* 0x0000001104087225 */ /* 0x000fc80007800008 */
[C---:B------:R-:W-:Y:S02]  /*2730*/  IMAD R4, R5.reuse, R17, RZ ;  /* 0x0000001105047224 */ /* 0x040fe400078e02ff */
[----:B------:R-:W-:Y:S01]  /*2740*/  IMAD.HI.U32 R9, P1, R5, R19, R8 ;  /* 0x0000001305097227 */ /* 0x000fe20007820008 */
[----:B------:R-:W-:-:S03]  /*2750*/  IADD3 R19, P4, PT, RZ, -R20, RZ ;  /* 0x80000014ff137210 */ /* 0x000fc60007f9e0ff */
[----:B------:R-:W-:Y:S01]  /*2760*/  IMAD.HI.U32 R17, R5, R17, RZ ;  /* 0x0000001105117227 */ /* 0x000fe200078e00ff */
[----:B------:R-:W-:-:S03]  /*2770*/  IADD3 R9, P2, PT, R4, R9, RZ ;  /* 0x0000000904097210 */ /* 0x000fc60007f5e0ff */
[----:B------:R-:W-:Y:S02]  /*2780*/  IMAD.X R17, R17, 0x1, R5, P0 ;  /* 0x0000000111117824 */ /* 0x000fe400000e0605 */
[----:B------:R-:W-:-:S03]  /*2790*/  IMAD.WIDE.U32 R4, R9, R6, RZ ;  /* 0x0000000609047225 */ /* 0x000fc600078e00ff */
[----:B------:R-:W-:Y:S01]  /*27a0*/  IADD3.X R17, PT, PT, RZ, RZ, R17, P2, P1 ;  /* 0x000000ffff117210 */ /* 0x000fe200017e2411 */
[----:B------:R-:W-:Y:S01]  /*27b0*/  IMAD R8, R9, R7, R5 ;  /* 0x0000000709087224 */ /* 0x000fe200078e0205 */
[----:B------:R-:W-:-:S03]  /*27c0*/  IADD3 R5, P0, PT, RZ, -R4, RZ ;  /* 0x80000004ff057210 */ /* 0x000fc60007f1e0ff */
[----:B------:R-:W-:Y:S02]  /*27d0*/  IMAD R4, R17, R6, R8 ;  /* 0x0000000611047224 */ /* 0x000fe400078e0208 */
[----:B------:R-:W-:-:S04]  /*27e0*/  IMAD.HI.U32 R8, R9, R5, RZ ;  /* 0x0000000509087227 */ /* 0x000fc800078e00ff */
[----:B------:R-:W-:-:S04]  /*27f0*/  IMAD.X R4, RZ, RZ, ~R4, P0 ;  /* 0x000000ffff047224 */ /* 0x000fc800000e0e04 */
[----:B------:R-:W-:-:S04]  /*2800*/  IMAD.WIDE.U32 R8, P0, R9, R4, R8 ;  /* 0x0000000409087225 */ /* 0x000fc80007800008 */
[----:B------:R-:W-:Y:S01]  /*2810*/  IMAD.HI.U32 R8, P1, R17, R5, R8 ;  /* 0x0000000511087227 */ /* 0x000fe20007820008 */
[----:B------:R-:W-:-:S03]  /*2820*/  SEL R9, R19, R20, !P3 ;  /* 0x0000001413097207 */ /* 0x000fc60005800000 */
[CC--:B------:R-:W-:Y:S02]  /*2830*/  IMAD R5, R17.reuse, R4.reuse, RZ ;  /* 0x0000000411057224 */ /* 0x0c0fe400078e02ff */
[----:B------:R-:W-:-:S03]  /*2840*/  IMAD.HI.U32 R20, R17, R4, RZ ;  /* 0x0000000411147227 */ /* 0x000fc600078e00ff */
[----:B------:R-:W-:Y:S01]  /*2850*/  IADD3 R8, P2, PT, R5, R8, RZ ;  /* 0x0000000805087210 */ /* 0x000fe20007f5e0ff */
[----:B------:R-:W-:Y:S01]  /*2860*/  IMAD.X R20, R20, 0x1, R17, P0 ;  /* 0x0000000114147824 */ /* 0x000fe200000e0611 */
[----:B------:R-:W-:-:S03]  /*2870*/  IADD3.X R5, PT, PT, RZ, ~R18, RZ, P4, !PT ;  /* 0x80000012ff057210 */ /* 0x000fc600027fe4ff */
[C---:B------:R-:W-:Y:S01]  /*2880*/  IMAD.HI.U32 R4, R8.reuse, R9, RZ ;  /* 0x0000000908047227 */ /* 0x040fe200078e00ff */
[----:B------:R-:W-:Y:S02]  /*2890*/  SEL R17, R5, R18, !P3 ;  /* 0x0000001205117207 */ /* 0x000fe40005800000 */
[----:B------:R-:W-:Y:S01]  /*28a0*/  IADD3.X R20, PT, PT, RZ, RZ, R20, P2, P1 ;  /* 0x000000ffff147210 */ /* 0x000fe200017e2414 */
[----:B------:R-:W-:Y:S02]  /*28b0*/  IMAD.MOV.U32 R5, RZ, RZ, RZ ;  /* 0x000000ffff057224 */ /* 0x000fe400078e00ff */
[----:B------:R-:W-:-:S04]  /*28c0*/  IMAD.WIDE.U32 R4, R8, R17, R4 ;  /* 0x0000001108047225 */ /* 0x000fc800078e0004 */
[C---:B------:R-:W-:Y:S02]  /*28d0*/  IMAD R19, R20.reuse, R17, RZ ;  /* 0x0000001114137224 */ /* 0x040fe400078e02ff */
[----:B------:R-:W-:-:S04]  /*28e0*/  IMAD.HI.U32 R4, P0, R20, R9, R4 ;  /* 0x0000000914047227 */ /* 0x000fc80007800004 */
[----:B------:R-:W-:Y:S01]  /*28f0*/  IMAD.HI.U32 R21, R20, R17, RZ ;  /* 0x0000001114157227 */ /* 0x000fe200078e00ff */
[----:B------:R-:W-:-:S04]  /*2900*/  IADD3 R19, P1, PT, R19, R4, RZ ;  /* 0x0000000413137210 */ /* 0x000fc80007f3e0ff */
[----:B------:R-:W-:Y:S01]  /*2910*/  IADD3.X R21, PT, PT, R21, RZ, RZ, P0, !PT ;  /* 0x000000ff15157210 */ /* 0x000fe200007fe4ff */
[----:B------:R-:W-:-:S04]  /*2920*/  IMAD.WIDE.U32 R4, R19, R6, RZ ;  /* 0x0000000613047225 */ /* 0x000fc800078e00ff */
[----:B------:R-:W-:Y:S02]  /*2930*/  IMAD.X R21, RZ, RZ, R21, P1 ;  /* 0x000000ffff157224 */ /* 0x000fe400008e0615 */
[C---:B------:R-:W-:Y:S01]  /*2940*/  IMAD R8, R19.reuse, R7, R5 ;  /* 0x0000000713087224 */ /* 0x040fe200078e0205 */
[----:B------:R-:W-:Y:S02]  /*2950*/  IADD3 R5, P1, PT, -R4, R9, RZ ;  /* 0x0000000904057210 */ /* 0x000fe40007f3e1ff */
[----:B------:R-:W-:Y:S01]  /*2960*/  IADD3 R4, P2, PT, R19, 0x1, RZ ;  /* 0x0000000113047810 */ /* 0x000fe20007f5e0ff */
[-C--:B------:R-:W-:Y:S01]  /*2970*/  IMAD R8, R21, R6.reuse, R8 ;  /* 0x0000000615087224 */ /* 0x080fe200078e0208 */
[----:B------:R-:W-:-:S03]  /*2980*/  ISETP.GE.U32.AND P0, PT, R5, R6, PT ;  /* 0x000000060500720c */ /* 0x000fc60003f06070 */
[----:B------:R-:W-:Y:S01]  /*2990*/  IMAD.X R17, R17, 0x1, ~R8, P1 ;  /* 0x0000000111117824 */ /* 0x000fe200008e0e08 */
[----:B------:R-:W-:-:S04]  /*29a0*/  IADD3 R8, P1, PT, R5, -R6, RZ ;  /* 0x8000000605087210 */ /* 0x000fc80007f3e0ff */
[CC--:B------:R-:W-:Y:S02]  /*29b0*/  ISETP.GE.U32.AND.EX P0, PT, R17.reuse, R7.reuse, PT, P0 ;  /* 0x000000071100720c */ /* 0x0c0fe40003f06100 */
[----:B------:R-:W-:Y:S02]  /*29c0*/  IADD3.X R9, PT, PT, R17, ~R7, RZ, P1, !PT ;  /* 0x8000000711097210 */ /* 0x000fe40000ffe4ff */
[----:B------:R-:W-:Y:S01]  /*29d0*/  SEL R5, R8, R5, P0 ;  /* 0x0000000508057207 */ /* 0x000fe20000000000 */
[----:B------:R-:W-:Y:S01]  /*29e0*/  IMAD.X R8, RZ, RZ, R21, P2 ;  /* 0x000000ffff087224 */ /* 0x000fe200010e0615 */
[----:B------:R-:W-:Y:S02]  /*29f0*/  SEL R19, R4, R19, P0 ;  /* 0x0000001304137207 */ /* 0x000fe40000000000 */
[----:B------:R-:W-:Y:S02]  /*2a00*/  SEL R9, R9, R17, P0 ;  /* 0x0000001109097207 */ /* 0x000fe40000000000 */
[----:B------:R-:W-:-:S02]  /*2a10*/  ISETP.GE.U32.AND P1, PT, R5, R6, PT ;  /* 0x000000060500720c */ /* 0x000fc40003f26070 */
[----:B------:R-:W-:Y:S02]  /*2a20*/  SEL R6, R8, R21, P0 ;  /* 0x0000001508067207 */ /* 0x000fe40000000000 */
[----:B------:R-:W-:Y:S02]  /*2a30*/  IADD3 R4, P2, PT, R19, 0x1, RZ ;  /* 0x0000000113047810 */ /* 0x000fe40007f5e0ff */
[----:B------:R-:W-:Y:S02]  /*2a40*/  ISETP.GE.U32.AND.EX P0, PT, R9, R7, PT, P1 ;  /* 0x000000070900720c */ /* 0x000fe40003f06110 */
[----:B------:R-:W-:Y:S01]  /*2a50*/  LOP3.LUT R8, R3, R18, RZ, 0x3c, !PT ;  /* 0x0000001203087212 */ /* 0x000fe200078e3cff */
[----:B------:R-:W-:Y:S01]  /*2a60*/  IMAD.X R5, RZ, RZ, R6, P2 ;  /* 0x000000ffff057224 */ /* 0x000fe200010e0606 */
[----:B------:R-:W-:Y:S02]  /*2a70*/  SEL R4, R4, R19, P0 ;  /* 0x0000001304047207 */ /* 0x000fe40000000000 */
[----:B------:R-:W-:-:S02]  /*2a80*/  ISETP.GE.AND P1, PT, R8, RZ, PT ;  /* 0x000000ff0800720c */ /* 0x000fc40003f26270 */
[----:B------:R-:W-:Y:S02]  /*2a90*/  SEL R5, R5, R6, P0 ;  /* 0x0000000605057207 */ /* 0x000fe40000000000 */
[-C--:B------:R-:W-:Y:S02]  /*2aa0*/  IADD3 R7, P2, PT, RZ, -R4.reuse, RZ ;  /* 0x80000004ff077210 */ /* 0x080fe40007f5e0ff */
[----:B------:R-:W-:Y:S02]  /*2ab0*/  ISETP.NE.U32.AND P0, PT, R16, RZ, PT ;  /* 0x000000ff1000720c */ /* 0x000fe40003f05070 */
[----:B------:R-:W-:Y:S02]  /*2ac0*/  IADD3.X R6, PT, PT, RZ, ~R5, RZ, P2, !PT ;  /* 0x80000005ff067210 */ /* 0x000fe400017fe4ff */
[----:B------:R-:W-:Y:S01]  /*2ad0*/  ISETP.NE.AND.EX P0, PT, R3, RZ, PT, P0 ;  /* 0x000000ff0300720c */ /* 0x000fe20003f05300 */
[----:B------:R-:W-:Y:S01]  /*2ae0*/  IMAD.MOV.U32 R3, RZ, RZ, 0x0 ;  /* 0x00000000ff037424 */ /* 0x000fe200078e00ff */
[----:B------:R-:W-:-:S02]  /*2af0*/  SEL R4, R7, R4, !P1 ;  /* 0x0000000407047207 */ /* 0x000fc40004800000 */
[----:B------:R-:W-:Y:S02]  /*2b00*/  SEL R5, R6, R5, !P1 ;  /* 0x0000000506057207 */ /* 0x000fe40004800000 */
[----:B------:R-:W-:Y:S02]  /*2b10*/  SEL R4, R4, 0xffffffff, P0 ;  /* 0xffffffff04047807 */ /* 0x000fe40000000000 */
[----:B------:R-:W-:Y:S01]  /*2b20*/  SEL R5, R5, 0xffffffff, P0 ;  /* 0xffffffff05057807 */ /* 0x000fe20000000000 */
[----:B------:R-:W-:Y:S06]  /*2b30*/  RET.REL.NODEC R2 `(_ZN2at6native60_GLOBAL__N__aad4af22_27_AdaptiveAveragePooling3d_cu_866e08f930atomicadaptiveaveragegradinputIN3c108BFloat16EEEvPT_PKS5_iiiiiil) ;  /* 0xffffffd402307950 */ /* 0x000fec0003c3ffff */
.L_x_320:
        /* <DEDUP_REMOVED lines=12> */
.L_x_676:


//--------------------- .text._ZN2at6native60_GLOBAL__N__aad4af22_27_AdaptiveAveragePooling3d_cu_866e08f930atomicadaptiveaveragegradinputIN3c104HalfEEEvPT_PKS5_iiiiiil --------------------------
	.section	.text._ZN2at6native60_GLOBAL__N__aad4af22_27_AdaptiveAveragePooling3d_cu_866e08f930atomicadaptiveaveragegradinputIN3c104HalfEEEvPT_PKS5_iiiiiil,"ax",@progbits
	.align	128
.text._ZN2at6native60_GLOBAL__N__aad4af22_27_AdaptiveAveragePooling3d_cu_866e08f930atomicadaptiveaveragegradinputIN3c104HalfEEEvPT_PKS5_iiiiiil:
        .type           _ZN2at6native60_GLOBAL__N__aad4af22_27_AdaptiveAveragePooling3d_cu_866e08f930atomicadaptiveaveragegradinputIN3c104HalfEEEvPT_PKS5_iiiiiil,@function
        .size           _ZN2at6native60_GLOBAL__N__aad4af22_27_AdaptiveAveragePooling3d_cu_866e08f930atomicadaptiveaveragegradinputIN3c104HalfEEEvPT_PKS5_iiiiiil,(.L_x_678 - _ZN2at6native60_GLOBAL__N__aad4af22_27_AdaptiveAveragePooling3d_cu_866e08f930atomicadaptiveaveragegradinputIN3c104HalfEEEvPT_PKS5_iiiiiil)
        .other          _ZN2at6native60_GLOBAL__N__aad4af22_27_AdaptiveAveragePooling3d_cu_866e08f930atomicadaptiveaveragegradinputIN3c104HalfEEEvPT_PKS5_iiiiiil,@"STO_CUDA_ENTRY STV_DEFAULT"
_ZN2at6native60_GLOBAL__N__aad4af22_27_AdaptiveAveragePooling3d_cu_866e08f930atomicadaptiveaveragegradinputIN3c104HalfEEEvPT_PKS5_iiiiiil:
        /* <DEDUP_REMOVED lines=40> */
.L_x_321:
[----:B------:R-:W0:Y:S01]  /*0280*/  LDCU UR4, c[0x0][0x39c] ;  /* 0x00007380ff0477ac */ /* 0x000e220008000800 */
[----:B------:R-:W-:Y:S01]  /*0290*/  IMAD.U32 R20, RZ, RZ, UR6 ;  /* 0x00000006ff147e24 */ /* 0x000fe2000f8e00ff */
[----:B------:R-:W-:Y:S01]  /*02a0*/  MOV R2, 0x2f0 ;  /* 0x000002f000027802 */ /* 0x000fe20000000f00 */
[----:B------:R-:W-:Y:S02]  /*02b0*/  IMAD.U32 R18, RZ, RZ, UR8 ;  /* 0x00000008ff127e24 */ /* 0x000fe4000f8e00ff */
[----:B------:R-:W-:Y:S01]  /*02c0*/  IMAD.U32 R3, RZ, RZ, UR9 ;  /* 0x00000009ff037e24 */ /* 0x000fe2000f8e00ff */
[----:B0-----:R-:W-:-:S07]  /*02d0*/  MOV R16, UR4 ;  /* 0x0000000400107c02 */ /* 0x001fce0008000f00 */
[----:B------:R-:W-:Y:S05]  /*02e0*/  CALL.REL.NOINC `($__internal_6_$__cuda_sm20_div_s64) ;  /* 0x0000002000b87944 */ /* 0x000fea0003c00000 */
        /* <DEDUP_REMOVED lines=10> */
.L_x_322:
        /* <DEDUP_REMOVED lines=29> */
.L_x_324:
[----:B------:R-:W0:Y:S01]  /*0560*/  LDCU UR5, c[0x0][0x39c] ;  /* 0x00007380ff0577ac */ /* 0x000e220008000800 */
[----:B------:R-:W-:Y:S01]  /*0570*/  IMAD.MOV.U32 R20, RZ, RZ, R10 ;  /* 0x000000ffff147224 */ /* 0x000fe200078e000a */
[----:B------:R-:W-:Y:S01]  /*0580*/  MOV R2, 0x5c0 ;  /* 0x000005c000027802 */ /* 0x000fe20000000f00 */
[----:B------:R-:W-:Y:S01]  /*0590*/  IMAD.U32 R3, RZ, RZ, UR9 ;  /* 0x00000009ff037e24 */ /* 0x000fe2000f8e00ff */
[----:B0-----:R-:W-:-:S07]  /*05a0*/  MOV R16, UR5 ;  /* 0x0000000500107c02 */ /* 0x001fce0008000f00 */
[----:B------:R-:W-:Y:S05]  /*05b0*/  CALL.REL.NOINC `($__internal_6_$__cuda_sm20_div_s64) ;  /* 0x0000002000047944 */ /* 0x000fea0003c00000 */
[----:B------:R-:W-:-:S07]  /*05c0*/  IMAD.MOV.U32 R24, RZ, RZ, R4 ;  /* 0x000000ffff187224 */ /* 0x000fce00078e0004 */
.L_x_325:
[----:B------:R-:W-:Y:S05]  /*05d0*/  BSYNC.RECONVERGENT B0 ;  /* 0x0000000000007941 */ /* 0x000fea0003800200 */
.L_x_323:
        /* <DEDUP_REMOVED lines=28> */
.L_x_327:
[----:B------:R-:W0:Y:S01]  /*07a0*/  LDCU UR4, c[0x0][0x39c] ;  /* 0x00007380ff0477ac */ /* 0x000e220008000800 */
[----:B------:R-:W-:Y:S01]  /*07b0*/  IMAD.U32 R3, RZ, RZ, UR9 ;  /* 0x00000009ff037e24 */ /* 0x000fe2000f8e00ff */
[----:B------:R-:W-:Y:S01]  /*07c0*/  MOV R2, 0x7f0 ;  /* 0x000007f000027802 */ /* 0x000fe20000000f00 */
[----:B0-----:R-:W-:-:S07]  /*07d0*/  IMAD.U32 R16, RZ, RZ, UR4 ;  /* 0x00000004ff107e24 */ /* 0x001fce000f8e00ff */
[----:B------:R-:W-:Y:S05]  /*07e0*/  CALL.REL.NOINC `($__internal_6_$__cuda_sm20_div_s64) ;  /* 0x0000001c00787944 */ /* 0x000fea0003c00000 */
[----:B------:R-:W-:-:S07]  /*07f0*/  MOV R0, R4 ;  /* 0x0000000400007202 */ /* 0x000fce0000000f00 */
.L_x_328:
[----:B------:R-:W-:Y:S05]  /*0800*/  BSYNC.RECONVERGENT B0 ;  /* 0x0000000000007941 */ /* 0x000fea0003800200 */
.L_x_326:
        /* <DEDUP_REMOVED lines=23> */
.L_x_373:
        /* <DEDUP_REMOVED lines=26> */
.L_x_329:
[----:B------:R-:W0:Y:S01]  /*0b20*/  LDCU UR9, c[0x0][0x3a0] ;  /* 0x00007400ff0977ac */ /* 0x000e220008000800 */
[----:B------:R-:W-:Y:S01]  /*0b30*/  MOV R20, R28 ;  /* 0x0000001c00147202 */ /* 0x000fe20000000f00 */
[----:B------:R-:W-:Y:S01]  /*0b40*/  IMAD.MOV.U32 R18, RZ, RZ, RZ ;  /* 0x000000ffff127224 */ /* 0x000fe200078e00ff */
[----:B------:R-:W-:Y:S01]  /*0b50*/  MOV R2, 0xb90 ;  /* 0x00000b9000027802 */ /* 0x000fe20000000f00 */
[----:B------:R-:W-:Y:S02]  /*0b60*/  IMAD.U32 R3, RZ, RZ, UR11 ;  /* 0x0000000bff037e24 */ /* 0x000fe4000f8e00ff */
[----:B0-----:R-:W-:-:S07]  /*0b70*/  IMAD.U32 R16, RZ, RZ, UR9 ;  /* 0x00000009ff107e24 */ /* 0x001fce000f8e00ff */
[----:B-1----:R-:W-:Y:S05]  /*0b80*/  CALL.REL.NOINC `($__internal_6_$__cuda_sm20_div_s64) ;  /* 0x0000001800907944 */ /* 0x002fea0003c00000 */
        /* <DEDUP_REMOVED lines=10> */
.L_x_330:
        /* <DEDUP_REMOVED lines=29> */
.L_x_332:
[----:B------:R-:W0:Y:S01]  /*0e00*/  LDCU UR9, c[0x0][0x3a0] ;  /* 0x00007400ff0977ac */ /* 0x000e220008000800 */
[----:B------:R-:W-:Y:S01]  /*0e10*/  IMAD.U32 R3, RZ, RZ, UR11 ;  /* 0x0000000bff037e24 */ /* 0x000fe2000f8e00ff */
[----:B------:R-:W-:Y:S01]  /*0e20*/  MOV R2, 0xe50 ;  /* 0x00000e5000027802 */ /* 0x000fe20000000f00 */
[----:B0-----:R-:W-:-:S07]  /*0e30*/  IMAD.U32 R16, RZ, RZ, UR9 ;  /* 0x00000009ff107e24 */ /* 0x001fce000f8e00ff */
[----:B-1----:R-:W-:Y:S05]  /*0e40*/  CALL.REL.NOINC `($__internal_6_$__cuda_sm20_div_s64) ;  /* 0x0000001400e07944 */ /* 0x002fea0003c00000 */
.L_x_333:
[----:B------:R-:W-:Y:S05]  /*0e50*/  BSYNC.RECONVERGENT B0 ;  /* 0x0000000000007941 */ /* 0x000fea0003800200 */
.L_x_331:
        /* <DEDUP_REMOVED lines=32> */
.L_x_335:
[----:B------:R-:W0:Y:S01]  /*1060*/  LDCU UR9, c[0x0][0x3a0] ;  /* 0x00007400ff0977ac */ /* 0x000e220008000800 */
[----:B------:R-:W-:Y:S01]  /*1070*/  IMAD.U32 R3, RZ, RZ, UR11 ;  /* 0x0000000bff037e24 */ /* 0x000fe2000f8e00ff */
[----:B------:R-:W-:Y:S01]  /*1080*/  MOV R2, 0x10b0 ;  /* 0x000010b000027802 */ /* 0x000fe20000000f00 */
[----:B0-----:R-:W-:-:S07]  /*1090*/  IMAD.U32 R16, RZ, RZ, UR9 ;  /* 0x00000009ff107e24 */ /* 0x001fce000f8e00ff */
[----:B-1----:R-:W-:Y:S05]  /*10a0*/  CALL.REL.NOINC `($__internal_6_$__cuda_sm20_div_s64) ;  /* 0x0000001400487944 */ /* 0x002fea0003c00000 */
[----:B------:R-:W-:-:S07]  /*10b0*/  IMAD.MOV.U32 R2, RZ, RZ, R4 ;  /* 0x000000ffff027224 */ /* 0x000fce00078e0004 */
.L_x_336:
[----:B------:R-:W-:Y:S05]  /*10c0*/  BSYNC.RECONVERGENT B0 ;  /* 0x0000000000007941 */ /* 0x000fea0003800200 */
.L_x_334:
        /* <DEDUP_REMOVED lines=11> */
[----:B------:R-:W-:Y:S02]  /*1180*/  F2FP.F16.F32.PACK_AB R2, RZ, R2 ;  /* 0x00000002ff02723e */ /* 0x000fe400000000ff */
[----:B------:R-:W-:-:S02]  /*1190*/  F2FP.F16.F32.PACK_AB R4, RZ, R4 ;  /* 0x00000004ff04723e */ /* 0x000fc400000000ff */
[C---:B------:R-:W-:Y:S01]  /*11a0*/  IADD3 R23, P1, PT, R11.reuse, UR6, RZ ;  /* 0x000000060b177c10 */ /* 0x040fe2000ff3e0ff */
[----:B------:R-:W-:Y:S02]  /*11b0*/  HADD2.F32 R14, -RZ, R2.H0_H0 ;  /* 0x20000002ff0e7230 */ /* 0x000fe40000004100 */
[----:B------:R-:W-:Y:S01]  /*11c0*/  HADD2.F32 R13, -RZ, R4.H0_H0 ;  /* 0x20000004ff0d7230 */ /* 0x000fe20000004100 */
[----:B------:R-:W-:Y:S01]  /*11d0*/  LEA.HI.X.SX32 R11, R11, UR8, 0x1, P1 ;  /* 0x000000080b0b7c11 */ /* 0x000fe200088f0eff */
[----:B0-----:R-:W-:-:S05]  /*11e0*/  IMAD R3, R0, UR9, RZ ;  /* 0x0000000900037c24 */ /* 0x001fca000f8e02ff */
[----:B------:R-:W-:-:S04]  /*11f0*/  IADD3 R15, P0, PT, R26, R3, RZ ;  /* 0x000000031a0f7210 */ /* 0x000fc80007f1e0ff */
[----:B------:R-:W-:-:S09]  /*1200*/  LEA.HI.X.SX32 R10, R3, R22, 0x1, P0 ;  /* 0x00000016030a7211 */ /* 0x000fd200000f0eff */
.L_x_372:
        /* <DEDUP_REMOVED lines=26> */
.L_x_339:
[----:B------:R-:W0:Y:S01]  /*13b0*/  LDCU UR9, c[0x0][0x3a4] ;  /* 0x00007480ff0977ac */ /* 0x000e220008000800 */
[----:B------:R-:W-:Y:S01]  /*13c0*/  MOV R20, R12 ;  /* 0x0000000c00147202 */ /* 0x000fe20000000f00 */
[----:B------:R-:W-:Y:S01]  /*13d0*/  IMAD.MOV.U32 R18, RZ, RZ, RZ ;  /* 0x000000ffff127224 */ /* 0x000fe200078e00ff */
[----:B------:R-:W-:Y:S01]  /*13e0*/  MOV R2, 0x1420 ;  /* 0x0000142000027802 */ /* 0x000fe20000000f00 */
[----:B------:R-:W-:Y:S02]  /*13f0*/  IMAD.U32 R3, RZ, RZ, UR16 ;  /* 0x00000010ff037e24 */ /* 0x000fe4000f8e00ff */
[----:B0-----:R-:W-:-:S07]  /*1400*/  IMAD.U32 R16, RZ, RZ, UR9 ;  /* 0x00000009ff107e24 */ /* 0x001fce000f8e00ff */
[----:B------:R-:W-:Y:S05]  /*1410*/  CALL.REL.NOINC `($__internal_6_$__cuda_sm20_div_s64) ;  /* 0x00000010006c7944 */ /* 0x000fea0003c00000 */
[----:B------:R-:W0:Y:S01]  /*1420*/  LDCU UR9, c[0x0][0x3a4] ;  /* 0x00007480ff0977ac */ /* 0x000e220008000800 */
[----:B------:R-:W-:Y:S01]  /*1430*/  IADD3 R9, P0, PT, RZ, -R4, RZ ;  /* 0x80000004ff097210 */ /* 0x000fe20007f1e0ff */
[----:B------:R-:W-:Y:S02]  /*1440*/  IMAD.MOV.U32 R6, RZ, RZ, R12 ;  /* 0x000000ffff067224 */ /* 0x000fe400078e000c */
[----:B------:R-:W-:Y:S01]  /*1450*/  IMAD.MOV.U32 R7, RZ, RZ, RZ ;  /* 0x000000ffff077224 */ /* 0x000fe200078e00ff */
[----:B------:R-:W-:Y:S01]  /*1460*/  IADD3.X R0, PT, PT, RZ, ~R5, RZ, P0, !PT ;  /* 0x80000005ff007210 */ /* 0x000fe200007fe4ff */
[----:B0-----:R-:W-:-:S04]  /*1470*/  IMAD.U32 R3, RZ, RZ, UR9 ;  /* 0x00000009ff037e24 */ /* 0x001fc8000f8e00ff */
[-C--:B------:R-:W-:Y:S02]  /*1480*/  IMAD R0, R0, R3.reuse, RZ ;  /* 0x0000000300007224 */ /* 0x080fe400078e02ff */
[----:B------:R-:W-:-:S04]  /*1490*/  IMAD.WIDE.U32 R6, R9, R3, R6 ;  /* 0x0000000309067225 */ /* 0x000fc800078e0006 */
[----:B------:R-:W-:Y:S01]  /*14a0*/  IMAD R5, R9, UR16, R0 ;  /* 0x0000001009057c24 */ /* 0x000fe2000f8e0200 */
[----:B------:R-:W-:-:S03]  /*14b0*/  MOV R0, R4 ;  /* 0x0000000400007202 */ /* 0x000fc60000000f00 */
[----:B------:R-:W-:-:S07]  /*14c0*/  IMAD.IADD R2, R7, 0x1, R5 ;  /* 0x0000000107027824 */ /* 0x000fce00078e0205 */
.L_x_340:
        /* <DEDUP_REMOVED lines=27> */
[----:B------:R-:W-:Y:S01]  /*1680*/  IMAD.MOV.U32 R4, RZ, RZ, R2 ;  /* 0x000000ffff047224 */ /* 0x000fe200078e0002 */
[----:B------:R-:W-:Y:S06]  /*1690*/  BRA `(.L_x_343) ;  /* 0x0000000000147947 */ /* 0x000fec0003800000 */
.L_x_342:
[----:B------:R-:W0:Y:S01]  /*16a0*/  LDCU UR9, c[0x0][0x3a4] ;  /* 0x00007480ff0977ac */ /* 0x000e220008000800 */
[----:B------:R-:W-:Y:S01]  /*16b0*/  IMAD.U32 R3, RZ, RZ, UR16 ;  /* 0x00000010ff037e24 */ /* 0x000fe2000f8e00ff */
[----:B------:R-:W-:Y:S02]  /*16c0*/  MOV R2, 0x16f0 ;  /* 0x000016f000027802 */ /* 0x000fe40000000f00 */
[----:B0-----:R-:W-:-:S07]  /*16d0*/  MOV R16, UR9 ;  /* 0x0000000900107c02 */ /* 0x001fce0008000f00 */
[----:B------:R-:W-:Y:S05]  /*16e0*/  CALL.REL.NOINC `($__internal_6_$__cuda_sm20_div_s64) ;  /* 0x0000000c00b87944 */ /* 0x000fea0003c00000 */
.L_x_343:
[----:B------:R-:W-:Y:S05]  /*16f0*/  BSYNC.RECONVERGENT B1 ;  /* 0x0000000000017941 */ /* 0x000fea0003800200 */
.L_x_341:
[----:B------:R-:W0:Y:S01]  /*1700*/  LDCU UR9, c[0x0][0x398] ;  /* 0x00007300ff0977ac */ /* 0x000e220008000800 */
[----:B------:R-:W-:Y:S01]  /*1710*/  IMAD.U32 R3, RZ, RZ, UR4 ;  /* 0x00000004ff037e24 */ /* 0x000fe2000f8e00ff */
[----:B------:R-:W-:Y:S01]  /*1720*/  BSSY.RECONVERGENT B1, `(.L_x_344) ;  /* 0x0000024000017945 */ /* 0x000fe20003800200 */
[----:B------:R-:W-:Y:S02]  /*1730*/  IMAD R5, R12, UR4, RZ ;  /* 0x000000040c057c24 */ /* 0x000fe4000f8e02ff */
        /* <DEDUP_REMOVED lines=27> */
[----:B------:R-:W-:Y:S01]  /*18f0*/  MOV R4, R2 ;  /* 0x0000000200047202 */ /* 0x000fe20000000f00 */
[----:B------:R-:W-:Y:S06]  /*1900*/  BRA `(.L_x_346) ;  /* 0x0000000000147947 */ /* 0x000fec0003800000 */
.L_x_345:
[----:B------:R-:W0:Y:S01]  /*1910*/  LDCU UR9, c[0x0][0x3a4] ;  /* 0x00007480ff0977ac */ /* 0x000e220008000800 */
[----:B------:R-:W-:Y:S01]  /*1920*/  IMAD.U32 R3, RZ, RZ, UR16 ;  /* 0x00000010ff037e24 */ /* 0x000fe2000f8e00ff */
[----:B------:R-:W-:Y:S01]  /*1930*/  MOV R2, 0x1960 ;  /* 0x0000196000027802 */ /* 0x000fe20000000f00 */
[----:B0-----:R-:W-:-:S07]  /*1940*/  IMAD.U32 R16, RZ, RZ, UR9 ;  /* 0x00000009ff107e24 */ /* 0x001fce000f8e00ff */
[----:B------:R-:W-:Y:S05]  /*1950*/  CALL.REL.NOINC `($__internal_6_$__cuda_sm20_div_s64) ;  /* 0x0000000c001c7944 */ /* 0x000fea0003c00000 */
.L_x_346:
[----:B------:R-:W-:Y:S05]  /*1960*/  BSYNC.RECONVERGENT B1 ;  /* 0x0000000000017941 */ /* 0x000fea0003800200 */
.L_x_344:
[----:B------:R-:W-:Y:S01]  /*1970*/  ISETP.GT.U32.AND P0, PT, R24, 0x7ffffffe, PT ;  /* 0x7ffffffe1800780c */ /* 0x000fe20003f04070 */
[----:B------:R-:W-:-:S12]  /*1980*/  BSSY.RECONVERGENT B5, `(.L_x_347) ;  /* 0x00000b7000057945 */ /* 0x000fd80003800200 */
[----:B------:R-:W-:Y:S05]  /*1990*/  @P0 BRA `(.L_x_348) ;  /* 0x0000000800d40947 */ /* 0x000fea0003800000 */
[----:B------:R-:W0:Y:S01]  /*19a0*/  LDCU.128 UR20, c[0x0][0x380] ;  /* 0x00007000ff1477ac */ /* 0x000e220008000c00 */
[----:B------:R-:W-:-:S04]  /*19b0*/  IADD3 R3, P0, PT, R12, R23, RZ ;  /* 0x000000170c037210 */ /* 0x000fc80007f1e0ff */
[----:B------:R-:W-:Y:S02]  /*19c0*/  IADD3.X R6, PT, PT, RZ, R11, RZ, P0, !PT ;  /* 0x0000000bff067210 */ /* 0x000fe400007fe4ff */
[----:B0-----:R-:W-:-:S04]  /*19d0*/  LEA R2, P1, R3, UR22, 0x1 ;  /* 0x0000001603027c11 */ /* 0x001fc8000f8208ff */
[----:B------:R-:W-:-:S05]  /*19e0*/  LEA.HI.X R3, R3, UR23, R6, 0x1, P1 ;  /* 0x0000001703037c11 */ /* 0x000fca00088f0c06 */
[----:B------:R0:W2:Y:S01]  /*19f0*/  LDG.E.U16 R2, desc[UR14][R2.64] ;  /* 0x0000000e02027981 */ /* 0x0000a2000c1e1500 */
[----:B------:R-:W1:Y:S01]  /*1a00*/  MUFU.RCP R6, R14 ;  /* 0x0000000e00067308 */ /* 0x000e620000001000 */
[----:B------:R-:W-:Y:S01]  /*1a10*/  IMAD.IADD R9, R4, 0x1, -R0 ;  /* 0x0000000104097824 */ /* 0x000fe200078e0a00 */
[----:B------:R-:W-:-:S03]  /*1a20*/  IADD3 R19, P0, PT, R15, R0, RZ ;  /* 0x000000000f137210 */ /* 0x000fc60007f1e0ff */
[----:B------:R-:W-:Y:S01]  /*1a30*/  VIADD R8, R9, 0x1 ;  /* 0x0000000109087836 */ /* 0x000fe20000000000 */
[C---:B------:R-:W-:Y:S02]  /*1a40*/  LEA R18, P1, R19.reuse, UR20, 0x1 ;  /* 0x0000001413127c11 */ /* 0x040fe4000f8208ff */
[----:B------:R-:W3:Y:S01]  /*1a50*/  MUFU.RCP R16, R13 ;  /* 0x0000000d00107308 */ /* 0x000ee20000001000 */
[----:B------:R-:W-:Y:S02]  /*1a60*/  LEA.HI.X.SX32 R0, R0, R10, 0x1, P0 ;  /* 0x0000000a00007211 */ /* 0x000fe400000f0eff */
[----:B------:R-:W-:Y:S02]  /*1a70*/  I2FP.F32.S32 R4, R8 ;  /* 0x0000000800047245 */ /* 0x000fe40000201400 */
[----:B------:R-:W-:Y:S02]  /*1a80*/  LOP3.LUT R7, R8, 0x7ffffffc, RZ, 0xc0, !PT ;  /* 0x7ffffffc08077812 */ /* 0x000fe400078ec0ff */
[----:B------:R-:W-:-:S03]  /*1a90*/  LEA.HI.X R19, R19, UR21, R0, 0x1, P1 ;  /* 0x0000001513137c11 */ /* 0x000fc600088f0c00 */
[----:B0-----:R-:W-:Y:S02]  /*1aa0*/  IMAD.MOV R3, RZ, RZ, -R7 ;  /* 0x000000ffff037224 */ /* 0x001fe400078e0a07 */
[----:B--2---:R-:W-:-:S05]  /*1ab0*/  HADD2.F32 R5, -RZ, R2.H0_H0 ;  /* 0x20000002ff057230 */ /* 0x004fca0000004100 */
[----:B-1----:R-:W-:-:S05]  /*1ac0*/  FMUL.FTZ R5, R5, R6 ;  /* 0x0000000605057220 */ /* 0x002fca0000410000 */
[----:B------:R-:W-:-:S05]  /*1ad0*/  F2FP.F16.F32.PACK_AB R5, RZ, R5 ;  /* 0x00000005ff05723e */ /* 0x000fca00000000ff */
[----:B------:R-:W-:-:S05]  /*1ae0*/  HADD2.F32 R5, -RZ, R5.H0_H0 ;  /* 0x20000005ff057230 */ /* 0x000fca0000004100 */
[----:B---3--:R-:W-:-:S05]  /*1af0*/  FMUL.FTZ R5, R5, R16 ;  /* 0x0000001005057220 */ /* 0x008fca0000410000 */
[----:B------:R-:W-:Y:S02]  /*1b00*/  F2FP.F16.F32.PACK_AB R5, R4, R5 ;  /* 0x000000050405723e */ /* 0x000fe400000000ff */
[----:B------:R-:W-:-:S03]  /*1b10*/  LOP3.LUT R4, R8, 0x3, RZ, 0xc0, !PT ;  /* 0x0000000308047812 */ /* 0x000fc600078ec0ff */
[--C-:B------:R-:W-:Y:S02]  /*1b20*/  HADD2.F32 R2, -RZ, R5.reuse.H1_H1 ;  /* 0x30000005ff027230 */ /* 0x100fe40000004100 */
[----:B------:R-:W-:-:S04]  /*1b30*/  HADD2.F32 R5, -RZ, R5.H0_H0 ;  /* 0x20000005ff057230 */ /* 0x000fc80000004100 */
[----:B------:R-:W0:Y:S02]  /*1b40*/  MUFU.RCP R2, R2 ;  /* 0x0000000200027308 */ /* 0x000e240000001000 */
[----:B0-----:R-:W-:Y:S01]  /*1b50*/  FMUL.FTZ R6, R5, R2 ;  /* 0x0000000205067220 */ /* 0x001fe20000410000 */
[----:B------:R-:W-:-:S04]  /*1b60*/  HFMA2 R5, -RZ, RZ, 0, 0 ;  /* 0x00000000ff057431 */ /* 0x000fc800000001ff */
[----:B------:R-:W-:-:S07]  /*1b70*/  F2FP.F16.F32.PACK_AB R6, RZ, R6 ;  /* 0x00000006ff06723e */ /* 0x000fce00000000ff */
.L_x_371:
[----:B------:R-:W-:Y:S01]  /*1b80*/  ISETP.GE.AND P1, PT, R25, 0x1, PT ;  /* 0x000000011900780c */ /* 0x000fe20003f26270 */
[----:B------:R-:W-:Y:S01]  /*1b90*/  BSSY.RECONVERGENT B4, `(.L_x_349) ;  /* 0x0000092000047945 */ /* 0x000fe20003800200 */
[C---:B------:R-:W-:Y:S01]  /*1ba0*/  ISETP.NE.AND P0, PT, R5.reuse, R24, PT ;  /* 0x000000180500720c */ /* 0x040fe20003f05270 */
[----:B------:R-:W-:-:S10]  /*1bb0*/  VIADD R5, R5, 0x1 ;  /* 0x0000000105057836 */ /* 0x000fd40000000000 */
[----:B------:R-:W-:Y:S05]  /*1bc0*/  @!P1 BRA `(.L_x_350) ;  /* 0x0000000800389947 */ /* 0x000fea0003800000 */
[----:B------:R-:W-:-:S07]  /*1bd0*/  MOV R2, RZ ;  /* 0x000000ff00027202 */ /* 0x000fce0000000f00 */
.L_x_370:
        /* <DEDUP_REMOVED lines=12> */
.L_x_364:
        /* <DEDUP_REMOVED lines=9> */
.L_x_357:
[----:B-----5:R-:W-:-:S05]  /*1d30*/  HADD2 R32, R33, R6.H0_H0 ;  /* 0x2000000621207230 */ /* 0x020fca0000000000 */
[----:B------:R-:W-:-:S05]  /*1d40*/  PRMT R35, R33, R34, R32 ;  /* 0x0000002221237216 */ /* 0x000fca0000000020 */
[----:B------:R-:W2:Y:S02]  /*1d50*/  ATOM.E.CAS.STRONG.GPU PT, R32, [R20], R33, R35 ;  /* 0x000000211420738b */ /* 0x000ea400001ee123 */
[----:B--2---:R-:W-:Y:S02]  /*1d60*/  ISETP.NE.U32.AND P1, PT, R32, R33, PT ;  /* 0x000000212000720c */ /* 0x004fe40003f25070 */
[----:B------:R-:W-:-:S11]  /*1d70*/  MOV R33, R32 ;  /* 0x0000002000217202 */ /* 0x000fd60000000f00 */
[----:B------:R-:W-:Y:S05]  /*1d80*/  @P1 BRA `(.L_x_357) ;  /* 0xfffffffc00e81947 */ /* 0x000fea000383ffff */
[----:B------:R-:W-:Y:S05]  /*1d90*/  BSYNC.RECONVERGENT B6 ;  /* 0x0000000000067941 */ /* 0x000fea0003800200 */
.L_x_356:
        /* <DEDUP_REMOVED lines=8> */
.L_x_359:
[----:B-----5:R-:W-:-:S05]  /*1e20*/  HADD2 R32, R33, R6.H0_H0 ;  /* 0x2000000621207230 */ /* 0x020fca0000000000 */
[----:B------:R-:W-:-:S06]  /*1e30*/  PRMT R32, R33, R34, R32 ;  /* 0x0000002221207216 */ /* 0x000fcc0000000020 */
[----:B------:R-:W2:Y:S02]  /*1e40*/  ATOM.E.CAS.STRONG.GPU PT, R32, [R20], R33, R32 ;  /* 0x000000211420738b */ /* 0x000ea400001ee120 */
[----:B--2---:R-:W-:Y:S01]  /*1e50*/  ISETP.NE.U32.AND P1, PT, R32, R33, PT ;  /* 0x000000212000720c */ /* 0x004fe20003f25070 */
[----:B------:R-:W-:-:S12]  /*1e60*/  IMAD.MOV.U32 R33, RZ, RZ, R32 ;  /* 0x000000ffff217224 */ /* 0x000fd800078e0020 */
[----:B------:R-:W-:Y:S05]  /*1e70*/  @P1 BRA `(.L_x_359) ;  /* 0xfffffffc00e81947 */ /* 0x000fea000383ffff */
[----:B------:R-:W-:Y:S05]  /*1e80*/  BSYNC.RECONVERGENT B6 ;  /* 0x0000000000067941 */ /* 0x000fea0003800200 */
.L_x_358:
        /* <DEDUP_REMOVED lines=8> */
.L_x_361:
[----:B-----5:R-:W-:-:S05]  /*1f10*/  HADD2 R32, R33, R6.H0_H0 ;  /* 0x2000000621207230 */ /* 0x020fca0000000000 */
[----:B------:R-:W-:-:S06]  /*1f20*/  PRMT R32, R33, R34, R32 ;  /* 0x0000002221207216 */ /* 0x000fcc0000000020 */
[----:B------:R-:W2:Y:S02]  /*1f30*/  ATOM.E.CAS.STRONG.GPU PT, R32, [R20], R33, R32 ;  /* 0x000000211420738b */ /* 0x000ea400001ee120 */
[----:B--2---:R-:W-:Y:S01]  /*1f40*/  ISETP.NE.U32.AND P1, PT, R32, R33, PT ;  /* 0x000000212000720c */ /* 0x004fe20003f25070 */
[----:B------:R-:W-:-:S12]  /*1f50*/  IMAD.MOV.U32 R33, RZ, RZ, R32 ;  /* 0x000000ffff217224 */ /* 0x000fd800078e0020 */
[----:B------:R-:W-:Y:S05]  /*1f60*/  @P1 BRA `(.L_x_361) ;  /* 0xfffffffc00e81947 */ /* 0x000fea000383ffff */
[----:B------:R-:W-:Y:S05]  /*1f70*/  BSYNC.RECONVERGENT B6 ;  /* 0x0000000000067941 */ /* 0x000fea0003800200 */
.L_x_360:
        /* <DEDUP_REMOVED lines=8> */
.L_x_363:
[----:B-----5:R-:W-:-:S05]  /*2000*/  HADD2 R20, R33, R6.H0_H0 ;  /* 0x2000000621147230 */ /* 0x020fca0000000000 */
[----:B------:R-:W-:-:S06]  /*2010*/  PRMT R20, R33, R29, R20 ;  /* 0x0000001d21147216 */ /* 0x000fcc0000000014 */
[----:B------:R-:W2:Y:S02]  /*2020*/  ATOM.E.CAS.STRONG.GPU PT, R20, [R16], R33, R20 ;  /* 0x000000211014738b */ /* 0x000ea400001ee114 */
[----:B--2---:R-:W-:Y:S02]  /*2030*/  ISETP.NE.U32.AND P1, PT, R20, R33, PT ;  /* 0x000000211400720c */ /* 0x004fe40003f25070 */
[----:B------:R-:W-:-:S11]  /*2040*/  MOV R33, R20 ;  /* 0x0000001400217202 */ /* 0x000fd60000000f00 */
[----:B------:R-:W-:Y:S05]  /*2050*/  @P1 BRA `(.L_x_363) ;  /* 0xfffffffc00e81947 */ /* 0x000fea000383ffff */
[----:B------:R-:W-:Y:S05]  /*2060*/  BSYNC.RECONVERGENT B6 ;  /* 0x0000000000067941 */ /* 0x000fea0003800200 */
.L_x_362:
[----:B------:R-:W-:Y:S02]  /*2070*/  VIADD R30, R30, 0x4 ;  /* 0x000000041e1e7836 */ /* 0x000fe40000000000 */
[----:B------:R-:W-:-:S03]  /*2080*/  VIADD R31, R31, 0x4 ;  /* 0x000000041f1f7836 */ /* 0x000fc60000000000 */
[----:B------:R-:W-:-:S13]  /*2090*/  ISETP.NE.AND P1, PT, R30, RZ, PT ;  /* 0x000000ff1e00720c */ /* 0x000fda0003f25270 */
[----:B------:R-:W-:Y:S05]  /*20a0*/  @P1 BRA `(.L_x_364) ;  /* 0xfffffff800fc1947 */ /* 0x000fea000383ffff */
[----:B------:R-:W-:Y:S05]  /*20b0*/  BSYNC.RECONVERGENT B1 ;  /* 0x0000000000017941 */ /* 0x000fea0003800200 */
.L_x_355:
[----:B------:R-:W-:-:S07]  /*20c0*/  MOV R31, R7 ;  /* 0x00000007001f7202 */ /* 0x000fce0000000f00 */
.L_x_354:
[----:B------:R-:W-:Y:S05]  /*20d0*/  BSYNC.RECONVERGENT B2 ;  /* 0x0000000000027941 */ /* 0x000fea0003800200 */
.L_x_353:
        /* <DEDUP_REMOVED lines=13> */
.L_x_366:
[----:B-----5:R-:W-:-:S05]  /*21b0*/  HADD2 R30, R33, R6.H0_H0 ;  /* 0x20000006211e7230 */ /* 0x020fca0000000000 */
[----:B------:R-:W-:-:S05]  /*21c0*/  PRMT R35, R33, R32, R30 ;  /* 0x0000002021237216 */ /* 0x000fca000000001e */
[----:B------:R-:W2:Y:S02]  /*21d0*/  ATOM.E.CAS.STRONG.GPU PT, R30, [R20], R33, R35 ;  /* 0x00000021141e738b */ /* 0x000ea400001ee123 */
[----:B--2---:R-:W-:Y:S01]  /*21e0*/  ISETP.NE.U32.AND P1, PT, R30, R33, PT ;  /* 0x000000211e00720c */ /* 0x004fe20003f25070 */
[----:B------:R-:W-:-:S12]  /*21f0*/  IMAD.MOV.U32 R33, RZ, RZ, R30 ;  /* 0x000000ffff217224 */ /* 0x000fd800078e001e */
[----:B------:R-:W-:Y:S05]  /*2200*/  @P1 BRA `(.L_x_366) ;  /* 0xfffffffc00e81947 */ /* 0x000fea000383ffff */
[----:B------:R-:W-:Y:S05]  /*2210*/  BSYNC.RECONVERGENT B1 ;  /* 0x0000000000017941 */ /* 0x000fea0003800200 */
.L_x_365:
        /* <DEDUP_REMOVED lines=14> */
.L_x_368:
[----:B-----5:R-:W-:-:S05]  /*2300*/  HADD2 R0, R21, R6.H0_H0 ;  /* 0x2000000615007230 */ /* 0x020fca0000000000 */
[----:B------:R-:W-:-:S06]  /*2310*/  PRMT R0, R21, R32, R0 ;  /* 0x0000002015007216 */ /* 0x000fcc0000000000 */
[----:B------:R-:W2:Y:S02]  /*2320*/  ATOM.E.CAS.STRONG.GPU PT, R0, [R16], R21, R0 ;  /* 0x000000151000738b */ /* 0x000ea400001ee100 */
[----:B--2---:R-:W-:Y:S02]  /*2330*/  ISETP.NE.U32.AND P1, PT, R0, R21, PT ;  /* 0x000000150000720c */ /* 0x004fe40003f25070 */
[----:B------:R-:W-:-:S11]  /*2340*/  MOV R21, R0 ;  /* 0x0000000000157202 */ /* 0x000fd60000000f00 */
[----:B------:R-:W-:Y:S05]  /*2350*/  @P1 BRA `(.L_x_368) ;  /* 0xfffffffc00e81947 */ /* 0x000fea000383ffff */
[----:B------:R-:W-:Y:S05]  /*2360*/  BSYNC.RECONVERGENT B1 ;  /* 0x0000000000017941 */ /* 0x000fea0003800200 */
.L_x_367:
        /* <DEDUP_REMOVED lines=9> */
.L_x_369:
[----:B-----5:R-:W-:-:S05]  /*2400*/  HADD2 R0, R21, R6.H0_H0 ;  /* 0x2000000615007230 */ /* 0x020fca0000000000 */
[----:B------:R-:W-:-:S06]  /*2410*/  PRMT R0, R21, R29, R0 ;  /* 0x0000001d15007216 */ /* 0x000fcc0000000000 */
[----:B------:R-:W2:Y:S02]  /*2420*/  ATOM.E.CAS.STRONG.GPU PT, R0, [R16], R21, R0 ;  /* 0x000000151000738b */ /* 0x000ea400001ee100 */
[----:B--2---:R-:W-:Y:S01]  /*2430*/  ISETP.NE.U32.AND P1, PT, R0, R21, PT ;  /* 0x000000150000720c */ /* 0x004fe20003f25070 */
[----:B------:R-:W-:-:S12]  /*2440*/  IMAD.MOV.U32 R21, RZ, RZ, R0 ;  /* 0x000000ffff157224 */ /* 0x000fd800078e0000 */
[----:B------:R-:W-:Y:S05]  /*2450*/  @P1 BRA `(.L_x_369) ;  /* 0xfffffffc00e81947 */ /* 0x000fea000383ffff */
[----:B------:R-:W-:Y:S05]  /*2460*/  BSYNC.RECONVERGENT B1 ;  /* 0x0000000000017941 */ /* 0x000fea0003800200 */
.L_x_352:
[----:B------:R-:W-:Y:S05]  /*2470*/  BSYNC.RECONVERGENT B3 ;  /* 0x0000000000037941 */ /* 0x000fea0003800200 */
.L_x_351:
[----:B------:R-:W-:-:S04]  /*2480*/  IADD3 R2, PT, PT, R2, 0x1, RZ ;  /* 0x0000000102027810 */ /* 0x000fc80007ffe0ff */
[----:B------:R-:W-:-:S13]  /*2490*/  ISETP.NE.AND P1, PT, R2, R25, PT ;  /* 0x000000190200720c */ /* 0x000fda0003f25270 */
[----:B------:R-:W-:Y:S05]  /*24a0*/  @P1 BRA `(.L_x_370) ;  /* 0xfffffff400cc1947 */ /* 0x000fea000383ffff */
.L_x_350:
[----:B------:R-:W-:Y:S05]  /*24b0*/  BSYNC.RECONVERGENT B4 ;  /* 0x0000000000047941 */ /* 0x000fea0003800200 */
.L_x_349:
[----:B0-----:R-:W-:-:S04]  /*24c0*/  IMAD.U32 R17, RZ, RZ, UR5 ;  /* 0x00000005ff117e24 */ /* 0x001fc8000f8e00ff */
[----:B------:R-:W-:Y:S01]  /*24d0*/  IMAD.WIDE R18, R17, 0x2, R18 ;  /* 0x0000000211127825 */ /* 0x000fe200078e0212 */
[----:B------:R-:W-:Y:S06]  /*24e0*/  @P0 BRA `(.L_x_371) ;  /* 0xfffffff400a40947 */ /* 0x000fec000383ffff */
.L_x_348:
[----:B------:R-:W-:Y:S05]  /*24f0*/  BSYNC.RECONVERGENT B5 ;  /* 0x0000000000057941 */ /* 0x000fea0003800200 */
.L_x_347:
[----:B------:R-:W0:Y:S01]  /*2500*/  LDCU UR9, c[0x0][0x360] ;  /* 0x00006c00ff0977ac */ /* 0x000e220008000800 */
[----:B------:R-:W1:Y:S01]  /*2510*/  LDCU UR10, c[0x0][0x3a4] ;  /* 0x00007480ff0a77ac */ /* 0x000e620008000800 */
[----:B0-----:R-:W-:-:S05]  /*2520*/  VIADD R12, R12, UR9 ;  /* 0x000000090c0c7c36 */ /* 0x001fca0008000000 */
[----:B-1----:R-:W-:-:S13]  /*2530*/  ISETP.GE.AND P0, PT, R12, UR10, PT ;  /* 0x0000000a0c007c0c */ /* 0x002fda000bf06270 */
[----:B------:R-:W-:Y:S05]  /*2540*/  @!P0 BRA `(.L_x_372) ;  /* 0xffffffec00308947 */ /* 0x000fea000383ffff */
.L_x_338:
[----:B------:R-:W-:Y:S05]  /*2550*/  BSYNC.RECONVERGENT B0 ;  /* 0x0000000000007941 */ /* 0x000fea0003800200 */
.L_x_337:
[----:B------:R-:W0:Y:S01]  /*2560*/  LDCU UR9, c[0x0][0x374] ;  /* 0x00006e80ff0977ac */ /* 0x000e220008000800 */
[----:B------:R-:W0:Y:S01]  /*2570*/  LDC R3, c[0x0][0x364] ;  /* 0x0000d900ff037b82 */ /* 0x000e220000000800 */
[----:B------:R-:W1:Y:S01]  /*2580*/  LDCU UR10, c[0x0][0x3a0] ;  /* 0x00007400ff0a77ac */ /* 0x000e620008000800 */
[----:B0-----:R-:W-:-:S05]  /*2590*/  IMAD R28, R3, UR9, R28 ;  /* 0x00000009031c7c24 */ /* 0x001fca000f8e021c */
[----:B-1----:R-:W-:-:S13]  /*25a0*/  ISETP.GE.AND P0, PT, R28, UR10, PT ;  /* 0x0000000a1c007c0c */ /* 0x002fda000bf06270 */
[----:B------:R-:W-:Y:S05]  /*25b0*/  @!P0 BRA `(.L_x_373) ;  /* 0xffffffe000f08947 */ /* 0x000fea000383ffff */
[----:B------:R-:W-:Y:S05]  /*25c0*/  EXIT ;  /* 0x000000000000794d */ /* 0x000fea0003800000 */
        .weak           $__internal_6_$__cuda_sm20_div_s64
        .type           $__internal_6_$__cuda_sm20_div_s64,@function
        .size           $__internal_6_$__cuda_sm20_div_s64,(.L_x_678 - $__internal_6_$__cuda_sm20_div_s64)
$__internal_6_$__cuda_sm20_div_s64:
        /* <DEDUP_REMOVED lines=85> */
[----:B------:R-:W-:Y:S06]  /*2b20*/  RET.REL.NODEC R2 `(_ZN2at6native60_GLOBAL__N__aad4af22_27_AdaptiveAveragePooling3d_cu_866e08f930atomicadaptiveaveragegradinputIN3c104HalfEEEvPT_PKS5_iiiiiil) ;  /* 0xffffffd402347950 */ /* 0x000fec0003c3ffff */
.L_x_374:
        /* <DEDUP_REMOVED lines=13> */
.L_x_678:


//--------------------- .text._ZN2at6native60_GLOBAL__N__aad4af22_27_AdaptiveAveragePooling3d_cu_866e08f930atomicadaptiveaveragegradinputIfEEvPT_PKS3_iiiiiil --------------------------
	.section	.text._ZN2at6native60_GLOBAL__N__aad4af22_27_AdaptiveAveragePooling3d_cu_866e08f930atomicadaptiveaveragegradinputIfEEvPT_PKS3_iiiiiil,"ax",@progbits
	.align	128
.text._ZN2at6native60_GLOBAL__N__aad4af22_27_AdaptiveAveragePooling3d_cu_866e08f930atomicadaptiveaveragegradinputIfEEvPT_PKS3_iiiiiil:
        .type           _ZN2at6native60_GLOBAL__N__aad4af22_27_AdaptiveAveragePooling3d_cu_866e08f930atomicadaptiveaveragegradinputIfEEvPT_PKS3_iiiiiil,@function
        .size           _ZN2at6native60_GLOBAL__N__aad4af22_27_AdaptiveAveragePooling3d_cu_866e08f930atomicadaptiveaveragegradinputIfEEvPT_PKS3_iiiiiil,(.L_x_680 - _ZN2at6native60_GLOBAL__N__aad4af22_27_AdaptiveAveragePooling3d_cu_866e08f930atomicadaptiveaveragegradinputIfEEvPT_PKS3_iiiiiil)
        .other          _ZN2at6native60_GLOBAL__N__aad4af22_27_AdaptiveAveragePooling3d_cu_866e08f930atomicadaptiveaveragegradinputIfEEvPT_PKS3_iiiiiil,@"STO_CUDA_ENTRY STV_DEFAULT"
_ZN2at6native60_GLOBAL__N__aad4af22_27_AdaptiveAveragePooling3d_cu_866e08f930atomicadaptiveaveragegradinputIfEEvPT_PKS3_iiiiiil:
        /* <DEDUP_REMOVED lines=40> */
.L_x_375:
[----:B------:R-:W0:Y:S01]  /*0280*/  LDCU UR4, c[0x0][0x39c] ;  /* 0x00007380ff0477ac */ /* 0x000e220008000800 */
[----:B------:R-:W-:Y:S01]  /*0290*/  IMAD.U32 R24, RZ, RZ, UR6 ;  /* 0x00000006ff187e24 */ /* 0x000fe2000f8e00ff */
[----:B------:R-:W-:Y:S01]  /*02a0*/  MOV R19, UR8 ;  /* 0x0000000800137c02 */ /* 0x000fe20008000f00 */
[----:B------:R-:W-:Y:S01]  /*02b0*/  IMAD.U32 R16, RZ, RZ, UR9 ;  /* 0x00000009ff107e24 */ /* 0x000fe2000f8e00ff */
[----:B------:R-:W-:Y:S01]  /*02c0*/  MOV R2, 0x2f0 ;  /* 0x000002f000027802 */ /* 0x000fe20000000f00 */
[----:B0-----:R-:W-:-:S07]  /*02d0*/  IMAD.U32 R17, RZ, RZ, UR4 ;  /* 0x00000004ff117e24 */ /* 0x001fce000f8e00ff */
[----:B------:R-:W-:Y:S05]  /*02e0*/  CALL.REL.NOINC `($__internal_7_$__cuda_sm20_div_s64) ;  /* 0x0000001c00007944 */ /* 0x000fea0003c00000 */
[----:B------:R-:W0:Y:S01]  /*02f0*/  LDCU UR10, c[0x0][0x39c] ;  /* 0x00007380ff0a77ac */ /* 0x000e220008000800 */
[----:B------:R-:W-:Y:S01]  /*0300*/  IADD3 R5, P0, PT, RZ, -R16, RZ ;  /* 0x80000010ff057210 */ /* 0x000fe20007f1e0ff */
[----:B------:R-:W-:Y:S02]  /*0310*/  IMAD.U32 R2, RZ, RZ, UR6 ;  /* 0x00000006ff027e24 */ /* 0x000fe4000f8e00ff */
[----:B------:R-:W-:Y:S01]  /*0320*/  IMAD.U32 R3, RZ, RZ, UR8 ;  /* 0x00000008ff037e24 */ /* 0x000fe2000f8e00ff */
[----:B------:R-:W-:-:S05]  /*0330*/  IADD3.X R4, PT, PT, RZ, ~R17, RZ, P0, !PT ;  /* 0x80000011ff047210 */ /* 0x000fca00007fe4ff */
[----:B0-----:R-:W-:Y:S02]  /*0340*/  IMAD R4, R4, UR10, RZ ;  /* 0x0000000a04047c24 */ /* 0x001fe4000f8e02ff */
[----:B------:R-:W-:-:S04]  /*0350*/  IMAD.WIDE.U32 R2, R5, UR10, R2 ;  /* 0x0000000a05027c25 */ /* 0x000fc8000f8e0002 */
[----:B------:R-:W-:Y:S01]  /*0360*/  IMAD R5, R5, UR9, R4 ;  /* 0x0000000905057c24 */ /* 0x000fe2000f8e0204 */
[----:B------:R-:W-:-:S03]  /*0370*/  MOV R4, R16 ;  /* 0x0000001000047202 */ /* 0x000fc60000000f00 */
[----:B------:R-:W-:-:S07]  /*0380*/  IMAD.IADD R3, R3, 0x1, R5 ;  /* 0x0000000103037824 */ /* 0x000fce00078e0205 */
.L_x_376:
        /* <DEDUP_REMOVED lines=29> */
.L_x_378:
[----:B------:R-:W0:Y:S01]  /*0560*/  LDCU UR5, c[0x0][0x39c] ;  /* 0x00007380ff0577ac */ /* 0x000e220008000800 */
[----:B------:R-:W-:Y:S01]  /*0570*/  IMAD.MOV.U32 R24, RZ, RZ, R6 ;  /* 0x000000ffff187224 */ /* 0x000fe200078e0006 */
[----:B------:R-:W-:Y:S01]  /*0580*/  MOV R2, 0x5c0 ;  /* 0x000005c000027802 */ /* 0x000fe20000000f00 */
[----:B------:R-:W-:Y:S01]  /*0590*/  IMAD.U32 R16, RZ, RZ, UR9 ;  /* 0x00000009ff107e24 */ /* 0x000fe2000f8e00ff */
[----:B0-----:R-:W-:-:S07]  /*05a0*/  MOV R17, UR5 ;  /* 0x0000000500117c02 */ /* 0x001fce0008000f00 */
[----:B------:R-:W-:Y:S05]  /*05b0*/  CALL.REL.NOINC `($__internal_7_$__cuda_sm20_div_s64) ;  /* 0x00000018004c7944 */ /* 0x000fea0003c00000 */
[----:B------:R-:W-:-:S07]  /*05c0*/  IMAD.MOV.U32 R5, RZ, RZ, R16 ;  /* 0x000000ffff057224 */ /* 0x000fce00078e0010 */
.L_x_379:
[----:B------:R-:W-:Y:S05]  /*05d0*/  BSYNC.RECONVERGENT B0 ;  /* 0x0000000000007941 */ /* 0x000fea0003800200 */
.L_x_377:
        /* <DEDUP_REMOVED lines=28> */
.L_x_381:
[----:B------:R-:W0:Y:S01]  /*07a0*/  LDCU UR4, c[0x0][0x39c] ;  /* 0x00007380ff0477ac */ /* 0x000e220008000800 */
[----:B------:R-:W-:Y:S01]  /*07b0*/  IMAD.U32 R16, RZ, RZ, UR9 ;  /* 0x00000009ff107e24 */ /* 0x000fe2000f8e00ff */
[----:B------:R-:W-:Y:S01]  /*07c0*/  MOV R2, 0x7f0 ;  /* 0x000007f000027802 */ /* 0x000fe20000000f00 */
[----:B0-----:R-:W-:-:S07]  /*07d0*/  IMAD.U32 R17, RZ, RZ, UR4 ;  /* 0x00000004ff117e24 */ /* 0x001fce000f8e00ff */
[----:B------:R-:W-:Y:S05]  /*07e0*/  CALL.REL.NOINC `($__internal_7_$__cuda_sm20_div_s64) ;  /* 0x0000001400c07944 */ /* 0x000fea0003c00000 */
[----:B------:R-:W-:-:S07]  /*07f0*/  MOV R2, R16 ;  /* 0x0000001000027202 */ /* 0x000fce0000000f00 */
.L_x_382:
[----:B------:R-:W-:Y:S05]  /*0800*/  BSYNC.RECONVERGENT B0 ;  /* 0x0000000000007941 */ /* 0x000fea0003800200 */
.L_x_380:
        /* <DEDUP_REMOVED lines=23> */
.L_x_414:
[----:B------:R-:W-:-:S09]  /*0980*/  UISETP.NE.U32.AND UP0, UPT, UR11, URZ, UPT ;  /* 0x000000ff0b00728c */ /* 0x000fd2000bf05070 */
[----:B01----:R-:W-:Y:S05]  /*0990*/  BRA.U UP0, `(.L_x_383) ;  /* 0x0000000100607547 */ /* 0x003fea000b800000 */
        /* <DEDUP_REMOVED lines=24> */
.L_x_383:
[----:B------:R-:W0:Y:S01]  /*0b20*/  LDCU UR9, c[0x0][0x3a0] ;  /* 0x00007400ff0977ac */ /* 0x000e220008000800 */
[----:B------:R-:W-:Y:S01]  /*0b30*/  MOV R24, R0 ;  /* 0x0000000000187202 */ /* 0x000fe20000000f00 */
[----:B------:R-:W-:Y:S01]  /*0b40*/  IMAD.MOV.U32 R19, RZ, RZ, RZ ;  /* 0x000000ffff137224 */ /* 0x000fe200078e00ff */
[----:B------:R-:W-:Y:S01]  /*0b50*/  MOV R2, 0xb90 ;  /* 0x00000b9000027802 */ /* 0x000fe20000000f00 */
[----:B------:R-:W-:Y:S01]  /*0b60*/  IMAD.U32 R16, RZ, RZ, UR11 ;  /* 0x0000000bff107e24 */ /* 0x000fe2000f8e00ff */
[----:B0-----:R-:W-:-:S07]  /*0b70*/  MOV R17, UR9 ;  /* 0x0000000900117c02 */ /* 0x001fce0008000f00 */
[----:B-1----:R-:W-:Y:S05]  /*0b80*/  CALL.REL.NOINC `($__internal_7_$__cuda_sm20_div_s64) ;  /* 0x0000001000d87944 */ /* 0x002fea0003c00000 */
[----:B------:R-:W0:Y:S01]  /*0b90*/  LDCU UR9, c[0x0][0x3a0] ;  /* 0x00007400ff0977ac */ /* 0x000e220008000800 */
[----:B------:R-:W-:Y:S01]  /*0ba0*/  IADD3 R13, P0, PT, RZ, -R16, RZ ;  /* 0x80000010ff0d7210 */ /* 0x000fe20007f1e0ff */
[----:B------:R-:W-:Y:S01]  /*0bb0*/  IMAD.MOV.U32 R11, RZ, RZ, RZ ;  /* 0x000000ffff0b7224 */ /* 0x000fe200078e00ff */
[----:B------:R-:W-:Y:S01]  /*0bc0*/  MOV R10, R0 ;  /* 0x00000000000a7202 */ /* 0x000fe20000000f00 */
[----:B------:R-:W-:Y:S02]  /*0bd0*/  IMAD.MOV.U32 R7, RZ, RZ, R16 ;  /* 0x000000ffff077224 */ /* 0x000fe400078e0010 */
[----:B------:R-:W-:Y:S02]  /*0be0*/  IMAD.X R2, RZ, RZ, ~R17, P0 ;  /* 0x000000ffff027224 */ /* 0x000fe400000e0e11 */
[----:B0-----:R-:W-:-:S04]  /*0bf0*/  IMAD.U32 R9, RZ, RZ, UR9 ;  /* 0x00000009ff097e24 */ /* 0x001fc8000f8e00ff */
[-C--:B------:R-:W-:Y:S02]  /*0c00*/  IMAD R2, R2, R9.reuse, RZ ;  /* 0x0000000902027224 */ /* 0x080fe400078e02ff */
[----:B------:R-:W-:-:S04]  /*0c10*/  IMAD.WIDE.U32 R10, R13, R9, R10 ;  /* 0x000000090d0a7225 */ /* 0x000fc800078e000a */
[----:B------:R-:W-:-:S05]  /*0c20*/  IMAD R13, R13, UR11, R2 ;  /* 0x0000000b0d0d7c24 */ /* 0x000fca000f8e0202 */
[----:B------:R-:W-:-:S07]  /*0c30*/  IADD3 R2, PT, PT, R11, R13, RZ ;  /* 0x0000000d0b027210 */ /* 0x000fce0007ffe0ff */
.L_x_384:
        /* <DEDUP_REMOVED lines=14> */
[----:B0-----:R-:W-:Y:S01]  /*0d20*/  IMAD.MOV.U32 R10, RZ, RZ, RZ ;  /* 0x000000ffff0a7224 */ /* 0x001fe200078e00ff */
[----:B--2---:R-:W-:-:S05]  /*0d30*/  IADD3 R2, PT, PT, RZ, -R11, RZ ;  /* 0x8000000bff027210 */ /* 0x004fca0007ffe0ff */
        /* <DEDUP_REMOVED lines=12> */
.L_x_386:
[----:B------:R-:W0:Y:S01]  /*0e00*/  LDCU UR9, c[0x0][0x3a0] ;  /* 0x00007400ff0977ac */ /* 0x000e220008000800 */
[----:B------:R-:W-:Y:S02]  /*0e10*/  MOV R16, UR11 ;  /* 0x0000000b00107c02 */ /* 0x000fe40008000f00 */
[----:B------:R-:W-:Y:S01]  /*0e20*/  MOV R2, 0xe50 ;  /* 0x00000e5000027802 */ /* 0x000fe20000000f00 */
[----:B0-----:R-:W-:-:S07]  /*0e30*/  IMAD.U32 R17, RZ, RZ, UR9 ;  /* 0x00000009ff117e24 */ /* 0x001fce000f8e00ff */
[----:B-1----:R-:W-:Y:S05]  /*0e40*/  CALL.REL.NOINC `($__internal_7_$__cuda_sm20_div_s64) ;  /* 0x0000001000287944 */ /* 0x002fea0003c00000 */
[----:B------:R-:W-:-:S07]  /*0e50*/  IMAD.MOV.U32 R2, RZ, RZ, R16 ;  /* 0x000000ffff027224 */ /* 0x000fce00078e0010 */
.L_x_387:
[----:B------:R-:W-:Y:S05]  /*0e60*/  BSYNC.RECONVERGENT B0 ;  /* 0x0000000000007941 */ /* 0x000fea0003800200 */
.L_x_385:
[----:B------:R-:W0:Y:S01]  /*0e70*/  LDCU UR9, c[0x0][0x394] ;  /* 0x00007280ff0977ac */ /* 0x000e220008000800 */
[----:B------:R-:W-:Y:S01]  /*0e80*/  MOV R9, UR12 ;  /* 0x0000000c00097c02 */ /* 0x000fe20008000f00 */
        /* <DEDUP_REMOVED lines=30> */
.L_x_389:
[----:B------:R-:W0:Y:S01]  /*1070*/  LDCU UR9, c[0x0][0x3a0] ;  /* 0x00007400ff0977ac */ /* 0x000e220008000800 */
[----:B------:R-:W-:Y:S02]  /*1080*/  MOV R16, UR11 ;  /* 0x0000000b00107c02 */ /* 0x000fe40008000f00 */
[----:B------:R-:W-:Y:S01]  /*1090*/  MOV R2, 0x10c0 ;  /* 0x000010c000027802 */ /* 0x000fe20000000f00 */
[----:B0-----:R-:W-:-:S07]  /*10a0*/  IMAD.U32 R17, RZ, RZ, UR9 ;  /* 0x00000009ff117e24 */ /* 0x001fce000f8e00ff */
[----:B-1----:R-:W-:Y:S05]  /*10b0*/  CALL.REL.NOINC `($__internal_7_$__cuda_sm20_div_s64) ;  /* 0x0000000c008c7944 */ /* 0x002fea0003c00000 */
[----:B------:R-:W-:-:S07]  /*10c0*/  IMAD.MOV.U32 R2, RZ, RZ, R16 ;  /* 0x000000ffff027224 */ /* 0x000fce00078e0010 */
.L_x_390:
[----:B------:R-:W-:Y:S05]  /*10d0*/  BSYNC.RECONVERGENT B0 ;  /* 0x0000000000007941 */ /* 0x000fea0003800200 */
.L_x_388:
[----:B------:R-:W1:Y:S01]  /*10e0*/  LDC R12, c[0x0][0x3a4] ;  /* 0x0000e900ff0c7b82 */ /* 0x000e620000000800 */
[----:B------:R-:W-:Y:S01]  /*10f0*/  BSSY.RECONVERGENT B0, `(.L_x_391) ;  /* 0x00000d8000007945 */ /* 0x000fe20003800200 */
[----:B-1----:R-:W-:-:S13]  /*1100*/  ISETP.GE.AND P0, PT, R3, R12, PT ;  /* 0x0000000c0300720c */ /* 0x002fda0003f06270 */
[----:B------:R-:W-:Y:S05]  /*1110*/  @P0 BRA `(.L_x_392) ;  /* 0x0000000c00540947 */ /* 0x000fea0003800000 */
[----:B------:R-:W0:Y:S01]  /*1120*/  LDCU UR9, c[0x0][0x398] ;  /* 0x00007300ff0977ac */ /* 0x000e220008000800 */
[----:B------:R-:W-:Y:S01]  /*1130*/  IMAD R12, R0, R12, RZ ;  /* 0x0000000c000c7224 */ /* 0x000fe200078e02ff */
[----:B------:R-:W-:-:S04]  /*1140*/  MOV R10, R3 ;  /* 0x00000003000a7202 */ /* 0x000fc80000000f00 */
[----:B------:R-:W-:-:S04]  /*1150*/  IADD3 R8, P1, PT, R12, UR6, RZ ;  /* 0x000000060c087c10 */ /* 0x000fc8000ff3e0ff */
[----:B------:R-:W-:Y:S01]  /*1160*/  LEA.HI.X.SX32 R12, R12, UR8, 0x1, P1 ;  /* 0x000000080c0c7c11 */ /* 0x000fe200088f0eff */
[----:B0-----:R-:W-:Y:S01]  /*1170*/  IMAD R13, R7, UR9, RZ ;  /* 0x00000009070d7c24 */ /* 0x001fe2000f8e02ff */
[----:B------:R-:W-:-:S04]  /*1180*/  IADD3 R7, PT, PT, R2, 0x1, -R7 ;  /* 0x0000000102077810 */ /* 0x000fc80007ffe807 */
[----:B------:R-:W-:Y:S02]  /*1190*/  IADD3 R9, P0, PT, R4, R13, RZ ;  /* 0x0000000d04097210 */ /* 0x000fe40007f1e0ff */
[----:B------:R-:W-:Y:S02]  /*11a0*/  I2FP.F32.S32 R11, R7 ;  /* 0x00000007000b7245 */ /* 0x000fe40000201400 */
[----:B------:R-:W-:-:S09]  /*11b0*/  LEA.HI.X.SX32 R13, R13, R6, 0x1, P0 ;  /* 0x000000060d0d7211 */ /* 0x000fd200000f0eff */
.L_x_413:
[----:B------:R-:W-:-:S09]  /*11c0*/  UISETP.NE.U32.AND UP0, UPT, UR16, URZ, UPT ;  /* 0x000000ff1000728c */ /* 0x000fd2000bf05070 */
[----:B01----:R-:W-:Y:S05]  /*11d0*/  BRA.U UP0, `(.L_x_393) ;  /* 0x0000000100607547 */ /* 0x003fea000b800000 */
[----:B------:R-:W0:Y:S02]  /*11e0*/  LDCU UR9, c[0x0][0x3a4] ;  /* 0x00007480ff0977ac */ /* 0x000e240008000800 */
[----:B0-----:R-:W-:-:S04]  /*11f0*/  IMAD.U32 R17, RZ, RZ, UR9 ;  /* 0x00000009ff117e24 */ /* 0x001fc8000f8e00ff */
        /* <DEDUP_REMOVED lines=22> */
.L_x_393:
[----:B------:R-:W0:Y:S01]  /*1360*/  LDCU UR9, c[0x0][0x3a4] ;  /* 0x00007480ff0977ac */ /* 0x000e220008000800 */
[----:B------:R-:W-:Y:S02]  /*1370*/  HFMA2 R19, -RZ, RZ, 0, 0 ;  /* 0x00000000ff137431 */ /* 0x000fe400000001ff */
[----:B------:R-:W-:Y:S01]  /*1380*/  IMAD.MOV.U32 R24, RZ, RZ, R10 ;  /* 0x000000ffff187224 */ /* 0x000fe200078e000a */
[----:B------:R-:W-:Y:S01]  /*1390*/  MOV R2, 0x13d0 ;  /* 0x000013d000027802 */ /* 0x000fe20000000f00 */
[----:B------:R-:W-:Y:S02]  /*13a0*/  IMAD.U32 R16, RZ, RZ, UR16 ;  /* 0x00000010ff107e24 */ /* 0x000fe4000f8e00ff */
[----:B0-----:R-:W-:-:S07]  /*13b0*/  IMAD.U32 R17, RZ, RZ, UR9 ;  /* 0x00000009ff117e24 */ /* 0x001fce000f8e00ff */
[----:B------:R-:W-:Y:S05]  /*13c0*/  CALL.REL.NOINC `($__internal_7_$__cuda_sm20_div_s64) ;  /* 0x0000000800c87944 */ /* 0x000fea0003c00000 */
        /* <DEDUP_REMOVED lines=11> */
.L_x_394:
        /* <DEDUP_REMOVED lines=28> */
.L_x_396:
[----:B------:R-:W0:Y:S01]  /*1640*/  LDCU UR9, c[0x0][0x3a4] ;  /* 0x00007480ff0977ac */ /* 0x000e220008000800 */
[----:B------:R-:W-:Y:S01]  /*1650*/  IMAD.U32 R16, RZ, RZ, UR16 ;  /* 0x00000010ff107e24 */ /* 0x000fe2000f8e00ff */
[----:B------:R-:W-:Y:S02]  /*1660*/  MOV R2, 0x1690 ;  /* 0x0000169000027802 */ /* 0x000fe40000000f00 */
[----:B0-----:R-:W-:-:S07]  /*1670*/  MOV R17, UR9 ;  /* 0x0000000900117c02 */ /* 0x001fce0008000f00 */
[----:B------:R-:W-:Y:S05]  /*1680*/  CALL.REL.NOINC `($__internal_7_$__cuda_sm20_div_s64) ;  /* 0x0000000800187944 */ /* 0x000fea0003c00000 */
[----:B------:R-:W-:-:S07]  /*1690*/  IMAD.MOV.U32 R2, RZ, RZ, R16 ;  /* 0x000000ffff027224 */ /* 0x000fce00078e0010 */
.L_x_397:
[----:B------:R-:W-:Y:S05]  /*16a0*/  BSYNC.RECONVERGENT B1 ;  /* 0x0000000000017941 */ /* 0x000fea0003800200 */
.L_x_395:
        /* <DEDUP_REMOVED lines=32> */
.L_x_399:
[----:B------:R-:W0:Y:S01]  /*18b0*/  LDCU UR9, c[0x0][0x3a4] ;  /* 0x00007480ff0977ac */ /* 0x000e220008000800 */
[----:B------:R-:W-:Y:S01]  /*18c0*/  IMAD.U32 R16, RZ, RZ, UR16 ;  /* 0x00000010ff107e24 */ /* 0x000fe2000f8e00ff */
[----:B------:R-:W-:Y:S02]  /*18d0*/  MOV R2, 0x1900 ;  /* 0x0000190000027802 */ /* 0x000fe40000000f00 */
[----:B0-----:R-:W-:-:S07]  /*18e0*/  MOV R17, UR9 ;  /* 0x0000000900117c02 */ /* 0x001fce0008000f00 */
[----:B------:R-:W-:Y:S05]  /*18f0*/  CALL.REL.NOINC `($__internal_7_$__cuda_sm20_div_s64) ;  /* 0x00000004007c7944 */ /* 0x000fea0003c00000 */
[----:B------:R-:W-:-:S07]  /*1900*/  IMAD.MOV.U32 R2, RZ, RZ, R16 ;  /* 0x000000ffff027224 */ /* 0x000fce00078e0010 */
.L_x_400:
[----:B------:R-:W-:Y:S05]  /*1910*/  BSYNC.RECONVERGENT B1 ;  /* 0x0000000000017941 */ /* 0x000fea0003800200 */
.L_x_398:
        /* <DEDUP_REMOVED lines=8> */
[----:B------:R-:W2:Y:S01]  /*19a0*/  LDG.E R14, desc[UR14][R14.64] ;  /* 0x0000000e0e0e7981 */ /* 0x000ea2000c1e1900 */
[----:B------:R-:W-:Y:S01]  /*19b0*/  VIADD R16, R5, 0x1 ;  /* 0x0000000105107836 */ /* 0x000fe20000000000 */
[-C--:B------:R-:W-:Y:S01]  /*19c0*/  IADD3 R20, PT, PT, R2, -R22.reuse, RZ ;  /* 0x8000001602147210 */ /* 0x080fe20007ffe0ff */
[----:B------:R-:W-:Y:S01]  /*19d0*/  MUFU.RCP R24, R11 ;  /* 0x0000000b00187308 */ /* 0x000fe20000001000 */
[----:B------:R-:W-:Y:S01]  /*19e0*/  IADD3 R21, P0, PT, R9, R22, RZ ;  /* 0x0000001609157210 */ /* 0x000fe20007f1e0ff */
[----:B------:R-:W-:Y:S01]  /*19f0*/  HFMA2 R23, -RZ, RZ, 0, 0 ;  /* 0x00000000ff177431 */ /* 0x000fe200000001ff */
[----:B------:R-:W-:Y:S01]  /*1a00*/  I2FP.F32.S32 R16, R16 ;  /* 0x0000001000107245 */ /* 0x000fe20000201400 */
[----:B------:R-:W-:Y:S01]  /*1a10*/  VIADD R2, R20, 0x1 ;  /* 0x0000000114027836 */ /* 0x000fe20000000000 */
[----:B------:R-:W-:Y:S02]  /*1a20*/  LEA R18, P1, R21, UR20, 0x2 ;  /* 0x0000001415127c11 */ /* 0x000fe4000f8210ff */
[----:B------:R-:W-:Y:S01]  /*1a30*/  LEA.HI.X.SX32 R22, R22, R13, 0x1, P0 ;  /* 0x0000000d16167211 */ /* 0x000fe200000f0eff */
[----:B------:R-:W2:Y:S01]  /*1a40*/  MUFU.RCP R17, R16 ;  /* 0x0000001000117308 */ /* 0x000ea20000001000 */
[----:B------:R-:W-:-:S07]  /*1a50*/  I2FP.F32.S32 R19, R2 ;  /* 0x0000000200137245 */ /* 0x000fce0000201400 */
[----:B------:R0:W1:Y:S02]  /*1a60*/  MUFU.RCP R26, R19 ;  /* 0x00000013001a7308 */ /* 0x0000640000001000 */
[----:B0-----:R-:W-:Y:S02]  /*1a70*/  LEA.HI.X R19, R21, UR21, R22, 0x2, P1 ;  /* 0x0000001515137c11 */ /* 0x001fe400088f1416 */
[----:B------:R-:W-:Y:S01]  /*1a80*/  LOP3.LUT R22, R2, 0x3, RZ, 0xc0, !PT ;  /* 0x0000000302167812 */ /* 0x000fe200078ec0ff */
[----:B--2---:R-:W-:-:S04]  /*1a90*/  FMUL.FTZ R17, R14, R17 ;  /* 0x000000110e117220 */ /* 0x004fc80000410000 */
[----:B------:R-:W-:Y:S01]  /*1aa0*/  FMUL.FTZ R17, R17, R24 ;  /* 0x0000001811117220 */ /* 0x000fe20000410000 */
[----:B------:R-:W-:-:S03]  /*1ab0*/  LOP3.LUT R24, R2, 0x7ffffffc, RZ, 0xc0, !PT ;  /* 0x7ffffffc02187812 */ /* 0x000fc600078ec0ff */
[----:B-1----:R-:W-:Y:S02]  /*1ac0*/  FMUL.FTZ R25, R17, R26 ;  /* 0x0000001a11197220 */ /* 0x002fe40000410000 */
[----:B------:R-:W-:-:S07]  /*1ad0*/  IMAD.MOV R21, RZ, RZ, -R24 ;  /* 0x000000ffff157224 */ /* 0x000fce00078e0a18 */
.L_x_412:
[----:B------:R-:W-:Y:S01]  /*1ae0*/  ISETP.GE.AND P1, PT, R7, 0x1, PT ;  /* 0x000000010700780c */ /* 0x000fe20003f26270 */
[----:B------:R-:W-:Y:S01]  /*1af0*/  BSSY.RECONVERGENT B2, `(.L_x_403) ;  /* 0x000002e000027945 */ /* 0x000fe20003800200 */
[C---:B------:R-:W-:Y:S02]  /*1b00*/  ISETP.NE.AND P0, PT, R23.reuse, R5, PT ;  /* 0x000000051700720c */ /* 0x040fe40003f05270 */
[----:B------:R-:W-:-:S09]  /*1b10*/  IADD3 R23, PT, PT, R23, 0x1, RZ ;  /* 0x0000000117177810 */ /* 0x000fd20007ffe0ff */
[----:B01----:R-:W-:Y:S05]  /*1b20*/  @!P1 BRA `(.L_x_404) ;  /* 0x0000000000a89947 */ /* 0x003fea0003800000 */
[----:B------:R-:W-:Y:S01]  /*1b30*/  IADD3 R14, P1, PT, R18, 0x8, RZ ;  /* 0x00000008120e7810 */ /* 0x000fe20007f3e0ff */
[----:B------:R-:W-:-:S03]  /*1b40*/  IMAD.MOV.U32 R26, RZ, RZ, RZ ;  /* 0x000000ffff1a7224 */ /* 0x000fc600078e00ff */
[----:B------:R-:W-:-:S09]  /*1b50*/  IADD3.X R15, PT, PT, RZ, R19, RZ, P1, !PT ;  /* 0x00000013ff0f7210 */ /* 0x000fd20000ffe4ff */
.L_x_411:
[----:B------:R-:W-:Y:S01]  /*1b60*/  ISETP.GE.AND P1, PT, R2, 0x1, PT ;  /* 0x000000010200780c */ /* 0x000fe20003f26270 */
[----:B------:R-:W-:-:S12]  /*1b70*/  BSSY.RECONVERGENT B3, `(.L_x_405) ;  /* 0x0000022000037945 */ /* 0x000fd80003800200 */
[----:B01----:R-:W-:Y:S05]  /*1b80*/  @!P1 BRA `(.L_x_406) ;  /* 0x0000000000809947 */ /* 0x003fea0003800000 */
[----:B------:R-:W0:Y:S01]  /*1b90*/  LDCU UR9, c[0x0][0x398] ;  /* 0x00007300ff0977ac */ /* 0x000e220008000800 */
[----:B------:R-:W-:Y:S01]  /*1ba0*/  ISETP.GE.U32.AND P1, PT, R20, 0x3, PT ;  /* 0x000000031400780c */ /* 0x000fe20003f26070 */
[----:B------:R-:W-:Y:S01]  /*1bb0*/  BSSY.RECONVERGENT B4, `(.L_x_407) ;  /* 0x0000012000047945 */ /* 0x000fe20003800200 */
[----:B------:R-:W-:Y:S02]  /*1bc0*/  IMAD.MOV.U32 R16, RZ, RZ, RZ ;  /* 0x000000ffff107224 */ /* 0x000fe400078e00ff */
[----:B0-----:R-:W-:-:S09]  /*1bd0*/  IMAD R27, R26, UR9, RZ ;  /* 0x000000091a1b7c24 */ /* 0x001fd2000f8e02ff */
[----:B------:R-:W-:Y:S05]  /*1be0*/  @!P1 BRA `(.L_x_408) ;  /* 0x0000000000389947 */ /* 0x000fea0003800000 */
[----:B------:R-:W-:Y:S01]  /*1bf0*/  BSSY.RECONVERGENT B5, `(.L_x_409) ;  /* 0x000000c000057945 */ /* 0x000fe20003800200 */
[----:B------:R-:W-:Y:S01]  /*1c00*/  MOV R29, R27 ;  /* 0x0000001b001d7202 */ /* 0x000fe20000000f00 */
[----:B------:R-:W-:-:S07]  /*1c10*/  IMAD.MOV.U32 R28, RZ, RZ, R21 ;  /* 0x000000ffff1c7224 */ /* 0x000fce00078e0015 */
.L_x_410:
[----:B------:R-:W-:Y:S01]  /*1c20*/  IADD3 R28, PT, PT, R28, 0x4, RZ ;  /* 0x000000041c1c7810 */ /* 0x000fe20007ffe0ff */
[----:B0-----:R-:W-:-:S03]  /*1c30*/  IMAD.WIDE R16, R29, 0x4, R14 ;  /* 0x000000041d107825 */ /* 0x001fc600078e020e */
[----:B------:R-:W-:Y:S02]  /*1c40*/  ISETP.NE.AND P1, PT, R28, RZ, PT ;  /* 0x000000ff1c00720c */ /* 0x000fe40003f25270 */
[----:B------:R0:W-:Y:S04]  /*1c50*/  REDG.E.ADD.F32.FTZ.RN.STRONG.GPU desc[UR14][R16.64+-0x8], R25 ;  /* 0xfffff819100079a6 */ /* 0x0001e8000c12f30e */
[----:B------:R0:W-:Y:S04]  /*1c60*/  REDG.E.ADD.F32.FTZ.RN.STRONG.GPU desc[UR14][R16.64+-0x4], R25 ;  /* 0xfffffc19100079a6 */ /* 0x0001e8000c12f30e */
[----:B------:R0:W-:Y:S01]  /*1c70*/  REDG.E.ADD.F32.FTZ.RN.STRONG.GPU desc[UR14][R16.64], R25 ;  /* 0x00000019100079a6 */ /* 0x0001e2000c12f30e */
[----:B------:R-:W-:-:S03]  /*1c80*/  VIADD R29, R29, 0x4 ;  /* 0x000000041d1d7836 */ /* 0x000fc60000000000 */
[----:B------:R0:W-:Y:S01]  /*1c90*/  REDG.E.ADD.F32.FTZ.RN.STRONG.GPU desc[UR14][R16.64+0x4], R25 ;  /* 0x00000419100079a6 */ /* 0x0001e2000c12f30e */
[----:B------:R-:W-:Y:S05]  /*1ca0*/  @P1 BRA `(.L_x_410) ;  /* 0xfffffffc00dc1947 */ /* 0x000fea000383ffff */
[----:B------:R-:W-:Y:S05]  /*1cb0*/  BSYNC.RECONVERGENT B5 ;  /* 0x0000000000057941 */ /* 0x000fea0003800200 */
.L_x_409:
[----:B0-----:R-:W-:-:S07]  /*1cc0*/  MOV R16, R24 ;  /* 0x0000001800107202 */ /* 0x001fce0000000f00 */
.L_x_408:
[----:B------:R-:W-:Y:S05]  /*1cd0*/  BSYNC.RECONVERGENT B4 ;  /* 0x0000000000047941 */ /* 0x000fea0003800200 */
.L_x_407:
[----:B------:R-:W-:-:S13]  /*1ce0*/  ISETP.NE.AND P1, PT, R22, RZ, PT ;  /* 0x000000ff1600720c */ /* 0x000fda0003f25270 */
[----:B------:R-:W-:Y:S05]  /*1cf0*/  @!P1 BRA `(.L_x_406) ;  /* 0x0000000000249947 */ /* 0x000fea0003800000 */
[----:B------:R-:W-:Y:S01]  /*1d00*/  ISETP.NE.AND P1, PT, R22, 0x1, PT ;  /* 0x000000011600780c */ /* 0x000fe20003f25270 */
[----:B------:R-:W-:-:S04]  /*1d10*/  IMAD.IADD R17, R27, 0x1, R16 ;  /* 0x000000011b117824 */ /* 0x000fc800078e0210 */
[----:B------:R-:W-:-:S05]  /*1d20*/  IMAD.WIDE R16, R17, 0x4, R18 ;  /* 0x0000000411107825 */ /* 0x000fca00078e0212 */
[----:B------:R0:W-:Y:S03]  /*1d30*/  REDG.E.ADD.F32.FTZ.RN.STRONG.GPU desc[UR14][R16.64], R25 ;  /* 0x00000019100079a6 */ /* 0x0001e6000c12f30e */
[----:B------:R-:W-:Y:S05]  /*1d40*/  @!P1 BRA `(.L_x_406) ;  /* 0x0000000000109947 */ /* 0x000fea0003800000 */
[----:B------:R-:W-:Y:S01]  /*1d50*/  ISETP.NE.AND P1, PT, R22, 0x2, PT ;  /* 0x000000021600780c */ /* 0x000fe20003f25270 */
[----:B------:R1:W-:-:S12]  /*1d60*/  REDG.E.ADD.F32.FTZ.RN.STRONG.GPU desc[UR14][R16.64+0x4], R25 ;  /* 0x00000419100079a6 */ /* 0x0003d8000c12f30e */
[----:B-1----:R-:W-:Y:S05]  /*1d70*/  @!P1 BRA `(.L_x_406) ;  /* 0x0000000000049947 */ /* 0x002fea0003800000 */
[----:B------:R1:W-:Y:S02]  /*1d80*/  REDG.E.ADD.F32.FTZ.RN.STRONG.GPU desc[UR14][R16.64+0x8], R25 ;  /* 0x00000819100079a6 */ /* 0x0003e4000c12f30e */
.L_x_406:
[----:B------:R-:W-:Y:S05]  /*1d90*/  BSYNC.RECONVERGENT B3 ;  /* 0x0000000000037941 */ /* 0x000fea0003800200 */
.L_x_405:
[----:B------:R-:W-:-:S04]  /*1da0*/  IADD3 R26, PT, PT, R26, 0x1, RZ ;  /* 0x000000011a1a7810 */ /* 0x000fc80007ffe0ff */
[----:B------:R-:W-:-:S13]  /*1db0*/  ISETP.NE.AND P1, PT, R26, R7, PT ;  /* 0x000000071a00720c */ /* 0x000fda0003f25270 */
[----:B------:R-:W-:Y:S05]  /*1dc0*/  @P1 BRA `(.L_x_411) ;  /* 0xfffffffc00641947 */ /* 0x000fea000383ffff */
.L_x_404:
[----:B------:R-:W-:Y:S05]  /*1dd0*/  BSYNC.RECONVERGENT B2 ;  /* 0x0000000000027941 */ /* 0x000fea0003800200 */
.L_x_403:
[----:B------:R-:W-:-:S04]  /*1de0*/  IMAD.U32 R15, RZ, RZ, UR5 ;  /* 0x00000005ff0f7e24 */ /* 0x000fc8000f8e00ff */
[----:B------:R-:W-:Y:S01]  /*1df0*/  IMAD.WIDE R18, R15, 0x4, R18 ;  /* 0x000000040f127825 */ /* 0x000fe200078e0212 */
[----:B------:R-:W-:Y:S06]  /*1e00*/  @P0 BRA `(.L_x_412) ;  /* 0xfffffffc00340947 */ /* 0x000fec000383ffff */
.L_x_402:
[----:B------:R-:W-:Y:S05]  /*1e10*/  BSYNC.RECONVERGENT B1 ;  /* 0x0000000000017941 */ /* 0x000fea0003800200 */
.L_x_401:
[----:B------:R-:W2:Y:S01]  /*1e20*/  LDCU UR9, c[0x0][0x360] ;  /* 0x00006c00ff0977ac */ /* 0x000ea20008000800 */
[----:B------:R-:W3:Y:S01]  /*1e30*/  LDCU UR10, c[0x0][0x3a4] ;  /* 0x00007480ff0a77ac */ /* 0x000ee20008000800 */
[----:B--2---:R-:W-:-:S04]  /*1e40*/  IADD3 R10, PT, PT, R10, UR9, RZ ;  /* 0x000000090a0a7c10 */ /* 0x004fc8000fffe0ff */
[----:B---3--:R-:W-:-:S13]  /*1e50*/  ISETP.GE.AND P0, PT, R10, UR10, PT ;  /* 0x0000000a0a007c0c */ /* 0x008fda000bf06270 */
[----:B------:R-:W-:Y:S05]  /*1e60*/  @!P0 BRA `(.L_x_413) ;  /* 0xfffffff000d48947 */ /* 0x000fea000383ffff */
.L_x_392:
[----:B------:R-:W-:Y:S05]  /*1e70*/  BSYNC.RECONVERGENT B0 ;  /* 0x0000000000007941 */ /* 0x000fea0003800200 */
.L_x_391:
[----:B------:R-:W2:Y:S01]  /*1e80*/  LDCU UR9, c[0x0][0x374] ;  /* 0x00006e80ff0977ac */ /* 0x000ea20008000800 */
[----:B------:R-:W2:Y:S01]  /*1e90*/  LDC R7, c[0x0][0x364] ;  /* 0x0000d900ff077b82 */ /* 0x000ea20000000800 */
[----:B------:R-:W3:Y:S01]  /*1ea0*/  LDCU UR10, c[0x0][0x3a0] ;  /* 0x00007400ff0a77ac */ /* 0x000ee20008000800 */
[----:B--2---:R-:W-:-:S05]  /*1eb0*/  IMAD R0, R7, UR9, R0 ;  /* 0x0000000907007c24 */ /* 0x004fca000f8e0200 */
[----:B---3--:R-:W-:-:S13]  /*1ec0*/  ISETP.GE.AND P0, PT, R0, UR10, PT ;  /* 0x0000000a00007c0c */ /* 0x008fda000bf06270 */
[----:B------:R-:W-:Y:S05]  /*1ed0*/  @!P0 BRA `(.L_x_414) ;  /* 0xffffffe800a88947 */ /* 0x000fea000383ffff */
[----:B------:R-:W-:Y:S05]  /*1ee0*/  EXIT ;  /* 0x000000000000794d */ /* 0x000fea0003800000 */
        .weak           $__internal_7_$__cuda_sm20_div_s64
        .type           $__internal_7_$__cuda_sm20_div_s64,@function
        .size           $__internal_7_$__cuda_sm20_div_s64,(.L_x_680 - $__internal_7_$__cuda_sm20_div_s64)
$__internal_7_$__cuda_sm20_div_s64:
        /* <DEDUP_REMOVED lines=13> */
[----:B0-----:R-:W-:Y:S01]  /*1fc0*/  IMAD.WIDE.U32 R26, R20, R14, RZ ;  /* 0x0000000e141a7225 */ /* 0x001fe200078e00ff */
[----:B------:R-:W-:-:S03]  /*1fd0*/  MOV R29, R20 ;  /* 0x00000014001d7202 */ /* 0x000fc60000000f00 */
[----:B------:R-:W-:Y:S01]  /*1fe0*/  IMAD R23, R20, R15, R27 ;  /* 0x0000000f14177224 */ /* 0x000fe200078e021b */
[----:B------:R-:W-:-:S03]  /*1ff0*/  IADD3 R27, P0, PT, RZ, -R26, RZ ;  /* 0x8000001aff1b7210 */ /* 0x000fc60007f1e0ff */
[----:B------:R-:W-:Y:S02]  /*2000*/  IMAD R18, R21, R14, R23 ;  /* 0x0000000e15127224 */ /* 0x000fe400078e0217 */
[----:B------:R-:W-:-:S04]  /*2010*/  IMAD.HI.U32 R28, R20, R27, RZ ;  /* 0x0000001b141c7227 */ /* 0x000fc800078e00ff */
[----:B------:R-:W-:-:S04]  /*2020*/  IMAD.X R18, RZ, RZ, ~R18, P0 ;  /* 0x000000ffff127224 */ /* 0x000fc800000e0e12 */
[----:B------:R-:W-:-:S04]  /*2030*/  IMAD.WIDE.U32 R28, P0, R20, R18, R28 ;  /* 0x00000012141c7225 */ /* 0x000fc8000780001c */
[C---:B------:R-:W-:Y:S02]  /*2040*/  IMAD R26, R21.reuse, R18, RZ ;  /* 0x00000012151a7224 */ /* 0x040fe400078e02ff */
[----:B------:R-:W-:-:S04]  /*2050*/  IMAD.HI.U32 R27, P1, R21, R27, R28 ;  /* 0x0000001b151b7227 */ /* 0x000fc8000782001c */
        /* <DEDUP_REMOVED lines=8> */
[----:B------:R-:W-:-:S03]  /*20e0*/  IMAD.HI.U32 R26, R27, R20, RZ ;  /* 0x000000141b1a7227 */ /* 0x000fc600078e00ff */
[----:B------:R-:W-:-:S05]  /*20f0*/  IADD3.X R18, PT, PT, RZ, ~R18, RZ, P0, !PT ;  /* 0x80000012ff127210 */ /* 0x000fca00007fe4ff */
[----:B------:R-:W-:Y:S01]  /*2100*/  IMAD.WIDE.U32 R28, P0, R27, R18, R26 ;  /* 0x000000121b1c7225 */ /* 0x000fe2000780001a */
[----:B------:R-:W-:-:S03]  /*2110*/  IADD3 R27, P4, PT, RZ, -R24, RZ ;  /* 0x80000018ff1b7210 */ /* 0x000fc60007f9e0ff */
[----:B------:R-:W-:Y:S01]  /*2120*/  IMAD R23, R21, R18, RZ ;  /* 0x0000001215177224 */ /* 0x000fe200078e02ff */
[----:B------:R-:W-:Y:S01]  /*2130*/  SEL R27, R27, R24, !P3 ;  /* 0x000000181b1b7207 */ /* 0x000fe20005800000 */
[----:B------:R-:W-:-:S04]  /*2140*/  IMAD.HI.U32 R20, P1, R21, R20, R28 ;  /* 0x0000001415147227 */ /* 0x000fc8000782001c */
[----:B------:R-:W-:Y:S01]  /*2150*/  IMAD.X R24, RZ, RZ, ~R19, P4 ;  /* 0x000000ffff187224 */ /* 0x000fe200020e0e13 */
[----:B------:R-:W-:Y:S01]  /*2160*/  IADD3 R20, P2, PT, R23, R20, RZ ;  /* 0x0000001417147210 */ /* 0x000fe20007f5e0ff */
[----:B------:R-:W-:-:S03]  /*2170*/  IMAD.HI.U32 R18, R21, R18, RZ ;  /* 0x0000001215127227 */ /* 0x000fc600078e00ff */
[----:B------:R-:W-:Y:S01]  /*2180*/  SEL R25, R24, R19, !P3 ;  /* 0x0000001318197207 */ /* 0x000fe20005800000 */
[----:B------:R-:W-:Y:S01]  /*2190*/  IMAD.HI.U32 R28, R20, R27, RZ ;  /* 0x0000001b141c7227 */ /* 0x000fe200078e00ff */
[----:B------:R-:W-:-:S03]  /*21a0*/  IADD3.X R18, PT, PT, R18, R21, RZ, P0, !PT ;  /* 0x0000001512127210 */ /* 0x000fc600007fe4ff */
[----:B------:R-:W-:Y:S01]  /*21b0*/  IMAD.MOV.U32 R29, RZ, RZ, RZ ;  /* 0x000000ffff1d7224 */ /* 0x000fe200078e00ff */
[----:B------:R-:W-:Y:S01]  /*21c0*/  IADD3.X R18, PT, PT, RZ, RZ, R18, P2, P1 ;  /* 0x000000ffff127210 */ /* 0x000fe200017e2412 */
[----:B------:R-:W-:-:S04]  /*21d0*/  IMAD.WIDE.U32 R28, R20, R25, R28 ;  /* 0x00000019141c7225 */ /* 0x000fc800078e001c */
[C---:B------:R-:W-:Y:S02]  /*21e0*/  IMAD R21, R18.reuse, R25, RZ ;  /* 0x0000001912157224 */ /* 0x040fe400078e02ff */
[----:B------:R-:W-:-:S04]  /*21f0*/  IMAD.HI.U32 R20, P0, R18, R27, R28 ;  /* 0x0000001b12147227 */ /* 0x000fc8000780001c */
[----:B------:R-:W-:Y:S01]  /*2200*/  IMAD.HI.U32 R18, R18, R25, RZ ;  /* 0x0000001912127227 */ /* 0x000fe200078e00ff */
[----:B------:R-:W-:-:S04]  /*2210*/  IADD3 R21, P1, PT, R21, R20, RZ ;  /* 0x0000001415157210 */ /* 0x000fc80007f3e0ff */
[----:B------:R-:W-:Y:S01]  /*2220*/  IADD3.X R18, PT, PT, R18, RZ, RZ, P0, !PT ;  /* 0x000000ff12127210 */ /* 0x000fe200007fe4ff */
[----:B------:R-:W-:-:S04]  /*2230*/  IMAD.WIDE.U32 R28, R21, R14, RZ ;  /* 0x0000000e151c7225 */ /* 0x000fc800078e00ff */
[----:B------:R-:W-:Y:S01]  /*2240*/  IMAD.X R23, RZ, RZ, R18, P1 ;  /* 0x000000ffff177224 */ /* 0x000fe200008e0612 */
[----:B------:R-:W-:Y:S01]  /*2250*/  IADD3 R27, P1, PT, -R28, R27, RZ ;  /* 0x0000001b1c1b7210 */ /* 0x000fe20007f3e1ff */
[----:B------:R-:W-:-:S03]  /*2260*/  IMAD R18, R21, R15, R29 ;  /* 0x0000000f15127224 */ /* 0x000fc600078e021d */
[-C--:B------:R-:W-:Y:S01]  /*2270*/  ISETP.GE.U32.AND P0, PT, R27, R14.reuse, PT ;  /* 0x0000000e1b00720c */ /* 0x080fe20003f06070 */
[----:B------:R-:W-:-:S05]  /*2280*/  IMAD R18, R23, R14, R18 ;  /* 0x0000000e17127224 */ /* 0x000fca00078e0212 */
[----:B------:R-:W-:Y:S02]  /*2290*/  IADD3.X R25, PT, PT, ~R18, R25, RZ, P1, !PT ;  /* 0x0000001912197210 */ /* 0x000fe40000ffe5ff */
[----:B------:R-:W-:Y:S02]  /*22a0*/  IADD3 R24, P1, PT, R27, -R14, RZ ;  /* 0x8000000e1b187210 */ /* 0x000fe40007f3e0ff */
[----:B------:R-:W-:Y:S02]  /*22b0*/  ISETP.GE.U32.AND.EX P0, PT, R25, R15, PT, P0 ;  /* 0x0000000f1900720c */ /* 0x000fe40003f06100 */
[----:B------:R-:W-:Y:S01]  /*22c0*/  IADD3 R18, P2, PT, R21, 0x1, RZ ;  /* 0x0000000115127810 */ /* 0x000fe20007f5e0ff */
[----:B------:R-:W-:Y:S01]  /*22d0*/  IMAD.X R20, R25, 0x1, ~R15, P1 ;  /* 0x0000000119147824 */ /* 0x000fe200008e0e0f */
[----:B------:R-:W-:Y:S02]  /*22e0*/  SEL R27, R24, R27, P0 ;  /* 0x0000001b181b7207 */ /* 0x000fe40000000000 */
[----:B------:R-:W-:-:S02]  /*22f0*/  IADD3.X R24, PT, PT, RZ, R23, RZ, P2, !PT ;  /* 0x00000017ff187210 */ /* 0x000fc400017fe4ff */
[----:B------:R-:W-:Y:S02]  /*2300*/  SEL R18, R18, R21, P0 ;  /* 0x0000001512127207 */ /* 0x000fe40000000000 */
[----:B------:R-:W-:Y:S02]  /*2310*/  SEL R25, R20, R25, P0 ;  /* 0x0000001914197207 */ /* 0x000fe40000000000 */
[----:B------:R-:W-:Y:S02]  /*2320*/  ISETP.GE.U32.AND P1, PT, R27, R14, PT ;  /* 0x0000000e1b00720c */ /* 0x000fe40003f26070 */
[----:B------:R-:W-:Y:S02]  /*2330*/  SEL R24, R24, R23, P0 ;  /* 0x0000001718187207 */ /* 0x000fe40000000000 */
[----:B------:R-:W-:Y:S02]  /*2340*/  IADD3 R21, P2, PT, R18, 0x1, RZ ;  /* 0x0000000112157810 */ /* 0x000fe40007f5e0ff */
[----:B------:R-:W-:-:S02]  /*2350*/  ISETP.GE.U32.AND.EX P0, PT, R25, R15, PT, P1 ;  /* 0x0000000f1900720c */ /* 0x000fc40003f06110 */
[----:B------:R-:W-:Y:S01]  /*2360*/  LOP3.LUT R14, R16, R19, RZ, 0x3c, !PT ;  /* 0x00000013100e7212 */ /* 0x000fe200078e3cff */
[----:B------:R-:W-:Y:S01]  /*2370*/  IMAD.X R15, RZ, RZ, R24, P2 ;  /* 0x000000ffff0f7224 */ /* 0x000fe200010e0618 */
[----:B------:R-:W-:Y:S02]  /*2380*/  SEL R21, R21, R18, P0 ;  /* 0x0000001215157207 */ /* 0x000fe40000000000 */
[----:B------:R-:W-:Y:S02]  /*2390*/  ISETP.GE.AND P1, PT, R14, RZ, PT ;  /* 0x000000ff0e00720c */ /* 0x000fe40003f26270 */
[----:B------:R-:W-:Y:S02]  /*23a0*/  SEL R15, R15, R24, P0 ;  /* 0x000000180f0f7207 */ /* 0x000fe40000000000 */
[----:B------:R-:W-:Y:S02]  /*23b0*/  IADD3 R18, P2, PT, RZ, -R21, RZ ;  /* 0x80000015ff127210 */ /* 0x000fe40007f5e0ff */
[----:B------:R-:W-:-:S02]  /*23c0*/  ISETP.NE.U32.AND P0, PT, R17, RZ, PT ;  /* 0x000000ff1100720c */ /* 0x000fc40003f05070 */
[-C--:B------:R-:W-:Y:S02]  /*23d0*/  IADD3.X R14, PT, PT, RZ, ~R15.reuse, RZ, P2, !PT ;  /* 0x8000000fff0e7210 */ /* 0x080fe400017fe4ff */
[----:B------:R-:W-:Y:S02]  /*23e0*/  ISETP.NE.AND.EX P0, PT, R16, RZ, PT, P0 ;  /* 0x000000ff1000720c */ /* 0x000fe40003f05300 */
[----:B------:R-:W-:Y:S01]  /*23f0*/  SEL R17, R14, R15, !P1 ;  /* 0x0000000f0e117207 */ /* 0x000fe20004800000 */
[----:B------:R-:W-:Y:S02]  /*2400*/  IMAD.MOV.U32 R14, RZ, RZ, R2 ;  /* 0x000000ffff0e7224 */ /* 0x000fe400078e0002 */
[----:B------:R-:W-:Y:S01]  /*2410*/  HFMA2 R15, -RZ, RZ, 0, 0 ;  /* 0x00000000ff0f7431 */ /* 0x000fe200000001ff */
[----:B------:R-:W-:Y:S02]  /*2420*/  SEL R16, R18, R21, !P1 ;  /* 0x0000001512107207 */ /* 0x000fe40004800000 */
[----:B------:R-:W-:-:S02]  /*2430*/  SEL R17, R17, 0xffffffff, P0 ;  /* 0xffffffff11117807 */ /* 0x000fc40000000000 */
[----:B------:R-:W-:Y:S01]  /*2440*/  SEL R16, R16, 0xffffffff, P0 ;  /* 0xffffffff10107807 */ /* 0x000fe20000000000 */
[----:B------:R-:W-:Y:S06]  /*2450*/  RET.REL.NODEC R14 `(_ZN2at6native60_GLOBAL__N__aad4af22_27_AdaptiveAveragePooling3d_cu_866e08f930atomicadaptiveaveragegradinputIfEEvPT_PKS3_iiiiiil) ;  /* 0xffffffd80ee87950 */ /* 0x000fec0003c3ffff */
.L_x_415:
        /* <DEDUP_REMOVED lines=10> */
.L_x_680:


//--------------------- .text._ZN2at6native60_GLOBAL__N__aad4af22_27_AdaptiveAveragePooling3d_cu_866e08f930atomicadaptiveaveragegradinputIdEEvPT_PKS3_iiiiiil --------------------------
	.section	.text._ZN2at6native60_GLOBAL__N__aad4af22_27_AdaptiveAveragePooling3d_cu_866e08f930atomicadaptiveaveragegradinputIdEEvPT_PKS3_iiiiiil,"ax",@progbits
	.align	128
.text._ZN2at6native60_GLOBAL__N__aad4af22_27_AdaptiveAveragePooling3d_cu_866e08f930atomicadaptiveaveragegradinputIdEEvPT_PKS3_iiiiiil:
        .type           _ZN2at6native60_GLOBAL__N__aad4af22_27_AdaptiveAveragePooling3d_cu_866e08f930atomicadaptiveaveragegradinputIdEEvPT_PKS3_iiiiiil,@function
        .size           _ZN2at6native60_GLOBAL__N__aad4af22_27_AdaptiveAveragePooling3d_cu_866e08f930atomicadaptiveaveragegradinputIdEEvPT_PKS3_iiiiiil,(.L_x_682 - _ZN2at6native60_GLOBAL__N__aad4af22_27_AdaptiveAveragePooling3d_cu_866e08f930atomicadaptiveaveragegradinputIdEEvPT_PKS3_iiiiiil)
        .other          _ZN2at6native60_GLOBAL__N__aad4af22_27_AdaptiveAveragePooling3d_cu_866e08f930atomicadaptiveaveragegradinputIdEEvPT_PKS3_iiiiiil,@"STO_CUDA_ENTRY STV_DEFAULT"
_ZN2at6native60_GLOBAL__N__aad4af22_27_AdaptiveAveragePooling3d_cu_866e08f930atomicadaptiveaveragegradinputIdEEvPT_PKS3_iiiiiil:
[----:B------:R-:W-:Y:S08]  /*0000*/  LDC R1, c[0x0][0x37c] ;  /* 0x0000df00ff017b82 */ /* 0x000ff00000000800 */
[----:B------:R-:W0:Y:S01]  /*0010*/  S2UR UR5, SR_CTAID.X ;  /* 0x00000000000579c3 */ /* 0x000e220000002500 */
[----:B------:R-:W1:Y:S01]  /*0020*/  LDCU UR6, c[0x0][0x39c] ;  /* 0x00007380ff0677ac */ /* 0x000e620008000800 */
[----:B------:R-:W2:Y:S01]  /*0030*/  S2R R3, SR_TID.Y ;  /* 0x0000000000037919 */ /* 0x000ea20000002200 */
[----:B------:R-:W3:Y:S05]  /*0040*/  LDCU.64 UR10, c[0x0][0x358] ;  /* 0x00006b00ff0a77ac */ /* 0x000eea0008000a00 */
[----:B------:R-:W0:Y:S08]  /*0050*/  LDC.64 R4, c[0x0][0x3a8] ;  /* 0x0000ea00ff047b82 */ /* 0x000e300000000a00 */
[----:B------:R-:W2:Y:S08]  /*0060*/  S2UR UR4, SR_CTAID.Y ;  /* 0x00000000000479c3 */ /* 0x000eb00000002600 */
[----:B------:R-:W2:Y:S01]  /*0070*/  LDC R2, c[0x0][0x364] ;  /* 0x0000d900ff027b82 */ /* 0x000ea20000000800 */
[----:B0-----:R-:W-:Y:S01]  /*0080*/  IADD3 R4, P0, PT, R4, UR5, RZ ;  /* 0x0000000504047c10 */ /* 0x001fe2000ff1e0ff */
[----:B-1----:R-:W-:-:S04]  /*0090*/  USHF.R.S32.HI UR5, URZ, 0x1f, UR6 ;  /* 0x0000001fff057899 */ /* 0x002fc80008011406 */
[----:B------:R-:W-:-:S05]  /*00a0*/  IMAD.X R5, RZ, RZ, R5, P0 ;  /* 0x000000ffff057224 */ /* 0x000fca00000e0605 */
[----:B------:R-:W-:-:S04]  /*00b0*/  LOP3.LUT R0, R5, UR5, RZ, 0xfc, !PT ;  /* 0x0000000505007c12 */ /* 0x000fc8000f8efcff */
[----:B------:R-:W-:Y:S01]  /*00c0*/  ISETP.NE.U32.AND P0, PT, R0, RZ, PT ;  /* 0x000000ff0000720c */ /* 0x000fe20003f05070 */
[----:B--2---:R-:W-:-:S12]  /*00d0*/  IMAD R2, R2, UR4, R3 ;  /* 0x0000000402027c24 */ /* 0x004fd8000f8e0203 */
[----:B---3--:R-:W-:Y:S05]  /*00e0*/  @P0 BRA `(.L_x_416) ;  /* 0x0000000000580947 */ /* 0x008fea0003800000 */
[----:B------:R-:W0:Y:S01]  /*00f0*/  I2F.U32.RP R0, UR6 ;  /* 0x0000000600007d06 */ /* 0x000e220008209000 */
[----:B------:R-:W-:Y:S01]  /*0100*/  ISETP.NE.U32.AND P2, PT, RZ, UR6, PT ;  /* 0x00000006ff007c0c */ /* 0x000fe2000bf45070 */
[----:B------:R-:W-:-:S06]  /*0110*/  IMAD.MOV.U32 R5, RZ, RZ, RZ ;  /* 0x000000ffff057224 */ /* 0x000fcc00078e00ff */
        /* <DEDUP_REMOVED lines=15> */
[----:B------:R-:W-:-:S05]  /*0210*/  @!P2 LOP3.LUT R0, RZ, UR6, RZ, 0x33, !PT ;  /* 0x00000006ff00ac12 */ /* 0x000fca000f8e33ff */
[----:B------:R-:W-:-:S04]  /*0220*/  IMAD.MOV R3, RZ, RZ, -R0 ;  /* 0x000000ffff037224 */ /* 0x000fc800078e0a00 */
[----:B------:R-:W-:Y:S01]  /*0230*/  IMAD R6, R3, UR6, R4 ;  /* 0x0000000603067c24 */ /* 0x000fe2000f8e0204 */
[----:B------:R-:W-:Y:S06]  /*0240*/  BRA `(.L_x_417) ;  /* 0x0000000000407947 */ /* 0x000fec0003800000 */
.L_x_416:
[----:B------:R-:W0:Y:S01]  /*0250*/  LDCU UR4, c[0x0][0x39c] ;  /* 0x00007380ff0477ac */ /* 0x000e220008000800 */
[----:B------:R-:W-:Y:S01]  /*0260*/  IMAD.MOV.U32 R30, RZ, RZ, R4 ;  /* 0x000000ffff1e7224 */ /* 0x000fe200078e0004 */
[----:B------:R-:W-:Y:S01]  /*0270*/  MOV R26, R5 ;  /* 0x00000005001a7202 */ /* 0x000fe20000000f00 */
[----:B------:R-:W-:Y:S01]  /*0280*/  IMAD.U32 R25, RZ, RZ, UR5 ;  /* 0x00000005ff197e24 */ /* 0x000fe2000f8e00ff */
[----:B------:R-:W-:Y:S01]  /*0290*/  MOV R28, 0x2c0 ;  /* 0x000002c0001c7802 */ /* 0x000fe20000000f00 */
[----:B0-----:R-:W-:-:S07]  /*02a0*/  IMAD.U32 R24, RZ, RZ, UR4 ;  /* 0x00000004ff187e24 */ /* 0x001fce000f8e00ff */
[----:B------:R-:W-:Y:S05]  /*02b0*/  CALL.REL.NOINC `($__internal_9_$__cuda_sm20_div_s64) ;  /* 0x0000002c00847944 */ /* 0x000fea0003c00000 */
[----:B------:R-:W0:Y:S01]  /*02c0*/  LDCU UR6, c[0x0][0x39c] ;  /* 0x00007380ff0677ac */ /* 0x000e220008000800 */
[----:B------:R-:W-:-:S05]  /*02d0*/  IADD3 R3, P0, PT, RZ, -R12, RZ ;  /* 0x8000000cff037210 */ /* 0x000fca0007f1e0ff */
[----:B------:R-:W-:-:S04]  /*02e0*/  IMAD.X R0, RZ, RZ, ~R13, P0 ;  /* 0x000000ffff007224 */ /* 0x000fc800000e0e0d */
[----:B0-----:R-:W-:Y:S02]  /*02f0*/  IMAD R0, R0, UR6, RZ ;  /* 0x0000000600007c24 */ /* 0x001fe4000f8e02ff */
[----:B------:R-:W-:-:S04]  /*0300*/  IMAD.WIDE.U32 R4, R3, UR6, R4 ;  /* 0x0000000603047c25 */ /* 0x000fc8000f8e0004 */
[----:B------:R-:W-:Y:S01]  /*0310*/  IMAD R3, R3, UR5, R0 ;  /* 0x0000000503037c24 */ /* 0x000fe2000f8e0200 */
[----:B------:R-:W-:Y:S01]  /*0320*/  MOV R0, R12 ;  /* 0x0000000c00007202 */ /* 0x000fe20000000f00 */
[----:B------:R-:W-:Y:S02]  /*0330*/  IMAD.MOV.U32 R6, RZ, RZ, R4 ;  /* 0x000000ffff067224 */ /* 0x000fe400078e0004 */
[----:B------:R-:W-:-:S07]  /*0340*/  IMAD.IADD R5, R5, 0x1, R3 ;  /* 0x0000000105057824 */ /* 0x000fce00078e0203 */
.L_x_417:
        /* <DEDUP_REMOVED lines=29> */
.L_x_419:
[----:B------:R-:W0:Y:S01]  /*0520*/  LDCU UR4, c[0x0][0x39c] ;  /* 0x00007380ff0477ac */ /* 0x000e220008000800 */
[----:B------:R-:W-:Y:S01]  /*0530*/  IMAD.MOV.U32 R30, RZ, RZ, R4 ;  /* 0x000000ffff1e7224 */ /* 0x000fe200078e0004 */
[----:B------:R-:W-:Y:S02]  /*0540*/  MOV R25, UR5 ;  /* 0x0000000500197c02 */ /* 0x000fe40008000f00 */
[----:B------:R-:W-:Y:S01]  /*0550*/  MOV R28, 0x580 ;  /* 0x00000580001c7802 */ /* 0x000fe20000000f00 */
[----:B0-----:R-:W-:-:S07]  /*0560*/  IMAD.U32 R24, RZ, RZ, UR4 ;  /* 0x00000004ff187e24 */ /* 0x001fce000f8e00ff */
[----:B------:R-:W-:Y:S05]  /*0570*/  CALL.REL.NOINC `($__internal_9_$__cuda_sm20_div_s64) ;  /* 0x0000002800d47944 */ /* 0x000fea0003c00000 */
[----:B------:R-:W-:-:S07]  /*0580*/  IMAD.MOV.U32 R7, RZ, RZ, R12 ;  /* 0x000000ffff077224 */ /* 0x000fce00078e000c */
.L_x_420:
[----:B------:R-:W-:Y:S05]  /*0590*/  BSYNC.RECONVERGENT B0 ;  /* 0x0000000000007941 */ /* 0x000fea0003800200 */
.L_x_418:
[----:B------:R-:W0:Y:S01]  /*05a0*/  LDC R5, c[0x0][0x390] ;  /* 0x0000e400ff057b82 */ /* 0x000e220000000800 */
        /* <DEDUP_REMOVED lines=27> */
.L_x_422:
[----:B------:R-:W0:Y:S01]  /*0760*/  LDCU UR4, c[0x0][0x39c] ;  /* 0x00007380ff0477ac */ /* 0x000e220008000800 */
[----:B------:R-:W-:Y:S01]  /*0770*/  IMAD.U32 R25, RZ, RZ, UR5 ;  /* 0x00000005ff197e24 */ /* 0x000fe2000f8e00ff */
[----:B------:R-:W-:Y:S02]  /*0780*/  MOV R28, 0x7b0 ;  /* 0x000007b0001c7802 */ /* 0x000fe40000000f00 */
[----:B0-----:R-:W-:-:S07]  /*0790*/  MOV R24, UR4 ;  /* 0x0000000400187c02 */ /* 0x001fce0008000f00 */
[----:B------:R-:W-:Y:S05]  /*07a0*/  CALL.REL.NOINC `($__internal_9_$__cuda_sm20_div_s64) ;  /* 0x0000002800487944 */ /* 0x000fea0003c00000 */
.L_x_423:
[----:B------:R-:W-:Y:S05]  /*07b0*/  BSYNC.RECONVERGENT B0 ;  /* 0x0000000000007941 */ /* 0x000fea0003800200 */
.L_x_421:
[----:B------:R-:W0:Y:S01]  /*07c0*/  LDCU UR4, c[0x0][0x3a0] ;  /* 0x00007400ff0477ac */ /* 0x000e220008000800 */
[----:B------:R-:W1:Y:S01]  /*07d0*/  LDCU.64 UR8, c[0x0][0x390] ;  /* 0x00007200ff0877ac */ /* 0x000e620008000a00 */
[----:B0-----:R-:W-:Y:S01]  /*07e0*/  ISETP.GE.AND P0, PT, R2, UR4, PT ;  /* 0x0000000402007c0c */ /* 0x001fe2000bf06270 */
[----:B-1----:R-:W-:-:S12]  /*07f0*/  IMAD R0, R0, UR8, R7 ;  /* 0x0000000800007c24 */ /* 0x002fd8000f8e0207 */
[----:B------:R-:W-:Y:S05]  /*0800*/  @P0 EXIT ;  /* 0x000000000000094d */ /* 0x000fea0003800000 */
[----:B------:R-:W0:Y:S01]  /*0810*/  LDC R18, c[0x0][0x398] ;  /* 0x0000e600ff127b82 */ /* 0x000e220000000800 */
[----:B------:R-:W1:Y:S01]  /*0820*/  LDCU UR5, c[0x0][0x3a4] ;  /* 0x00007480ff0577ac */ /* 0x000e620008000800 */
[----:B------:R-:W-:Y:S01]  /*0830*/  IMAD.IADD R5, R12, 0x1, -R7 ;  /* 0x000000010c057824 */ /* 0x000fe200078e0a07 */
[----:B------:R-:W-:Y:S02]  /*0840*/  USHF.R.S32.HI UR7, URZ, 0x1f, UR9 ;  /* 0x0000001fff077899 */ /* 0x000fe40008011409 */
[----:B------:R-:W-:Y:S02]  /*0850*/  USHF.R.S32.HI UR4, URZ, 0x1f, UR4 ;  /* 0x0000001fff047899 */ /* 0x000fe40008011404 */
[----:B-1----:R-:W-:Y:S01]  /*0860*/  USHF.R.S32.HI UR5, URZ, 0x1f, UR5 ;  /* 0x0000001fff057899 */ /* 0x002fe20008011405 */
[----:B0-----:R-:W-:Y:S01]  /*0870*/  IMAD R3, R18, UR9, RZ ;  /* 0x0000000912037c24 */ /* 0x001fe2000f8e02ff */
[----:B------:R-:W-:-:S03]  /*0880*/  SHF.R.S32.HI R19, RZ, 0x1f, R18 ;  /* 0x0000001fff137819 */ /* 0x000fc60000011412 */
[----:B------:R-:W-:-:S05]  /*0890*/  IMAD R4, R0, R3, RZ ;  /* 0x0000000300047224 */ /* 0x000fca00078e02ff */
[----:B------:R-:W-:-:S07]  /*08a0*/  SHF.R.S32.HI R6, RZ, 0x1f, R4 ;  /* 0x0000001fff067819 */ /* 0x000fce0000011404 */
.L_x_461:
[----:B------:R-:W-:-:S09]  /*08b0*/  UISETP.NE.U32.AND UP0, UPT, UR4, URZ, UPT ;  /* 0x000000ff0400728c */ /* 0x000fd2000bf05070 */
[----:B0123--:R-:W-:Y:S05]  /*08c0*/  BRA.U UP0, `(.L_x_424) ;  /* 0x0000000100607547 */ /* 0x00ffea000b800000 */
[----:B------:R-:W0:Y:S02]  /*08d0*/  LDCU UR6, c[0x0][0x3a0] ;  /* 0x00007400ff0677ac */ /* 0x000e240008000800 */
[----:B0-----:R-:W-:-:S04]  /*08e0*/  IMAD.U32 R7, RZ, RZ, UR6 ;  /* 0x00000006ff077e24 */ /* 0x001fc8000f8e00ff */
[----:B------:R-:W0:Y:S01]  /*08f0*/  I2F.U32.RP R0, R7 ;  /* 0x0000000700007306 */ /* 0x000e220000209000 */
[----:B------:R-:W-:-:S07]  /*0900*/  ISETP.NE.U32.AND P2, PT, R7, RZ, PT ;  /* 0x000000ff0700720c */ /* 0x000fce0003f45070 */
[----:B0-----:R-:W0:Y:S02]  /*0910*/  MUFU.RCP R0, R0 ;  /* 0x0000000000007308 */ /* 0x001e240000001000 */
[----:B0-----:R-:W-:Y:S01]  /*0920*/  IADD3 R8, PT, PT, R0, 0xffffffe, RZ ;  /* 0x0ffffffe00087810 */ /* 0x001fe20007ffe0ff */
[----:B------:R-:W-:-:S05]  /*0930*/  IMAD.MOV.U32 R0, RZ, RZ, RZ ;  /* 0x000000ffff007224 */ /* 0x000fca00078e00ff */
        /* <DEDUP_REMOVED lines=17> */
.L_x_424:
[----:B------:R-:W0:Y:S01]  /*0a50*/  LDCU UR6, c[0x0][0x3a0] ;  /* 0x00007400ff0677ac */ /* 0x000e220008000800 */
[----:B------:R-:W-:Y:S01]  /*0a60*/  MOV R30, R2 ;  /* 0x00000002001e7202 */ /* 0x000fe20000000f00 */
[----:B------:R-:W-:Y:S01]  /*0a70*/  IMAD.MOV.U32 R26, RZ, RZ, RZ ;  /* 0x000000ffff1a7224 */ /* 0x000fe200078e00ff */
[----:B------:R-:W-:Y:S01]  /*0a80*/  MOV R28, 0xac0 ;  /* 0x00000ac0001c7802 */ /* 0x000fe20000000f00 */
[----:B------:R-:W-:Y:S01]  /*0a90*/  IMAD.U32 R25, RZ, RZ, UR4 ;  /* 0x00000004ff197e24 */ /* 0x000fe2000f8e00ff */
[----:B0-----:R-:W-:-:S07]  /*0aa0*/  MOV R24, UR6 ;  /* 0x0000000600187c02 */ /* 0x001fce0008000f00 */
[----:B------:R-:W-:Y:S05]  /*0ab0*/  CALL.REL.NOINC `($__internal_9_$__cuda_sm20_div_s64) ;  /* 0x0000002400847944 */ /* 0x000fea0003c00000 */
        /* <DEDUP_REMOVED lines=9> */
[----:B------:R-:W-:-:S03]  /*0b50*/  IMAD.MOV.U32 R8, RZ, RZ, R12 ;  /* 0x000000ffff087224 */ /* 0x000fc600078e000c */
[----:B------:R-:W-:-:S07]  /*0b60*/  IADD3 R0, PT, PT, R11, R9, RZ ;  /* 0x000000090b007210 */ /* 0x000fce0007ffe0ff */
.L_x_425:
        /* <DEDUP_REMOVED lines=28> */
.L_x_427:
[----:B------:R-:W0:Y:S01]  /*0d30*/  LDCU UR6, c[0x0][0x3a0] ;  /* 0x00007400ff0677ac */ /* 0x000e220008000800 */
[----:B------:R-:W-:Y:S02]  /*0d40*/  MOV R25, UR4 ;  /* 0x0000000400197c02 */ /* 0x000fe40008000f00 */
[----:B------:R-:W-:Y:S01]  /*0d50*/  MOV R28, 0xd80 ;  /* 0x00000d80001c7802 */ /* 0x000fe20000000f00 */
[----:B0-----:R-:W-:-:S07]  /*0d60*/  IMAD.U32 R24, RZ, RZ, UR6 ;  /* 0x00000006ff187e24 */ /* 0x001fce000f8e00ff */
[----:B------:R-:W-:Y:S05]  /*0d70*/  CALL.REL.NOINC `($__internal_9_$__cuda_sm20_div_s64) ;  /* 0x0000002000d47944 */ /* 0x000fea0003c00000 */
[----:B------:R-:W-:-:S07]  /*0d80*/  IMAD.MOV.U32 R0, RZ, RZ, R12 ;  /* 0x000000ffff007224 */ /* 0x000fce00078e000c */
.L_x_428:
[----:B------:R-:W-:Y:S05]  /*0d90*/  BSYNC.RECONVERGENT B0 ;  /* 0x0000000000007941 */ /* 0x000fea0003800200 */
.L_x_426:
        /* <DEDUP_REMOVED lines=32> */
.L_x_430:
[----:B------:R-:W0:Y:S01]  /*0fa0*/  LDCU UR6, c[0x0][0x3a0] ;  /* 0x00007400ff0677ac */ /* 0x000e220008000800 */
[----:B------:R-:W-:Y:S02]  /*0fb0*/  MOV R25, UR4 ;  /* 0x0000000400197c02 */ /* 0x000fe40008000f00 */
[----:B------:R-:W-:Y:S01]  /*0fc0*/  MOV R28, 0xff0 ;  /* 0x00000ff0001c7802 */ /* 0x000fe20000000f00 */
[----:B0-----:R-:W-:-:S07]  /*0fd0*/  IMAD.U32 R24, RZ, RZ, UR6 ;  /* 0x00000006ff187e24 */ /* 0x001fce000f8e00ff */
[----:B------:R-:W-:Y:S05]  /*0fe0*/  CALL.REL.NOINC `($__internal_9_$__cuda_sm20_div_s64) ;  /* 0x0000002000387944 */ /* 0x000fea0003c00000 */
[----:B------:R-:W-:-:S07]  /*0ff0*/  IMAD.MOV.U32 R0, RZ, RZ, R12 ;  /* 0x000000ffff007224 */ /* 0x000fce00078e000c */
.L_x_431:
[----:B------:R-:W-:Y:S05]  /*1000*/  BSYNC.RECONVERGENT B0 ;  /* 0x0000000000007941 */ /* 0x000fea0003800200 */
.L_x_429:
[----:B------:R-:W0:Y:S01]  /*1010*/  S2R R12, SR_TID.X ;  /* 0x00000000000c7919 */ /* 0x000e220000002100 */
[----:B------:R-:W0:Y:S01]  /*1020*/  LDC R17, c[0x0][0x3a4] ;  /* 0x0000e900ff117b82 */ /* 0x000e220000000800 */
[----:B------:R-:W-:Y:S01]  /*1030*/  BSSY.RECONVERGENT B0, `(.L_x_432) ;  /* 0x000017e000007945 */ /* 0x000fe20003800200 */
[----:B0-----:R-:W-:-:S13]  /*1040*/  ISETP.GE.AND P0, PT, R12, R17, PT ;  /* 0x000000110c00720c */ /* 0x001fda0003f06270 */
[----:B------:R-:W-:Y:S05]  /*1050*/  @P0 BRA `(.L_x_433) ;  /* 0x0000001400ec0947 */ /* 0x000fea0003800000 */
[----:B------:R-:W0:Y:S01]  /*1060*/  LDC R10, c[0x0][0x3a0] ;  /* 0x0000e800ff0a7b82 */ /* 0x000e220000000800 */
[----:B------:R-:W1:Y:S01]  /*1070*/  LDCU UR12, c[0x0][0x398] ;  /* 0x00007300ff0c77ac */ /* 0x000e620008000800 */
[----:B------:R-:W-:Y:S01]  /*1080*/  IMAD R16, R2, R17, RZ ;  /* 0x0000001102107224 */ /* 0x000fe200078e02ff */
[----:B------:R-:W2:Y:S05]  /*1090*/  LDCU.64 UR8, c[0x0][0x3a8] ;  /* 0x00007500ff0877ac */ /* 0x000eaa0008000a00 */
[----:B------:R-:W2:Y:S01]  /*10a0*/  S2UR UR6, SR_CTAID.X ;  /* 0x00000000000679c3 */ /* 0x000ea20000002500 */
[----:B-1----:R-:W-:Y:S01]  /*10b0*/  IMAD R9, R8, UR12, RZ ;  /* 0x0000000c08097c24 */ /* 0x002fe2000f8e02ff */
[----:B------:R-:W-:Y:S01]  /*10c0*/  IADD3 R8, PT, PT, R0, 0x1, -R8 ;  /* 0x0000000100087810 */ /* 0x000fe20007ffe808 */
[----:B0-----:R-:W-:-:S03]  /*10d0*/  IMAD R7, R10, UR5, RZ ;  /* 0x000000050a077c24 */ /* 0x001fc6000f8e02ff */
[----:B------:R0:W1:Y:S01]  /*10e0*/  I2F.F64 R14, R8 ;  /* 0x00000008000e7312 */ /* 0x0000620000201c00 */
[----:B------:R-:W-:-:S04]  /*10f0*/  IMAD.WIDE.U32 R10, R17, R10, RZ ;  /* 0x0000000a110a7225 */ /* 0x000fc800078e00ff */
[----:B------:R-:W-:Y:S01]  /*1100*/  IMAD R7, R17, UR4, R7 ;  /* 0x0000000411077c24 */ /* 0x000fe2000f8e0207 */
[----:B------:R-:W-:Y:S01]  /*1110*/  SHF.R.S32.HI R17, RZ, 0x1f, R16 ;  /* 0x0000001fff117819 */ /* 0x000fe20000011410 */
[----:B--2---:R-:W-:-:S03]  /*1120*/  UIADD3 UR6, UP0, UPT, UR6, UR8, URZ ;  /* 0x0000000806067290 */ /* 0x004fc6000ff1e0ff */
[----:B------:R-:W-:Y:S01]  /*1130*/  IADD3 R7, PT, PT, R11, R7, RZ ;  /* 0x000000070b077210 */ /* 0x000fe20007ffe0ff */
[----:B------:R-:W-:Y:S02]  /*1140*/  UIADD3.X UR9, UPT, UPT, URZ, UR9, URZ, UP0, !UPT ;  /* 0x00000009ff097290 */ /* 0x000fe400087fe4ff */
[----:B------:R-:W-:-:S04]  /*1150*/  IMAD.WIDE.U32 R16, R10, UR6, R16 ;  /* 0x000000060a107c25 */ /* 0x000fc8000f8e0010 */
[----:B------:R-:W-:Y:S01]  /*1160*/  IMAD R11, R7, UR6, RZ ;  /* 0x00000006070b7c24 */ /* 0x000fe2000f8e02ff */
[----:B------:R-:W-:-:S03]  /*1170*/  IADD3 R7, P0, PT, R4, R9, RZ ;  /* 0x0000000904077210 */ /* 0x000fc60007f1e0ff */
[----:B------:R-:W-:Y:S01]  /*1180*/  IMAD R11, R10, UR9, R11 ;  /* 0x000000090a0b7c24 */ /* 0x000fe2000f8e020b */
[----:B------:R-:W-:Y:S01]  /*1190*/  LEA.HI.X.SX32 R9, R9, R6, 0x1, P0 ;  /* 0x0000000609097211 */ /* 0x000fe200000f0eff */
[----:B------:R-:W-:Y:S02]  /*11a0*/  IMAD.MOV.U32 R10, RZ, RZ, R12 ;  /* 0x000000ffff0a7224 */ /* 0x000fe400078e000c */
[----:B01----:R-:W-:-:S07]  /*11b0*/  IMAD.IADD R11, R17, 0x1, R11 ;  /* 0x00000001110b7824 */ /* 0x003fce00078e020b */
.L_x_460:
[----:B------:R-:W-:-:S09]  /*11c0*/  UISETP.NE.U32.AND UP0, UPT, UR5, URZ, UPT ;  /* 0x000000ff0500728c */ /* 0x000fd2000bf05070 */
[----:B0123--:R-:W-:Y:S05]  /*11d0*/  BRA.U UP0, `(.L_x_434) ;  /* 0x0000000100607547 */ /* 0x00ffea000b800000 */
[----:B------:R-:W0:Y:S02]  /*11e0*/  LDCU UR6, c[0x0][0x3a4] ;  /* 0x00007480ff0677ac */ /* 0x000e240008000800 */
[----:B0-----:R-:W-:-:S04]  /*11f0*/  MOV R13, UR6 ;  /* 0x00000006000d7c02 */ /* 0x001fc80008000f00 */
[----:B------:R-:W0:Y:S01]  /*1200*/  I2F.U32.RP R0, R13 ;  /* 0x0000000d00007306 */ /* 0x000e220000209000 */
[----:B------:R-:W-:-:S07]  /*1210*/  ISETP.NE.U32.AND P2, PT, R13, RZ, PT ;  /* 0x000000ff0d00720c */ /* 0x000fce0003f45070 */
[----:B0-----:R-:W0:Y:S02]  /*1220*/  MUFU.RCP R0, R0 ;  /* 0x0000000000007308 */ /* 0x001e240000001000 */
[----:B0-----:R-:W-:-:S06]  /*1230*/  VIADD R20, R0, 0xffffffe ;  /* 0x0ffffffe00147836 */ /* 0x001fcc0000000000 */
        /* <DEDUP_REMOVED lines=11> */
[----:B------:R-:W-:Y:S02]  /*12f0*/  ISETP.GE.U32.AND P1, PT, R12, R13, PT ;  /* 0x0000000d0c00720c */ /* 0x000fe40003f26070 */
[----:B------:R-:W-:-:S11]  /*1300*/  MOV R12, RZ ;  /* 0x000000ff000c7202 */ /* 0x000fd60000000f00 */
[----:B------:R-:W-:Y:S01]  /*1310*/  @P1 VIADD R0, R0, 0x1 ;  /* 0x0000000100001836 */ /* 0x000fe20000000000 */
[----:B------:R-:W-:-:S05]  /*1320*/  @!P2 LOP3.LUT R0, RZ, R13, RZ, 0x33, !PT ;  /* 0x0000000dff00a212 */ /* 0x000fca00078e33ff */
[----:B------:R-:W-:-:S04]  /*1330*/  IMAD.MOV R20, RZ, RZ, -R0 ;  /* 0x000000ffff147224 */ /* 0x000fc800078e0a00 */
[----:B------:R-:W-:Y:S01]  /*1340*/  IMAD R20, R13, R20, R10 ;  /* 0x000000140d147224 */ /* 0x000fe200078e020a */
[----:B------:R-:W-:Y:S06]  /*1350*/  BRA `(.L_x_435) ;  /* 0x0000000000487947 */ /* 0x000fec0003800000 */
.L_x_434:
[----:B------:R-:W0:Y:S01]  /*1360*/  LDCU UR6, c[0x0][0x3a4] ;  /* 0x00007480ff0677ac */ /* 0x000e220008000800 */
[----:B------:R-:W-:Y:S01]  /*1370*/  IMAD.MOV.U32 R30, RZ, RZ, R10 ;  /* 0x000000ffff1e7224 */ /* 0x000fe200078e000a */
[----:B------:R-:W-:Y:S01]  /*1380*/  MOV R25, UR5 ;  /* 0x0000000500197c02 */ /* 0x000fe20008000f00 */
[----:B------:R-:W-:Y:S01]  /*1390*/  IMAD.MOV.U32 R26, RZ, RZ, RZ ;  /* 0x000000ffff1a7224 */ /* 0x000fe200078e00ff */
[----:B------:R-:W-:Y:S01]  /*13a0*/  MOV R28, 0x13d0 ;  /* 0x000013d0001c7802 */ /* 0x000fe20000000f00 */
[----:B0-----:R-:W-:-:S07]  /*13b0*/  IMAD.U32 R24, RZ, RZ, UR6 ;  /* 0x00000006ff187e24 */ /* 0x001fce000f8e00ff */
[----:B------:R-:W-:Y:S05]  /*13c0*/  CALL.REL.NOINC `($__internal_9_$__cuda_sm20_div_s64) ;  /* 0x0000001c00407944 */ /* 0x000fea0003c00000 */
[----:B------:R-:W0:Y:S01]  /*13d0*/  LDCU UR6, c[0x0][0x3a4] ;  /* 0x00007480ff0677ac */ /* 0x000e220008000800 */
[----:B------:R-:W-:Y:S01]  /*13e0*/  IADD3 R23, P0, PT, RZ, -R12, RZ ;  /* 0x8000000cff177210 */ /* 0x000fe20007f1e0ff */
[----:B------:R-:W-:Y:S02]  /*13f0*/  IMAD.MOV.U32 R20, RZ, RZ, R10 ;  /* 0x000000ffff147224 */ /* 0x000fe400078e000a */
[----:B------:R-:W-:Y:S02]  /*1400*/  IMAD.MOV.U32 R21, RZ, RZ, RZ ;  /* 0x000000ffff157224 */ /* 0x000fe400078e00ff */
[----:B------:R-:W-:Y:S01]  /*1410*/  IMAD.X R0, RZ, RZ, ~R13, P0 ;  /* 0x000000ffff007224 */ /* 0x000fe200000e0e0d */
[----:B0-----:R-:W-:-:S05]  /*1420*/  MOV R13, UR6 ;  /* 0x00000006000d7c02 */ /* 0x001fca0008000f00 */
[-C--:B------:R-:W-:Y:S02]  /*1430*/  IMAD R0, R0, R13.reuse, RZ ;  /* 0x0000000d00007224 */ /* 0x080fe400078e02ff */
[----:B------:R-:W-:-:S04]  /*1440*/  IMAD.WIDE.U32 R20, R23, R13, R20 ;  /* 0x0000000d17147225 */ /* 0x000fc800078e0014 */
[----:B------:R-:W-:Y:S01]  /*1450*/  IMAD R23, R23, UR5, R0 ;  /* 0x0000000517177c24 */ /* 0x000fe2000f8e0200 */
[----:B------:R-:W-:-:S03]  /*1460*/  MOV R0, R12 ;  /* 0x0000000c00007202 */ /* 0x000fc60000000f00 */
[----:B------:R-:W-:-:S07]  /*1470*/  IMAD.IADD R12, R21, 0x1, R23 ;  /* 0x00000001150c7824 */ /* 0x000fce00078e0217 */
.L_x_435:
[----:B------:R-:W0:Y:S01]  /*1480*/  LDCU UR6, c[0x0][0x398] ;  /* 0x00007300ff0677ac */ /* 0x000e220008000800 */
[----:B------:R-:W-:Y:S01]  /*1490*/  BSSY.RECONVERGENT B1, `(.L_x_436) ;  /* 0x0000022000017945 */ /* 0x000fe20003800200 */
[----:B0-----:R-:W-:Y:S02]  /*14a0*/  IMAD R21, R12, UR6, RZ ;  /* 0x000000060c157c24 */ /* 0x001fe4000f8e02ff */
[----:B------:R-:W-:-:S04]  /*14b0*/  IMAD.WIDE.U32 R30, R20, UR6, RZ ;  /* 0x00000006141e7c25 */ /* 0x000fc8000f8e00ff */
[----:B------:R-:W-:-:S04]  /*14c0*/  IMAD R21, R19, R20, R21 ;  /* 0x0000001413157224 */ /* 0x000fc800078e0215 */
        /* <DEDUP_REMOVED lines=8> */
[----:B0-----:R-:W-:-:S06]  /*1550*/  IADD3 R21, PT, PT, R22, 0xffffffe, RZ ;  /* 0x0ffffffe16157810 */ /* 0x001fcc0007ffe0ff */
        /* <DEDUP_REMOVED lines=15> */
.L_x_437:
[----:B------:R-:W0:Y:S01]  /*1650*/  LDCU UR6, c[0x0][0x3a4] ;  /* 0x00007480ff0677ac */ /* 0x000e220008000800 */
[----:B------:R-:W-:Y:S01]  /*1660*/  IMAD.U32 R25, RZ, RZ, UR5 ;  /* 0x00000005ff197e24 */ /* 0x000fe2000f8e00ff */
[----:B------:R-:W-:Y:S02]  /*1670*/  MOV R28, 0x16a0 ;  /* 0x000016a0001c7802 */ /* 0x000fe40000000f00 */
[----:B0-----:R-:W-:-:S07]  /*1680*/  MOV R24, UR6 ;  /* 0x0000000600187c02 */ /* 0x001fce0008000f00 */
[----:B------:R-:W-:Y:S05]  /*1690*/  CALL.REL.NOINC `($__internal_9_$__cuda_sm20_div_s64) ;  /* 0x00000018008c7944 */ /* 0x000fea0003c00000 */
[----:B------:R-:W-:-:S07]  /*16a0*/  IMAD.MOV.U32 R21, RZ, RZ, R12 ;  /* 0x000000ffff157224 */ /* 0x000fce00078e000c */
.L_x_438:
[----:B------:R-:W-:Y:S05]  /*16b0*/  BSYNC.RECONVERGENT B1 ;  /* 0x0000000000017941 */ /* 0x000fea0003800200 */
.L_x_436:
[----:B------:R-:W0:Y:S01]  /*16c0*/  LDCU UR6, c[0x0][0x398] ;  /* 0x00007300ff0677ac */ /* 0x000e220008000800 */
[----:B------:R-:W-:Y:S01]  /*16d0*/  IMAD R23, R19, R10, RZ ;  /* 0x0000000a13177224 */ /* 0x000fe200078e02ff */
        /* <DEDUP_REMOVED lines=29> */
.L_x_440:
[----:B------:R-:W0:Y:S01]  /*18b0*/  LDCU UR6, c[0x0][0x3a4] ;  /* 0x00007480ff0677ac */ /* 0x000e220008000800 */
[----:B------:R-:W-:Y:S01]  /*18c0*/  IMAD.U32 R25, RZ, RZ, UR5 ;  /* 0x00000005ff197e24 */ /* 0x000fe2000f8e00ff */
[----:B------:R-:W-:Y:S01]  /*18d0*/  MOV R28, 0x1900 ;  /* 0x00001900001c7802 */ /* 0x000fe20000000f00 */
[----:B0-----:R-:W-:-:S07]  /*18e0*/  IMAD.U32 R24, RZ, RZ, UR6 ;  /* 0x00000006ff187e24 */ /* 0x001fce000f8e00ff */
[----:B------:R-:W-:Y:S05]  /*18f0*/  CALL.REL.NOINC `($__internal_9_$__cuda_sm20_div_s64) ;  /* 0x0000001400f47944 */ /* 0x000fea0003c00000 */
[----:B------:R-:W-:-:S07]  /*1900*/  MOV R13, R12 ;  /* 0x0000000c000d7202 */ /* 0x000fce0000000f00 */
.L_x_441:
[----:B------:R-:W-:Y:S05]  /*1910*/  BSYNC.RECONVERGENT B1 ;  /* 0x0000000000017941 */ /* 0x000fea0003800200 */
.L_x_439:
[----:B------:R-:W0:Y:S01]  /*1920*/  LDCU.128 UR12, c[0x0][0x380] ;  /* 0x00007000ff0c77ac */ /* 0x000e220008000c00 */
[----:B------:R-:W-:-:S05]  /*1930*/  IADD3 R12, P0, PT, R10, R16, RZ ;  /* 0x000000100a0c7210 */ /* 0x000fca0007f1e0ff */
[----:B------:R-:W-:Y:S01]  /*1940*/  IMAD.X R21, RZ, RZ, R11, P0 ;  /* 0x000000ffff157224 */ /* 0x000fe200000e060b */
[----:B0-----:R-:W-:-:S04]  /*1950*/  LEA R24, P1, R12, UR14, 0x3 ;  /* 0x0000000e0c187c11 */ /* 0x001fc8000f8218ff */
[----:B------:R-:W-:-:S06]  /*1960*/  LEA.HI.X R25, R12, UR15, R21, 0x3, P1 ;  /* 0x0000000f0c197c11 */ /* 0x000fcc00088f1c15 */
[----:B------:R-:W2:Y:S01]  /*1970*/  LDG.E.64 R24, desc[UR10][R24.64] ;  /* 0x0000000a18187981 */ /* 0x000ea2000c1e1b00 */
[----:B------:R-:W-:Y:S02]  /*1980*/  VIADD R22, R5, 0x1 ;  /* 0x0000000105167836 */ /* 0x000fe40000000000 */
[----:B------:R-:W-:Y:S01]  /*1990*/  HFMA2 R20, -RZ, RZ, 0, 5.9604644775390625e-08 ;  /* 0x00000001ff147431 */ /* 0x000fe200000001ff */
[----:B------:R-:W-:Y:S01]  /*19a0*/  IADD3 R35, P2, PT, R7, R0, RZ ;  /* 0x0000000007237210 */ /* 0x000fe20007f5e0ff */
[----:B------:R-:W-:Y:S01]  /*19b0*/  IMAD.IADD R13, R13, 0x1, -R0 ;  /* 0x000000010d0d7824 */ /* 0x000fe200078e0a00 */
[----:B------:R-:W-:Y:S01]  /*19c0*/  BSSY.RECONVERGENT B1, `(.L_x_442) ;  /* 0x000003a000017945 */ /* 0x000fe20003800200 */
[----:B------:R-:W-:Y:S01]  /*19d0*/  ISETP.GT.U32.AND P1, PT, R5, 0x7ffffffe, PT ;  /* 0x7ffffffe0500780c */ /* 0x000fe20003f24070 */
[----:B------:R-:W0:Y:S01]  /*19e0*/  I2F.F64 R22, R22 ;  /* 0x0000001600167312 */ /* 0x000e220000201c00 */
[----:B------:R-:W-:Y:S01]  /*19f0*/  LEA R12, P3, R35, UR12, 0x3 ;  /* 0x0000000c230c7c11 */ /* 0x000fe2000f8618ff */
[----:B------:R-:W-:Y:S01]  /*1a00*/  VIADD R34, R13, 0x1 ;  /* 0x000000010d227836 */ /* 0x000fe20000000000 */
[----:B0-----:R-:W0:-:S15]  /*1a10*/  MUFU.RCP64H R21, R23 ;  /* 0x0000001700157308 */ /* 0x001e1e0000001800 */
[----:B------:R-:W-:-:S15]  /*1a20*/  NOP ;  /* 0x0000000000007918 */ /* 0x000fde0000000000 */
[----:B------:R-:W-:-:S15]  /*1a30*/  NOP ;  /* 0x0000000000007918 */ /* 0x000fde0000000000 */
[----:B------:R-:W-:-:S15]  /*1a40*/  NOP ;  /* 0x0000000000007918 */ /* 0x000fde0000000000 */
[----:B------:R-:W-:-:S01]  /*1a50*/  NOP ;  /* 0x0000000000007918 */ /* 0x000fc20000000000 */
        /* <DEDUP_REMOVED lines=15> */
[----:B0-----:R-:W0:Y:S01]  /*1b50*/  DFMA R20, -R22, R26, 1 ;  /* 0x3ff000001614742b */ /* 0x001e22000000011a */
[----:B--2---:R-:W-:-:S15]  /*1b60*/  FSETP.GEU.AND P4, PT, |R25|, 6.5827683646048100446e-37, PT ;  /* 0x036000001900780b */ /* 0x004fde0003f8e200 */
[----:B------:R-:W-:-:S15]  /*1b70*/  NOP ;  /* 0x0000000000007918 */ /* 0x000fde0000000000 */
[----:B------:R-:W-:-:S15]  /*1b80*/  NOP ;  /* 0x0000000000007918 */ /* 0x000fde0000000000 */
[----:B------:R-:W-:-:S15]  /*1b90*/  NOP ;  /* 0x0000000000007918 */ /* 0x000fde0000000000 */
[----:B------:R-:W-:-:S03]  /*1ba0*/  NOP ;  /* 0x0000000000007918 */ /* 0x000fc60000000000 */
        /* <DEDUP_REMOVED lines=17> */
[----:B------:R-:W-:Y:S02]  /*1cc0*/  FSETP.GT.AND P0, PT, |R26|, 1.469367938527859385e-39, PT ;  /* 0x001000001a00780b */ /* 0x000fe40003f04200 */
[----:B------:R-:W-:-:S04]  /*1cd0*/  LEA.HI.X.SX32 R26, R0, R9, 0x1, P2 ;  /* 0x00000009001a7211 */ /* 0x000fc800010f0eff */
[----:B------:R-:W-:-:S07]  /*1ce0*/  LEA.HI.X R35, R35, UR13, R26, 0x3, P3 ;  /* 0x0000000d23237c11 */ /* 0x000fce00098f1c1a */
[----:B------:R-:W-:Y:S05]  /*1cf0*/  @P0 BRA P4, `(.L_x_443) ;  /* 0x0000000000180947 */ /* 0x000fea0002000000 */
[----:B------:R-:W-:Y:S01]  /*1d00*/  MOV R20, R24 ;  /* 0x0000001800147202 */ /* 0x000fe20000000f00 */
[----:B------:R-:W-:Y:S01]  /*1d10*/  IMAD.MOV.U32 R21, RZ, RZ, R25 ;  /* 0x000000ffff157224 */ /* 0x000fe200078e0019 */
[----:B------:R-:W-:-:S07]  /*1d20*/  MOV R0, 0x1d40 ;  /* 0x00001d4000007802 */ /* 0x000fce0000000f00 */
[----:B------:R-:W-:Y:S05]  /*1d30*/  CALL.REL.NOINC `($__internal_8_$__cuda_sm20_div_rn_f64_full) ;  /* 0x0000000800d47944 */ /* 0x000fea0003c00000 */
[----:B------:R-:W-:Y:S01]  /*1d40*/  IMAD.MOV.U32 R20, RZ, RZ, R22 ;  /* 0x000000ffff147224 */ /* 0x000fe200078e0016 */
[----:B------:R-:W-:-:S07]  /*1d50*/  MOV R21, R23 ;  /* 0x0000001700157202 */ /* 0x000fce0000000f00 */
.L_x_443:
[----:B------:R-:W-:Y:S05]  /*1d60*/  BSYNC.RECONVERGENT B1 ;  /* 0x0000000000017941 */ /* 0x000fea0003800200 */
.L_x_442:
[----:B------:R-:W0:Y:S01]  /*1d70*/  MUFU.RCP64H R23, R15 ;  /* 0x0000000f00177308 */ /* 0x000e220000001800 */
[----:B------:R-:W-:Y:S01]  /*1d80*/  IMAD.MOV.U32 R22, RZ, RZ, 0x1 ;  /* 0x00000001ff167424 */ /* 0x000fe200078e00ff */
[----:B------:R-:W-:Y:S01]  /*1d90*/  FSETP.GEU.AND P2, PT, |R21|, 6.5827683646048100446e-37, PT ;  /* 0x036000001500780b */ /* 0x000fe20003f4e200 */
[----:B------:R-:W-:Y:S04]  /*1da0*/  BSSY.RECONVERGENT B1, `(.L_x_444) ;  /* 0x000002c000017945 */ /* 0x000fe80003800200 */
        /* <DEDUP_REMOVED lines=39> */
[----:B------:R-:W-:Y:S01]  /*2020*/  IMAD.MOV.U32 R22, RZ, RZ, R14 ;  /* 0x000000ffff167224 */ /* 0x000fe200078e000e */
[----:B------:R-:W-:Y:S02]  /*2030*/  MOV R23, R15 ;  /* 0x0000000f00177202 */ /* 0x000fe40000000f00 */
[----:B------:R-:W-:-:S07]  /*2040*/  MOV R0, 0x2060 ;  /* 0x0000206000007802 */ /* 0x000fce0000000f00 */
[----:B------:R-:W-:Y:S05]  /*2050*/  CALL.REL.NOINC `($__internal_8_$__cuda_sm20_div_rn_f64_full) ;  /* 0x00000008000c7944 */ /* 0x000fea0003c00000 */
.L_x_445:
[----:B------:R-:W-:Y:S05]  /*2060*/  BSYNC.RECONVERGENT B1 ;  /* 0x0000000000017941 */ /* 0x000fea0003800200 */
.L_x_444:
[----:B------:R-:W0:Y:S01]  /*2070*/  I2F.F64 R24, R34 ;  /* 0x0000002200187312 */ /* 0x000e220000201c00 */
[----:B------:R-:W-:Y:S01]  /*2080*/  IMAD.MOV.U32 R20, RZ, RZ, 0x1 ;  /* 0x00000001ff147424 */ /* 0x000fe200078e00ff */
[----:B------:R-:W-:Y:S01]  /*2090*/  FSETP.GEU.AND P2, PT, |R23|, 6.5827683646048100446e-37, PT ;  /* 0x036000001700780b */ /* 0x000fe20003f4e200 */
[----:B------:R-:W-:Y:S01]  /*20a0*/  BSSY.RECONVERGENT B1, `(.L_x_446) ;  /* 0x0000034000017945 */ /* 0x000fe20003800200 */
[----:B0-----:R-:W0:-:S15]  /*20b0*/  MUFU.RCP64H R21, R25 ;  /* 0x0000001900157308 */ /* 0x001e1e0000001800 */
[----:B------:R-:W-:-:S15]  /*20c0*/  NOP ;  /* 0x0000000000007918 */ /* 0x000fde0000000000 */
[----:B------:R-:W-:-:S15]  /*20d0*/  NOP ;  /* 0x0000000000007918 */ /* 0x000fde0000000000 */
[----:B------:R-:W-:-:S15]  /*20e0*/  NOP ;  /* 0x0000000000007918 */ /* 0x000fde0000000000 */
        /* <DEDUP_REMOVED lines=40> */
[----:B------:R-:W-:Y:S01]  /*2370*/  MOV R21, R23 ;  /* 0x0000001700157202 */ /* 0x000fe20000000f00 */
[----:B------:R-:W-:Y:S01]  /*2380*/  IMAD.MOV.U32 R22, RZ, RZ, R24 ;  /* 0x000000ffff167224 */ /* 0x000fe200078e0018 */
[----:B------:R-:W-:Y:S01]  /*2390*/  MOV R0, 0x23c0 ;  /* 0x000023c000007802 */ /* 0x000fe20000000f00 */
[----:B------:R-:W-:-:S07]  /*23a0*/  IMAD.MOV.U32 R23, RZ, RZ, R25 ;  /* 0x000000ffff177224 */ /* 0x000fce00078e0019 */
[----:B------:R-:W-:Y:S05]  /*23b0*/  CALL.REL.NOINC `($__internal_8_$__cuda_sm20_div_rn_f64_full) ;  /* 0x0000000400347944 */ /* 0x000fea0003c00000 */
[----:B------:R-:W-:Y:S01]  /*23c0*/  MOV R20, R22 ;  /* 0x0000001600147202 */ /* 0x000fe20000000f00 */
[----:B------:R-:W-:-:S07]  /*23d0*/  IMAD.MOV.U32 R21, RZ, RZ, R23 ;  /* 0x000000ffff157224 */ /* 0x000fce00078e0017 */
.L_x_447:
[----:B------:R-:W-:Y:S05]  /*23e0*/  BSYNC.RECONVERGENT B1 ;  /* 0x0000000000017941 */ /* 0x000fea0003800200 */
.L_x_446:
[----:B------:R-:W-:Y:S04]  /*23f0*/  BSSY.RECONVERGENT B1, `(.L_x_448) ;  /* 0x000003c000017945 */ /* 0x000fe80003800200 */
[----:B------:R-:W-:Y:S05]  /*2400*/  @P1 BRA `(.L_x_449) ;  /* 0x0000000000e81947 */ /* 0x000fea0003800000 */
[C---:B------:R-:W-:Y:S01]  /*2410*/  LOP3.LUT R30, R34.reuse, 0x7ffffffc, RZ, 0xc0, !PT ;  /* 0x7ffffffc221e7812 */ /* 0x040fe200078ec0ff */
[----:B------:R-:W-:Y:S01]  /*2420*/  IMAD.MOV.U32 R0, RZ, RZ, RZ ;  /* 0x000000ffff007224 */ /* 0x000fe200078e00ff */
[----:B------:R-:W-:Y:S02]  /*2430*/  LOP3.LUT R32, R34, 0x3, RZ, 0xc0, !PT ;  /* 0x0000000322207812 */ /* 0x000fe400078ec0ff */
[----:B------:R-:W-:-:S07]  /*2440*/  IADD3 R28, PT, PT, -R30, RZ, RZ ;  /* 0x000000ff1e1c7210 */ /* 0x000fce0007ffe1ff */
.L_x_459:
[----:B------:R-:W-:Y:S01]  /*2450*/  ISETP.GE.AND P1, PT, R8, 0x1, PT ;  /* 0x000000010800780c */ /* 0x000fe20003f26270 */
[----:B------:R-:W-:Y:S01]  /*2460*/  BSSY.RECONVERGENT B2, `(.L_x_450) ;  /* 0x0000030000027945 */ /* 0x000fe20003800200 */
[C---:B------:R-:W-:Y:S01]  /*2470*/  ISETP.NE.AND P0, PT, R0.reuse, R5, PT ;  /* 0x000000050000720c */ /* 0x040fe20003f05270 */
[----:B------:R-:W-:Y:S01]  /*2480*/  VIADD R0, R0, 0x1 ;  /* 0x0000000100007836 */ /* 0x000fe20000000000 */
[----:B------:R-:W-:Y:S01]  /*2490*/  MOV R25, R35 ;  /* 0x0000002300197202 */ /* 0x000fe20000000f00 */
[----:B------:R-:W-:-:S08]  /*24a0*/  IMAD.MOV.U32 R24, RZ, RZ, R12 ;  /* 0x000000ffff187224 */ /* 0x000fd000078e000c */
[----:B0123--:R-:W-:Y:S05]  /*24b0*/  @!P1 BRA `(.L_x_451) ;  /* 0x0000000000a89947 */ /* 0x00ffea0003800000 */
[----:B------:R-:W-:Y:S01]  /*24c0*/  IADD3 R22, P1, PT, R24, 0x10, RZ ;  /* 0x0000001018167810 */ /* 0x000fe20007f3e0ff */
[----:B------:R-:W-:-:S04]  /*24d0*/  IMAD.MOV.U32 R29, RZ, RZ, RZ ;  /* 0x000000ffff1d7224 */ /* 0x000fc800078e00ff */
[----:B------:R-:W-:-:S08]  /*24e0*/  IMAD.X R23, RZ, RZ, R25, P1 ;  /* 0x000000ffff177224 */ /* 0x000fd000008e0619 */
.L_x_458:
[----:B------:R-:W-:Y:S01]  /*24f0*/  ISETP.GE.AND P1, PT, R34, 0x1, PT ;  /* 0x000000012200780c */ /* 0x000fe20003f26270 */
[----:B------:R-:W-:-:S12]  /*2500*/  BSSY.RECONVERGENT B3, `(.L_x_452) ;  /* 0x0000022000037945 */ /* 0x000fd80003800200 */
[----:B0123--:R-:W-:Y:S05]  /*2510*/  @!P1 BRA `(.L_x_453) ;  /* 0x0000000000809947 */ /* 0x00ffea0003800000 */
[----:B------:R-:W0:Y:S01]  /*2520*/  LDCU UR6, c[0x0][0x398] ;  /* 0x00007300ff0677ac */ /* 0x000e220008000800 */
[----:B------:R-:W-:Y:S01]  /*2530*/  ISETP.GE.U32.AND P1, PT, R13, 0x3, PT ;  /* 0x000000030d00780c */ /* 0x000fe20003f26070 */
[----:B------:R-:W-:Y:S01]  /*2540*/  BSSY.RECONVERGENT B4, `(.L_x_454) ;  /* 0x0000012000047945 */ /* 0x000fe20003800200 */
[----:B------:R-:W-:Y:S02]  /*2550*/  HFMA2 R12, -RZ, RZ, 0, 0 ;  /* 0x00000000ff0c7431 */ /* 0x000fe400000001ff */
[----:B0-----:R-:W-:-:S09]  /*2560*/  IMAD R33, R29, UR6, RZ ;  /* 0x000000061d217c24 */ /* 0x001fd2000f8e02ff */
[----:B------:R-:W-:Y:S05]  /*2570*/  @!P1 BRA `(.L_x_455) ;  /* 0x0000000000389947 */ /* 0x000fea0003800000 */
[----:B------:R-:W-:Y:S01]  /*2580*/  BSSY.RECONVERGENT B5, `(.L_x_456) ;  /* 0x000000c000057945 */ /* 0x000fe20003800200 */
[----:B------:R-:W-:Y:S02]  /*2590*/  IMAD.MOV.U32 R31, RZ, RZ, R33 ;  /* 0x000000ffff1f7224 */ /* 0x000fe400078e0021 */
[----:B------:R-:W-:-:S07]  /*25a0*/  IMAD.MOV.U32 R12, RZ, RZ, R28 ;  /* 0x000000ffff0c7224 */ /* 0x000fce00078e001c */
.L_x_457:
[----:B------:R-:W-:Y:S01]  /*25b0*/  IADD3 R12, PT, PT, R12, 0x4, RZ ;  /* 0x000000040c0c7810 */ /* 0x000fe20007ffe0ff */
[----:B0-----:R-:W-:-:S03]  /*25c0*/  IMAD.WIDE R26, R31, 0x8, R22 ;  /* 0x000000081f1a7825 */ /* 0x001fc600078e0216 */
[----:B------:R-:W-:Y:S02]  /*25d0*/  ISETP.NE.AND P1, PT, R12, RZ, PT ;  /* 0x000000ff0c00720c */ /* 0x000fe40003f25270 */
[----:B------:R0:W-:Y:S04]  /*25e0*/  REDG.E.ADD.F64.RN.STRONG.GPU desc[UR10][R26.64+-0x10], R20 ;  /* 0xfffff0141a0079a6 */ /* 0x0001e8000c12ff0a */
[----:B------:R0:W-:Y:S04]  /*25f0*/  REDG.E.ADD.F64.RN.STRONG.GPU desc[UR10][R26.64+-0x8], R20 ;  /* 0xfffff8141a0079a6 */ /* 0x0001e8000c12ff0a */
[----:B------:R0:W-:Y:S01]  /*2600*/  REDG.E.ADD.F64.RN.STRONG.GPU desc[UR10][R26.64], R20 ;  /* 0x000000141a0079a6 */ /* 0x0001e2000c12ff0a */
[----:B------:R-:W-:-:S03]  /*2610*/  VIADD R31, R31, 0x4 ;  /* 0x000000041f1f7836 */ /* 0x000fc60000000000 */
[----:B------:R0:W-:Y:S01]  /*2620*/  REDG.E.ADD.F64.RN.STRONG.GPU desc[UR10][R26.64+0x8], R20 ;  /* 0x000008141a0079a6 */ /* 0x0001e2000c12ff0a */
[----:B------:R-:W-:Y:S05]  /*2630*/  @P1 BRA `(.L_x_457) ;  /* 0xfffffffc00dc1947 */ /* 0x000fea000383ffff */
[----:B------:R-:W-:Y:S05]  /*2640*/  BSYNC.RECONVERGENT B5 ;  /* 0x0000000000057941 */ /* 0x000fea0003800200 */
.L_x_456:
[----:B------:R-:W-:-:S07]  /*2650*/  IMAD.MOV.U32 R12, RZ, RZ, R30 ;  /* 0x000000ffff0c7224 */ /* 0x000fce00078e001e */
.L_x_455:
[----:B------:R-:W-:Y:S05]  /*2660*/  BSYNC.RECONVERGENT B4 ;  /* 0x0000000000047941 */ /* 0x000fea0003800200 */
.L_x_454:
[----:B------:R-:W-:-:S13]  /*2670*/  ISETP.NE.AND P1, PT, R32, RZ, PT ;  /* 0x000000ff2000720c */ /* 0x000fda0003f25270 */
[----:B------:R-:W-:Y:S05]  /*2680*/  @!P1 BRA `(.L_x_453) ;  /* 0x0000000000249947 */ /* 0x000fea0003800000 */
[----:B------:R-:W-:Y:S02]  /*2690*/  ISETP.NE.AND P1, PT, R32, 0x1, PT ;  /* 0x000000012000780c */ /* 0x000fe40003f25270 */
[----:B0-----:R-:W-:-:S05]  /*26a0*/  IADD3 R27, PT, PT, R33, R12, RZ ;  /* 0x0000000c211b7210 */ /* 0x001fca0007ffe0ff */
[----:B------:R-:W-:-:S05]  /*26b0*/  IMAD.WIDE R26, R27, 0x8, R24 ;  /* 0x000000081b1a7825 */ /* 0x000fca00078e0218 */
[----:B------:R1:W-:Y:S01]  /*26c0*/  REDG.E.ADD.F64.RN.STRONG.GPU desc[UR10][R26.64], R20 ;  /* 0x000000141a0079a6 */ /* 0x0003e2000c12ff0a */
[----:B------:R-:W-:Y:S05]  /*26d0*/  @!P1 BRA `(.L_x_453) ;  /* 0x0000000000109947 */ /* 0x000fea0003800000 */
[----:B------:R-:W-:Y:S01]  /*26e0*/  ISETP.NE.AND P1, PT, R32, 0x2, PT ;  /* 0x000000022000780c */ /* 0x000fe20003f25270 */
[----:B------:R2:W-:-:S12]  /*26f0*/  REDG.E.ADD.F64.RN.STRONG.GPU desc[UR10][R26.64+0x8], R20 ;  /* 0x000008141a0079a6 */ /* 0x0005d8000c12ff0a */
[----:B------:R-:W-:Y:S05]  /*2700*/  @!P1 BRA `(.L_x_453) ;  /* 0x0000000000049947 */ /* 0x000fea0003800000 */
[----:B------:R3:W-:Y:S02]  /*2710*/  REDG.E.ADD.F64.RN.STRONG.GPU desc[UR10][R26.64+0x10], R20 ;  /* 0x000010141a0079a6 */ /* 0x0007e4000c12ff0a */
.L_x_453:
[----:B------:R-:W-:Y:S05]  /*2720*/  BSYNC.RECONVERGENT B3 ;  /* 0x0000000000037941 */ /* 0x000fea0003800200 */
.L_x_452:
[----:B------:R-:W-:-:S05]  /*2730*/  VIADD R29, R29, 0x1 ;  /* 0x000000011d1d7836 */ /* 0x000fca0000000000 */
[----:B------:R-:W-:-:S13]  /*2740*/  ISETP.NE.AND P1, PT, R29, R8, PT ;  /* 0x000000081d00720c */ /* 0x000fda0003f25270 */
[----:B------:R-:W-:Y:S05]  /*2750*/  @P1 BRA `(.L_x_458) ;  /* 0xfffffffc00641947 */ /* 0x000fea000383ffff */
.L_x_451:
[----:B------:R-:W-:Y:S05]  /*2760*/  BSYNC.RECONVERGENT B2 ;  /* 0x0000000000027941 */ /* 0x000fea0003800200 */
.L_x_450:
[----:B------:R-:W-:-:S04]  /*2770*/  IMAD.WIDE R24, R3, 0x8, R24 ;  /* 0x0000000803187825 */ /* 0x000fc800078e0218 */
[----:B------:R-:W-:Y:S01]  /*2780*/  IMAD.MOV.U32 R12, RZ, RZ, R24 ;  /* 0x000000ffff0c7224 */ /* 0x000fe200078e0018 */
[----:B------:R-:W-:Y:S01]  /*2790*/  MOV R35, R25 ;  /* 0x0000001900237202 */ /* 0x000fe20000000f00 */
[----:B------:R-:W-:Y:S06]  /*27a0*/  @P0 BRA `(.L_x_459) ;  /* 0xfffffffc00280947 */ /* 0x000fec000383ffff */
.L_x_449:
[----:B------:R-:W-:Y:S05]  /*27b0*/  BSYNC.RECONVERGENT B1 ;  /* 0x0000000000017941 */ /* 0x000fea0003800200 */
.L_x_448:
[----:B------:R-:W4:Y:S01]  /*27c0*/  LDCU UR6, c[0x0][0x360] ;  /* 0x00006c00ff0677ac */ /* 0x000f220008000800 */
[----:B------:R-:W5:Y:S01]  /*27d0*/  LDCU UR8, c[0x0][0x3a4] ;  /* 0x00007480ff0877ac */ /* 0x000f620008000800 */
[----:B----4-:R-:W-:-:S05]  /*27e0*/  VIADD R10, R10, UR6 ;  /* 0x000000060a0a7c36 */ /* 0x010fca0008000000 */
[----:B-----5:R-:W-:-:S13]  /*27f0*/  ISETP.GE.AND P0, PT, R10, UR8, PT ;  /* 0x000000080a007c0c */ /* 0x020fda000bf06270 */
[----:B------:R-:W-:Y:S05]  /*2800*/  @!P0 BRA `(.L_x_460) ;  /* 0xffffffe8006c8947 */ /* 0x000fea000383ffff */
.L_x_433:
[----:B------:R-:W-:Y:S05]  /*2810*/  BSYNC.RECONVERGENT B0 ;  /* 0x0000000000007941 */ /* 0x000fea0003800200 */
.L_x_432:
[----:B------:R-:W4:Y:S01]  /*2820*/  LDCU UR6, c[0x0][0x374] ;  /* 0x00006e80ff0677ac */ /* 0x000f220008000800 */
[----:B------:R-:W4:Y:S01]  /*2830*/  LDC R7, c[0x0][0x364] ;  /* 0x0000d900ff077b82 */ /* 0x000f220000000800 */
[----:B------:R-:W5:Y:S01]  /*2840*/  LDCU UR8, c[0x0][0x3a0] ;  /* 0x00007400ff0877ac */ /* 0x000f620008000800 */
[----:B----4-:R-:W-:-:S05]  /*2850*/  IMAD R2, R7, UR6, R2 ;  /* 0x0000000607027c24 */ /* 0x010fca000f8e0202 */
[----:B-----5:R-:W-:-:S13]  /*2860*/  ISETP.GE.AND P0, PT, R2, UR8, PT ;  /* 0x0000000802007c0c */ /* 0x020fda000bf06270 */
[----:B------:R-:W-:Y:S05]  /*2870*/  @!P0 BRA `(.L_x_461) ;  /* 0xffffffe0000c8947 */ /* 0x000fea000383ffff */
[----:B------:R-:W-:Y:S05]  /*2880*/  EXIT ;  /* 0x000000000000794d */ /* 0x000fea0003800000 */
        .weak           $__internal_8_$__cuda_sm20_div_rn_f64_full
        .type           $__internal_8_$__cuda_sm20_div_rn_f64_full,@function
        .size           $__internal_8_$__cuda_sm20_div_rn_f64_full,($__internal_9_$__cuda_sm20_div_s64 - $__internal_8_$__cuda_sm20_div_rn_f64_full)
$__internal_8_$__cuda_sm20_div_rn_f64_full:
[C---:B------:R-:W-:Y:S01]  /*2890*/  FSETP.GEU.AND P2, PT, |R21|.reuse, 1.469367938527859385e-39, PT ;  /* 0x001000001500780b */ /* 0x040fe20003f4e200 */
[----:B------:R-:W-:Y:S01]  /*28a0*/  IMAD.MOV.U32 R37, RZ, RZ, 0x1ca00000 ;  /* 0x1ca00000ff257424 */ /* 0x000fe200078e00ff */
[----:B------:R-:W-:Y:S01]  /*28b0*/  LOP3.LUT R36, R21, 0x7ff00000, RZ, 0xc0, !PT ;  /* 0x7ff0000015247812 */ /* 0x000fe200078ec0ff */
[----:B------:R-:W-:Y:S01]  /*28c0*/  BSSY.RECONVERGENT B2, `(.L_x_462) ;  /* 0x000007b000027945 */ /* 0x000fe20003800200 */
[----:B------:R-:W-:Y:S02]  /*28d0*/  LOP3.LUT R39, R23, 0x7ff00000, RZ, 0xc0, !PT ;  /* 0x7ff0000017277812 */ /* 0x000fe400078ec0ff */
[----:B------:R-:W-:Y:S02]  /*28e0*/  MOV R24, R20 ;  /* 0x0000001400187202 */ /* 0x000fe40000000f00 */
[----:B------:R-:W-:Y:S02]  /*28f0*/  ISETP.GE.U32.AND P0, PT, R36, R39, PT ;  /* 0x000000272400720c */ /* 0x000fe40003f06070 */
[----:B------:R-:W-:-:S03]  /*2900*/  MOV R30, 0x1 ;  /* 0x00000001001e7802 */ /* 0x000fc60000000f00 */
[----:B------:R-:W-:Y:S01]  /*2910*/  @!P2 LOP3.LUT R25, R23, 0x7ff00000, RZ, 0xc0, !PT ;  /* 0x7ff000001719a812 */ /* 0x000fe200078ec0ff */
[----:B------:R-:W-:-:S03]  /*2920*/  @!P2 IMAD.MOV.U32 R26, RZ, RZ, RZ ;  /* 0x000000ffff1aa224 */ /* 0x000fc600078e00ff */
[----:B------:R-:W-:Y:S02]  /*2930*/  @!P2 ISETP.GE.U32.AND P3, PT, R36, R25, PT ;  /* 0x000000192400a20c */ /* 0x000fe40003f66070 */
[C---:B------:R-:W-:Y:S02]  /*2940*/  SEL R25, R37.reuse, 0x63400000, !P0 ;  /* 0x6340000025197807 */ /* 0x040fe40004000000 */
[----:B------:R-:W-:Y:S02]  /*2950*/  @!P2 SEL R27, R37, 0x63400000, !P3 ;  /* 0x63400000251ba807 */ /* 0x000fe40005800000 */
[--C-:B------:R-:W-:Y:S02]  /*2960*/  LOP3.LUT R25, R25, 0x800fffff, R21.reuse, 0xf8, !PT ;  /* 0x800fffff19197812 */ /* 0x100fe400078ef815 */
[----:B------:R-:W-:Y:S02]  /*2970*/  @!P2 LOP3.LUT R27, R27, 0x80000000, R21, 0xf8, !PT ;  /* 0x800000001b1ba812 */ /* 0x000fe400078ef815 */
[----:B------:R-:W-:-:S02]  /*2980*/  FSETP.GEU.AND P0, PT, |R23|, 1.469367938527859385e-39, PT ;  /* 0x001000001700780b */ /* 0x000fc40003f0e200 */
[----:B------:R-:W-:-:S06]  /*2990*/  @!P2 LOP3.LUT R27, R27, 0x100000, RZ, 0xfc, !PT ;  /* 0x001000001b1ba812 */ /* 0x000fcc00078efcff */
[----:B------:R0:W-:Y:S02]  /*29a0*/  @!P2 DFMA R24, R24, 2, -R26 ;  /* 0x400000001818a82b */ /* 0x0001e4000000081a */
[----:B0-----:R-:W-:-:S04]  /*29b0*/  LOP3.LUT R26, R23, 0x800fffff, RZ, 0xc0, !PT ;  /* 0x800fffff171a7812 */ /* 0x001fc800078ec0ff */
[----:B------:R-:W-:Y:S01]  /*29c0*/  LOP3.LUT R27, R26, 0x3ff00000, RZ, 0xfc, !PT ;  /* 0x3ff000001a1b7812 */ /* 0x000fe200078efcff */
[----:B------:R-:W-:-:S15]  /*29d0*/  IMAD.MOV.U32 R26, RZ, RZ, R22 ;  /* 0x000000ffff1a7224 */ /* 0x000fde00078e0016 */
[----:B------:R-:W-:-:S15]  /*29e0*/  NOP ;  /* 0x0000000000007918 */ /* 0x000fde0000000000 */
[----:B------:R-:W-:-:S15]  /*29f0*/  NOP ;  /* 0x0000000000007918 */ /* 0x000fde0000000000 */
[----:B------:R-:W-:-:S12]  /*2a00*/  NOP ;  /* 0x0000000000007918 */ /* 0x000fd80000000000 */
[----:B------:R-:W0:Y:S02]  /*2a10*/  @!P0 DMUL R26, R22, 8.98846567431157953865e+307 ;  /* 0x7fe00000161a8828 */ /* 0x000e240000000000 */
[----:B0-----:R-:W0:Y:S01]  /*2a20*/  MUFU.RCP64H R31, R27 ;  /* 0x0000001b001f7308 */ /* 0x001e220000001800 */
[----:B------:R-:W-:-:S15]  /*2a30*/  @!P0 LOP3.LUT R39, R27, 0x7ff00000, RZ, 0xc0, !PT ;  /* 0x7ff000001b278812 */ /* 0x000fde00078ec0ff */
[----:B------:R-:W-:-:S15]  /*2a40*/  NOP ;  /* 0x0000000000007918 */ /* 0x000fde0000000000 */
[----:B------:R-:W-:-:S15]  /*2a50*/  NOP ;  /* 0x0000000000007918 */ /* 0x000fde0000000000 */
[----:B------:R-:W-:-:S15]  /*2a60*/  NOP ;  /* 0x0000000000007918 */ /* 0x000fde0000000000 */
[----:B------:R-:W-:-:S01]  /*2a70*/  NOP ;  /* 0x0000000000007918 */ /* 0x000fc20000000000 */
        /* <DEDUP_REMOVED lines=36> */
[----:B0-----:R-:W-:Y:S01]  /*2cc0*/  IMAD.MOV.U32 R30, RZ, RZ, R36 ;  /* 0x000000ffff1e7224 */ /* 0x001fe200078e0024 */
        /* <DEDUP_REMOVED lines=9> */
[----:B------:R-:W-:Y:S02]  /*2d60*/  VIMNMX R20, PT, PT, R20, 0x46a00000, PT ;  /* 0x46a0000014147848 */ /* 0x000fe40003fe0100 */
[----:B------:R-:W-:-:S05]  /*2d70*/  SEL R37, R37, 0x63400000, !P0 ;  /* 0x6340000025257807 */ /* 0x000fca0004000000 */
[----:B------:R-:W-:Y:S01]  /*2d80*/  IMAD.IADD R30, R20, 0x1, -R37 ;  /* 0x00000001141e7824 */ /* 0x000fe200078e0a25 */
[----:B------:R-:W-:-:S03]  /*2d90*/  MOV R20, RZ ;  /* 0x000000ff00147202 */ /* 0x000fc60000000f00 */
[----:B------:R-:W-:-:S06]  /*2da0*/  VIADD R21, R30, 0x7fe00000 ;  /* 0x7fe000001e157836 */ /* 0x000fcc0000000000 */
[----:B------:R-:W0:Y:S02]  /*2db0*/  DMUL R28, R32, R20 ;  /* 0x00000014201c7228 */ /* 0x000e240000000000 */
[----:B0-----:R-:W-:-:S13]  /*2dc0*/  FSETP.GTU.AND P0, PT, |R29|, 1.469367938527859385e-39, PT ;  /* 0x001000001d00780b */ /* 0x001fda0003f0c200 */
[----:B------:R-:W-:Y:S05]  /*2dd0*/  @P0 BRA `(.L_x_464) ;  /* 0x0000000000a40947 */ /* 0x000fea0003800000 */
[----:B------:R-:W0:Y:S01]  /*2de0*/  DFMA R24, R32, -R26, R24 ;  /* 0x8000001a2018722b */ /* 0x000e220000000018 */
[----:B------:R-:W-:Y:S01]  /*2df0*/  IMAD.MOV.U32 R20, RZ, RZ, RZ ;  /* 0x000000ffff147224 */ /* 0x000fe200078e00ff */
[C---:B0-----:R-:W-:Y:S02]  /*2e00*/  FSETP.NEU.AND P0, PT, R25.reuse, RZ, PT ;  /* 0x000000ff1900720b */ /* 0x041fe40003f0d000 */
[----:B------:R-:W-:-:S04]  /*2e10*/  LOP3.LUT R27, R25, 0x80000000, R23, 0x48, !PT ;  /* 0x80000000191b7812 */ /* 0x000fc800078e4817 */
[----:B------:R-:W-:-:S07]  /*2e20*/  LOP3.LUT R21, R27, R21, RZ, 0xfc, !PT ;  /* 0x000000151b157212 */ /* 0x000fce00078efcff */
[----:B------:R-:W-:Y:S05]  /*2e30*/  @!P0 BRA `(.L_x_464) ;  /* 0x00000000008c8947 */ /* 0x000fea0003800000 */
[----:B------:R-:W-:Y:S01]  /*2e40*/  IMAD.MOV R23, RZ, RZ, -R30 ;  /* 0x000000ffff177224 */ /* 0x000fe200078e0a1e */
[----:B------:R-:W-:Y:S01]  /*2e50*/  MOV R22, RZ ;  /* 0x000000ff00167202 */ /* 0x000fe20000000f00 */
[----:B------:R-:W0:Y:S02]  /*2e60*/  DMUL.RP R20, R32, R20 ;  /* 0x0000001420147228 */ /* 0x000e240000008000 */
[----:B0-----:R-:W-:-:S15]  /*2e70*/  LOP3.LUT R27, R21, R27, RZ, 0x3c, !PT ;  /* 0x0000001b151b7212 */ /* 0x001fde00078e3cff */
[----:B------:R-:W-:-:S15]  /*2e80*/  NOP ;  /* 0x0000000000007918 */ /* 0x000fde0000000000 */
[----:B------:R-:W-:-:S15]  /*2e90*/  NOP ;  /* 0x0000000000007918 */ /* 0x000fde0000000000 */
[----:B------:R-:W-:-:S15]  /*2ea0*/  NOP ;  /* 0x0000000000007918 */ /* 0x000fde0000000000 */
[----:B------:R-:W-:-:S02]  /*2eb0*/  NOP ;  /* 0x0000000000007918 */ /* 0x000fc40000000000 */
[----:B------:R-:W0:Y:S02]  /*2ec0*/  DFMA R22, R28, -R22, R32 ;  /* 0x800000161c16722b */ /* 0x000e240000000020 */
[----:B0-----:R-:W-:-:S04]  /*2ed0*/  IADD3 R22, PT, PT, -R30, -0x43300000, RZ ;  /* 0xbcd000001e167810 */ /* 0x001fc80007ffe1ff */
[----:B------:R-:W-:-:S04]  /*2ee0*/  FSETP.NEU.AND P0, PT, |R23|, R22, PT ;  /* 0x000000161700720b */ /* 0x000fc80003f0d200 */
[----:B------:R-:W-:Y:S02]  /*2ef0*/  FSEL R28, R20, R28, !P0 ;  /* 0x0000001c141c7208 */ /* 0x000fe40004000000 */
[----:B------:R-:W-:Y:S01]  /*2f00*/  FSEL R29, R27, R29, !P0 ;  /* 0x0000001d1b1d7208 */ /* 0x000fe20004000000 */
[----:B------:R-:W-:Y:S06]  /*2f10*/  BRA `(.L_x_464) ;  /* 0x0000000000547947 */ /* 0x000fec0003800000 */
.L_x_463:
[----:B------:R-:W0:Y:S02]  /*2f20*/  DSETP.NAN.AND P0, PT, R20, R20, PT ;  /* 0x000000141400722a */ /* 0x000e240003f08000 */
[----:B0-----:R-:W-:Y:S05]  /*2f30*/  @P0 BRA `(.L_x_465) ;  /* 0x0000000000440947 */ /* 0x001fea0003800000 */
[----:B------:R-:W0:Y:S02]  /*2f40*/  DSETP.NAN.AND P0, PT, R22, R22, PT ;  /* 0x000000161600722a */ /* 0x000e240003f08000 */
[----:B0-----:R-:W-:Y:S05]  /*2f50*/  @P0 BRA `(.L_x_466) ;  /* 0x0000000000300947 */ /* 0x001fea0003800000 */
[----:B------:R-:W-:Y:S01]  /*2f60*/  ISETP.NE.AND P0, PT, R30, R39, PT ;  /* 0x000000271e00720c */ /* 0x000fe20003f05270 */
[----:B------:R-:W-:Y:S02]  /*2f70*/  IMAD.MOV.U32 R28, RZ, RZ, 0x0 ;  /* 0x00000000ff1c7424 */ /* 0x000fe400078e00ff */
[----:B------:R-:W-:-:S10]  /*2f80*/  IMAD.MOV.U32 R29, RZ, RZ, -0x80000 ;  /* 0xfff80000ff1d7424 */ /* 0x000fd400078e00ff */
[----:B------:R-:W-:Y:S05]  /*2f90*/  @!P0 BRA `(.L_x_464) ;  /* 0x0000000000348947 */ /* 0x000fea0003800000 */
[----:B------:R-:W-:Y:S02]  /*2fa0*/  ISETP.NE.AND P0, PT, R30, 0x7ff00000, PT ;  /* 0x7ff000001e00780c */ /* 0x000fe40003f05270 */
[----:B------:R-:W-:Y:S02]  /*2fb0*/  LOP3.LUT R29, R21, 0x80000000, R23, 0x48, !PT ;  /* 0x80000000151d7812 */ /* 0x000fe400078e4817 */
[----:B------:R-:W-:-:S13]  /*2fc0*/  ISETP.EQ.OR P0, PT, R39, RZ, !P0 ;  /* 0x000000ff2700720c */ /* 0x000fda0004702670 */
[----:B------:R-:W-:Y:S02]  /*2fd0*/  @P0 LOP3.LUT R20, R29, 0x7ff00000, RZ, 0xfc, !PT ;  /* 0x7ff000001d140812 */ /* 0x000fe400078efcff */
[----:B------:R-:W-:Y:S01]  /*2fe0*/  @!P0 MOV R28, RZ ;  /* 0x000000ff001c8202 */ /* 0x000fe20000000f00 */
[----:B------:R-:W-:Y:S02]  /*2ff0*/  @P0 IMAD.MOV.U32 R28, RZ, RZ, RZ ;  /* 0x000000ffff1c0224 */ /* 0x000fe400078e00ff */
[----:B------:R-:W-:Y:S01]  /*3000*/  @P0 IMAD.MOV.U32 R29, RZ, RZ, R20 ;  /* 0x000000ffff1d0224 */ /* 0x000fe200078e0014 */
[----:B------:R-:W-:Y:S06]  /*3010*/  BRA `(.L_x_464) ;  /* 0x0000000000147947 */ /* 0x000fec0003800000 */
.L_x_466:
[----:B------:R-:W-:Y:S02]  /*3020*/  LOP3.LUT R29, R23, 0x80000, RZ, 0xfc, !PT ;  /* 0x00080000171d7812 */ /* 0x000fe400078efcff */
[----:B------:R-:W-:Y:S01]  /*3030*/  MOV R28, R22 ;  /* 0x00000016001c7202 */ /* 0x000fe20000000f00 */
[----:B------:R-:W-:Y:S06]  /*3040*/  BRA `(.L_x_464) ;  /* 0x0000000000087947 */ /* 0x000fec0003800000 */
.L_x_465:
[----:B------:R-:W-:Y:S01]  /*3050*/  LOP3.LUT R29, R21, 0x80000, RZ, 0xfc, !PT ;  /* 0x00080000151d7812 */ /* 0x000fe200078efcff */
[----:B------:R-:W-:-:S07]  /*3060*/  IMAD.MOV.U32 R28, RZ, RZ, R20 ;  /* 0x000000ffff1c7224 */ /* 0x000fce00078e0014 */
.L_x_464:
[----:B------:R-:W-:Y:S05]  /*3070*/  BSYNC.RECONVERGENT B2 ;  /* 0x0000000000027941 */ /* 0x000fea0003800200 */
.L_x_462:
[----:B------:R-:W-:Y:S01]  /*3080*/  IMAD.MOV.U32 R20, RZ, RZ, R0 ;  /* 0x000000ffff147224 */ /* 0x000fe200078e0000 */
[----:B------:R-:W-:Y:S01]  /*3090*/  MOV R23, R29 ;  /* 0x0000001d00177202 */ /* 0x000fe20000000f00 */
[----:B------:R-:W-:Y:S02]  /*30a0*/  IMAD.MOV.U32 R21, RZ, RZ, 0x0 ;  /* 0x00000000ff157424 */ /* 0x000fe400078e00ff */
[----:B------:R-:W-:Y:S02]  /*30b0*/  IMAD.MOV.U32 R22, RZ, RZ, R28 ;  /* 0x000000ffff167224 */ /* 0x000fe400078e001c */
[----:B------:R-:W-:Y:S05]  /*30c0*/  RET.REL.NODEC R20 `(_ZN2at6native60_GLOBAL__N__aad4af22_27_AdaptiveAveragePooling3d_cu_866e08f930atomicadaptiveaveragegradinputIdEEvPT_PKS3_iiiiiil) ;  /* 0xffffffcc14cc7950 */ /* 0x000fea0003c3ffff */
        .weak           $__internal_9_$__cuda_sm20_div_s64
        .type           $__internal_9_$__cuda_sm20_div_s64,@function
        .size           $__internal_9_$__cuda_sm20_div_s64,(.L_x_682 - $__internal_9_$__cuda_sm20_div_s64)
$__internal_9_$__cuda_sm20_div_s64:
        /* <DEDUP_REMOVED lines=20> */
[-C--:B------:R-:W-:Y:S02]  /*3210*/  IMAD R29, R21, R31.reuse, RZ ;  /* 0x0000001f151d7224 */ /* 0x080fe400078e02ff */
[----:B------:R-:W-:-:S04]  /*3220*/  IMAD.WIDE.U32 R22, P0, R20, R31, R22 ;  /* 0x0000001f14167225 */ /* 0x000fc80007800016 */
        /* <DEDUP_REMOVED lines=8> */
[----:B------:R-:W-:Y:S01]  /*32b0*/  IMAD R20, R27, R12, R21 ;  /* 0x0000000c1b147224 */ /* 0x000fe200078e0215 */
[----:B------:R-:W-:Y:S01]  /*32c0*/  IADD3 R21, P4, PT, RZ, -R30, RZ ;  /* 0x8000001eff157210 */ /* 0x000fe20007f9e0ff */
        /* <DEDUP_REMOVED lines=25> */
[----:B------:R-:W-:-:S04]  /*3460*/  IMAD R20, R31, R12, R21 ;  /* 0x0000000c1f147224 */ /* 0x000fc800078e0215 */
[----:B------:R-:W-:Y:S01]  /*3470*/  IMAD.X R27, R27, 0x1, ~R20, P1 ;  /* 0x000000011b1b7824 */ /* 0x000fe200008e0e14 */
[----:B------:R-:W-:Y:S02]  /*3480*/  IADD3 R21, P1, PT, R33, -R12, RZ ;  /* 0x8000000c21157210 */ /* 0x000fe40007f3e0ff */
[----:B------:R-:W-:Y:S02]  /*3490*/  IADD3 R20, P2, PT, R29, 0x1, RZ ;  /* 0x000000011d147810 */ /* 0x000fe40007f5e0ff */
[CC--:B------:R-:W-:Y:S02]  /*34a0*/  ISETP.GE.U32.AND.EX P0, PT, R27.reuse, R13.reuse, PT, P0 ;  /* 0x0000000d1b00720c */ /* 0x0c0fe40003f06100 */
[----:B------:R-:W-:Y:S01]  /*34b0*/  IADD3.X R23, PT, PT, R27, ~R13, RZ, P1, !PT ;  /* 0x8000000d1b177210 */ /* 0x000fe20000ffe4ff */
[----:B------:R-:W-:Y:S01]  /*34c0*/  IMAD.X R22, RZ, RZ, R31, P2 ;  /* 0x000000ffff167224 */ /* 0x000fe200010e061f */
[----:B------:R-:W-:Y:S02]  /*34d0*/  SEL R21, R21, R33, P0 ;  /* 0x0000002115157207 */ /* 0x000fe40000000000 */
[----:B------:R-:W-:-:S02]  /*34e0*/  SEL R29, R20, R29, P0 ;  /* 0x0000001d141d7207 */ /* 0x000fc40000000000 */
[----:B------:R-:W-:Y:S02]  /*34f0*/  SEL R23, R23, R27, P0 ;  /* 0x0000001b17177207 */ /* 0x000fe40000000000 */
[----:B------:R-:W-:Y:S02]  /*3500*/  ISETP.GE.U32.AND P1, PT, R21, R12, PT ;  /* 0x0000000c1500720c */ /* 0x000fe40003f26070 */
[----:B------:R-:W-:Y:S02]  /*3510*/  SEL R20, R22, R31, P0 ;  /* 0x0000001f16147207 */ /* 0x000fe40000000000 */
[----:B------:R-:W-:Y:S02]  /*3520*/  IADD3 R12, P2, PT, R29, 0x1, RZ ;  /* 0x000000011d0c7810 */ /* 0x000fe40007f5e0ff */
[----:B------:R-:W-:Y:S02]  /*3530*/  ISETP.GE.U32.AND.EX P0, PT, R23, R13, PT, P1 ;  /* 0x0000000d1700720c */ /* 0x000fe40003f06110 */
[----:B------:R-:W-:Y:S01]  /*3540*/  LOP3.LUT R22, R25, R26, RZ, 0x3c, !PT ;  /* 0x0000001a19167212 */ /* 0x000fe200078e3cff */
[----:B------:R-:W-:Y:S01]  /*3550*/  IMAD.X R13, RZ, RZ, R20, P2 ;  /* 0x000000ffff0d7224 */ /* 0x000fe200010e0614 */
[----:B------:R-:W-:Y:S01]  /*3560*/  SEL R12, R12, R29, P0 ;  /* 0x0000001d0c0c7207 */ /* 0x000fe20000000000 */
[----:B------:R-:W-:Y:S01]  /*3570*/  IMAD.MOV.U32 R29, RZ, RZ, 0x0 ;  /* 0x00000000ff1d7424 */ /* 0x000fe200078e00ff */
[----:B------:R-:W-:-:S02]  /*3580*/  ISETP.GE.AND P1, PT, R22, RZ, PT ;  /* 0x000000ff1600720c */ /* 0x000fc40003f26270 */
[----:B------:R-:W-:Y:S02]  /*3590*/  SEL R13, R13, R20, P0 ;  /* 0x000000140d0d7207 */ /* 0x000fe40000000000 */
[-C--:B------:R-:W-:Y:S02]  /*35a0*/  IADD3 R21, P2, PT, RZ, -R12.reuse, RZ ;  /* 0x8000000cff157210 */ /* 0x080fe40007f5e0ff */
[----:B------:R-:W-:Y:S02]  /*35b0*/  ISETP.NE.U32.AND P0, PT, R24, RZ, PT ;  /* 0x000000ff1800720c */ /* 0x000fe40003f05070 */
[----:B------:R-:W-:Y:S02]  /*35c0*/  IADD3.X R20, PT, PT, RZ, ~R13, RZ, P2, !PT ;  /* 0x8000000dff147210 */ /* 0x000fe400017fe4ff */
[----:B------:R-:W-:Y:S02]  /*35d0*/  ISETP.NE.AND.EX P0, PT, R25, RZ, PT, P0 ;  /* 0x000000ff1900720c */ /* 0x000fe40003f05300 */
[----:B------:R-:W-:-:S02]  /*35e0*/  SEL R12, R21, R12, !P1 ;  /* 0x0000000c150c7207 */ /* 0x000fc40004800000 */
[----:B------:R-:W-:Y:S02]  /*35f0*/  SEL R13, R20, R13, !P1 ;  /* 0x0000000d140d7207 */ /* 0x000fe40004800000 */
[----:B------:R-:W-:Y:S02]  /*3600*/  SEL R12, R12, 0xffffffff, P0 ;  /* 0xffffffff0c0c7807 */ /* 0x000fe40000000000 */
[----:B------:R-:W-:Y:S01]  /*3610*/  SEL R13, R13, 0xffffffff, P0 ;  /* 0xffffffff0d0d7807 */ /* 0x000fe20000000000 */
[----:B------:R-:W-:Y:S06]  /*3620*/  RET.REL.NODEC R28 `(_ZN2at6native60_GLOBAL__N__aad4af22_27_AdaptiveAveragePooling3d_cu_866e08f930atomicadaptiveaveragegradinputIdEEvPT_PKS3_iiiiiil) ;  /* 0xffffffc81c747950 */ /* 0x000fec0003c3ffff */
.L_x_467:
        /* <DEDUP_REMOVED lines=13> */
.L_x_682:


//--------------------- .text._ZN2at6native60_GLOBAL__N__aad4af22_27_AdaptiveAveragePooling3d_cu_866e08f919adaptiveaveragepoolIN3c108BFloat16EfEEvPKT_PS5_iiiiiilllllll --------------------------
	.section	.text._ZN2at6native60_GLOBAL__N__aad4af22_27_AdaptiveAveragePooling3d_cu_866e08f919adaptiveaveragepoolIN3c108BFloat16EfEEvPKT_PS5_iiiiiilllllll,"ax",@progbits
	.align	128
.text._ZN2at6native60_GLOBAL__N__aad4af22_27_AdaptiveAveragePooling3d_cu_866e08f919adaptiveaveragepoolIN3c108BFloat16EfEEvPKT_PS5_iiiiiilllllll:
        .type           _ZN2at6native60_GLOBAL__N__aad4af22_27_AdaptiveAveragePooling3d_cu_866e08f919adaptiveaveragepoolIN3c108BFloat16EfEEvPKT_PS5_iiiiiilllllll,@function
        .size           _ZN2at6native60_GLOBAL__N__aad4af22_27_AdaptiveAveragePooling3d_cu_866e08f919adaptiveaveragepoolIN3c108BFloat16EfEEvPKT_PS5_iiiiiilllllll,(.L_x_685 - _ZN2at6native60_GLOBAL__N__aad4af22_27_AdaptiveAveragePooling3d_cu_866e08f919adaptiveaveragepoolIN3c108BFloat16EfEEvPKT_PS5_iiiiiilllllll)
        .other          _ZN2at6native60_GLOBAL__N__aad4af22_27_AdaptiveAveragePooling3d_cu_866e08f919adaptiveaveragepoolIN3c108BFloat16EfEEvPKT_PS5_iiiiiilllllll,@"STO_CUDA_ENTRY STV_DEFAULT"
_ZN2at6native60_GLOBAL__N__aad4af22_27_AdaptiveAveragePooling3d_cu_866e08f919adaptiveaveragepoolIN3c108BFloat16EfEEvPKT_PS5_iiiiiilllllll:
[----:B------:R-:W-:Y:S08]  /*0000*/  LDC R1, c[0x0][0x37c] ;  /* 0x0000df00ff017b82 */ /* 0x000ff00000000800 */
[----:B------:R-:W0:Y:S01]  /*0010*/  S2UR UR5, SR_CTAID.X ;  /* 0x00000000000579c3 */ /* 0x000e220000002500 */
[----:B------:R-:W1:Y:S01]  /*0020*/  LDCU UR6, c[0x0][0x39c] ;  /* 0x00007380ff0677ac */ /* 0x000e620008000800 */
[----:B------:R-:W2:Y:S06]  /*0030*/  S2R R3, SR_TID.Y ;  /* 0x0000000000037919 */ /* 0x000eac0000002200 */
        /* <DEDUP_REMOVED lines=9> */
[----:B------:R-:W-:Y:S05]  /*00d0*/  @P0 BRA `(.L_x_468) ;  /* 0x0000000000580947 */ /* 0x000fea0003800000 */
[----:B------:R-:W0:Y:S01]  /*00e0*/  I2F.U32.RP R0, UR6 ;  /* 0x0000000600007d06 */ /* 0x000e220008209000 */
[----:B------:R-:W-:Y:S01]  /*00f0*/  ISETP.NE.U32.AND P2, PT, RZ, UR6, PT ;  /* 0x00000006ff007c0c */ /* 0x000fe2000bf45070 */
[----:B------:R-:W-:-:S06]  /*0100*/  HFMA2 R11, -RZ, RZ, 0, 0 ;  /* 0x00000000ff0b7431 */ /* 0x000fcc00000001ff */
        /* <DEDUP_REMOVED lines=15> */
[----:B------:R-:W-:-:S05]  /*0200*/  @!P2 LOP3.LUT R18, RZ, UR6, RZ, 0x33, !PT ;  /* 0x00000006ff12ac12 */ /* 0x000fca000f8e33ff */
[----:B------:R-:W-:-:S04]  /*0210*/  IMAD.MOV R3, RZ, RZ, -R18 ;  /* 0x000000ffff037224 */ /* 0x000fc800078e0a12 */
[----:B------:R-:W-:Y:S01]  /*0220*/  IMAD R14, R3, UR6, R8 ;  /* 0x00000006030e7c24 */ /* 0x000fe2000f8e0208 */
[----:B------:R-:W-:Y:S06]  /*0230*/  BRA `(.L_x_469) ;  /* 0x00000000003c7947 */ /* 0x000fec0003800000 */
.L_x_468:
[----:B------:R-:W0:Y:S01]  /*0240*/  LDCU UR4, c[0x0][0x39c] ;  /* 0x00007380ff0477ac */ /* 0x000e220008000800 */
[----:B------:R-:W-:Y:S01]  /*0250*/  IMAD.MOV.U32 R18, RZ, RZ, R8 ;  /* 0x000000ffff127224 */ /* 0x000fe200078e0008 */
[----:B------:R-:W-:Y:S01]  /*0260*/  MOV R13, R9 ;  /* 0x00000009000d7202 */ /* 0x000fe20000000f00 */
[----:B------:R-:W-:Y:S01]  /*0270*/  IMAD.U32 R10, RZ, RZ, UR5 ;  /* 0x00000005ff0a7e24 */ /* 0x000fe2000f8e00ff */
[----:B------:R-:W-:Y:S02]  /*0280*/  MOV R0, 0x2b0 ;  /* 0x000002b000007802 */ /* 0x000fe40000000f00 */
[----:B0-----:R-:W-:-:S07]  /*0290*/  MOV R12, UR4 ;  /* 0x00000004000c7c02 */ /* 0x001fce0008000f00 */
[----:B------:R-:W-:Y:S05]  /*02a0*/  CALL.REL.NOINC `($__internal_10_$__cuda_sm20_div_s64) ;  /* 0x0000003400f07944 */ /* 0x000fea0003c00000 */
[----:B------:R-:W0:Y:S01]  /*02b0*/  LDCU UR4, c[0x0][0x39c] ;  /* 0x00007380ff0477ac */ /* 0x000e220008000800 */
[-C--:B------:R-:W-:Y:S02]  /*02c0*/  IADD3 R11, P0, PT, RZ, -R2.reuse, RZ ;  /* 0x80000002ff0b7210 */ /* 0x080fe40007f1e0ff */
[----:B------:R-:W-:-:S03]  /*02d0*/  MOV R18, R2 ;  /* 0x0000000200127202 */ /* 0x000fc60000000f00 */
[----:B------:R-:W-:-:S04]  /*02e0*/  IMAD.X R0, RZ, RZ, ~R3, P0 ;  /* 0x000000ffff007224 */ /* 0x000fc800000e0e03 */
[----:B0-----:R-:W-:Y:S02]  /*02f0*/  IMAD R0, R0, UR4, RZ ;  /* 0x0000000400007c24 */ /* 0x001fe4000f8e02ff */
[----:B------:R-:W-:-:S04]  /*0300*/  IMAD.WIDE.U32 R14, R11, UR4, R8 ;  /* 0x000000040b0e7c25 */ /* 0x000fc8000f8e0008 */
[----:B------:R-:W-:-:S04]  /*0310*/  IMAD R11, R11, UR5, R0 ;  /* 0x000000050b0b7c24 */ /* 0x000fc8000f8e0200 */
[----:B------:R-:W-:-:S07]  /*0320*/  IMAD.IADD R11, R15, 0x1, R11 ;  /* 0x000000010f0b7824 */ /* 0x000fce00078e020b */
.L_x_469:
[----:B------:R-:W0:Y:S01]  /*0330*/  LDCU UR4, c[0x0][0x3ac] ;  /* 0x00007580ff0477ac */ /* 0x000e220008000800 */
[----:B------:R-:W-:Y:S01]  /*0340*/  SHF.R.S32.HI R9, RZ, 0x1f, R18 ;  /* 0x0000001fff097819 */ /* 0x000fe20000011412 */
[----:B------:R-:W-:Y:S03]  /*0350*/  BSSY.RECONVERGENT B0, `(.L_x_470) ;  /* 0x000002a000007945 */ /* 0x000fe60003800200 */
[----:B0-----:R-:W-:-:S04]  /*0360*/  LOP3.LUT R0, R9, UR4, RZ, 0xfc, !PT ;  /* 0x0000000409007c12 */ /* 0x001fc8000f8efcff */
[----:B------:R-:W-:-:S13]  /*0370*/  ISETP.NE.U32.AND P0, PT, R0, RZ, PT ;  /* 0x000000ff0000720c */ /* 0x000fda0003f05070 */
[----:B------:R-:W-:Y:S05]  /*0380*/  @P0 BRA `(.L_x_471) ;  /* 0x00000000005c0947 */ /* 0x000fea0003800000 */
[----:B------:R-:W0:Y:S01]  /*0390*/  LDCU UR4, c[0x0][0x3a8] ;  /* 0x00007500ff0477ac */ /* 0x000e220008000800 */
[----:B------:R-:W-:Y:S01]  /*03a0*/  MOV R15, RZ ;  /* 0x000000ff000f7202 */ /* 0x000fe20000000f00 */
        /* <DEDUP_REMOVED lines=21> */
.L_x_471:
[----:B------:R-:W0:Y:S01]  /*0500*/  LDCU.64 UR6, c[0x0][0x3a8] ;  /* 0x00007500ff0677ac */ /* 0x000e220008000a00 */
[----:B------:R-:W-:Y:S01]  /*0510*/  IMAD.MOV.U32 R13, RZ, RZ, R9 ;  /* 0x000000ffff0d7224 */ /* 0x000fe200078e0009 */
[----:B------:R-:W-:Y:S01]  /*0520*/  MOV R0, 0x560 ;  /* 0x0000056000007802 */ /* 0x000fe20000000f00 */
[----:B0-----:R-:W-:Y:S01]  /*0530*/  IMAD.U32 R12, RZ, RZ, UR6 ;  /* 0x00000006ff0c7e24 */ /* 0x001fe2000f8e00ff */
[----:B------:R-:W-:-:S07]  /*0540*/  MOV R10, UR7 ;  /* 0x00000007000a7c02 */ /* 0x000fce0008000f00 */
[----:B------:R-:W-:Y:S05]  /*0550*/  CALL.REL.NOINC `($__internal_10_$__cuda_sm20_div_s64) ;  /* 0x0000003400447944 */ /* 0x000fea0003c00000 */
[----:B------:R-:W0:Y:S01]  /*0560*/  LDCU.64 UR6, c[0x0][0x3a8] ;  /* 0x00007500ff0677ac */ /* 0x000e220008000a00 */
[-C--:B------:R-:W-:Y:S01]  /*0570*/  IADD3 R15, P0, PT, RZ, -R2.reuse, RZ ;  /* 0x80000002ff0f7210 */ /* 0x080fe20007f1e0ff */
[----:B------:R-:W-:Y:S01]  /*0580*/  IMAD.MOV.U32 R8, RZ, RZ, R18 ;  /* 0x000000ffff087224 */ /* 0x000fe200078e0012 */
[----:B------:R-:W-:Y:S02]  /*0590*/  MOV R28, R2 ;  /* 0x00000002001c7202 */ /* 0x000fe40000000f00 */
[----:B------:R-:W-:-:S05]  /*05a0*/  IADD3.X R0, PT, PT, RZ, ~R3, RZ, P0, !PT ;  /* 0x80000003ff007210 */ /* 0x000fca00007fe4ff */
[----:B0-----:R-:W-:Y:S02]  /*05b0*/  IMAD R0, R0, UR6, RZ ;  /* 0x0000000600007c24 */ /* 0x001fe4000f8e02ff */
[----:B------:R-:W-:-:S04]  /*05c0*/  IMAD.WIDE.U32 R16, R15, UR6, R8 ;  /* 0x000000060f107c25 */ /* 0x000fc8000f8e0008 */
[----:B------:R-:W-:-:S04]  /*05d0*/  IMAD R15, R15, UR7, R0 ;  /* 0x000000070f0f7c24 */ /* 0x000fc8000f8e0200 */
[----:B------:R-:W-:-:S07]  /*05e0*/  IMAD.IADD R15, R17, 0x1, R15 ;  /* 0x00000001110f7824 */ /* 0x000fce00078e020f */
.L_x_472:
[----:B------:R-:W-:Y:S05]  /*05f0*/  BSYNC.RECONVERGENT B0 ;  /* 0x0000000000007941 */ /* 0x000fea0003800200 */
.L_x_470:
[----:B------:R-:W0:Y:S01]  /*0600*/  LDC R8, c[0x0][0x390] ;  /* 0x0000e400ff087b82 */ /* 0x000e220000000800 */
[----:B------:R-:W-:Y:S01]  /*0610*/  BSSY.RECONVERGENT B0, `(.L_x_473) ;  /* 0x0000024000007945 */ /* 0x000fe20003800200 */
[----:B0-----:R-:W-:Y:S01]  /*0620*/  SHF.R.S32.HI R17, RZ, 0x1f, R8 ;  /* 0x0000001fff117819 */ /* 0x001fe20000011408 */
[-C--:B------:R-:W-:Y:S02]  /*0630*/  IMAD R11, R11, R8.reuse, RZ ;  /* 0x000000080b0b7224 */ /* 0x080fe400078e02ff */
[----:B------:R-:W-:-:S04]  /*0640*/  IMAD.WIDE.U32 R8, R14, R8, RZ ;  /* 0x000000080e087225 */ /* 0x000fc800078e00ff */
[----:B------:R-:W-:-:S05]  /*0650*/  IMAD R11, R17, R14, R11 ;  /* 0x0000000e110b7224 */ /* 0x000fca00078e020b */
[----:B------:R-:W-:-:S04]  /*0660*/  IADD3 R13, PT, PT, R9, R11, RZ ;  /* 0x0000000b090d7210 */ /* 0x000fc80007ffe0ff */
        /* <DEDUP_REMOVED lines=23> */
.L_x_474:
[----:B------:R-:W0:Y:S01]  /*07e0*/  LDCU UR4, c[0x0][0x39c] ;  /* 0x00007380ff0477ac */ /* 0x000e220008000800 */
[----:B------:R-:W-:Y:S01]  /*07f0*/  MOV R18, R8 ;  /* 0x0000000800127202 */ /* 0x000fe20000000f00 */
[----:B------:R-:W-:Y:S01]  /*0800*/  IMAD.U32 R10, RZ, RZ, UR5 ;  /* 0x00000005ff0a7e24 */ /* 0x000fe2000f8e00ff */
[----:B------:R-:W-:Y:S02]  /*0810*/  MOV R0, 0x840 ;  /* 0x0000084000007802 */ /* 0x000fe40000000f00 */
[----:B0-----:R-:W-:-:S07]  /*0820*/  MOV R12, UR4 ;  /* 0x00000004000c7c02 */ /* 0x001fce0008000f00 */
[----:B------:R-:W-:Y:S05]  /*0830*/  CALL.REL.NOINC `($__internal_10_$__cuda_sm20_div_s64) ;  /* 0x00000030008c7944 */ /* 0x000fea0003c00000 */
[----:B------:R-:W-:-:S07]  /*0840*/  IMAD.MOV.U32 R26, RZ, RZ, R2 ;  /* 0x000000ffff1a7224 */ /* 0x000fce00078e0002 */
.L_x_475:
[----:B------:R-:W-:Y:S05]  /*0850*/  BSYNC.RECONVERGENT B0 ;  /* 0x0000000000007941 */ /* 0x000fea0003800200 */
.L_x_473:
        /* <DEDUP_REMOVED lines=27> */
.L_x_477:
[----:B------:R-:W0:Y:S01]  /*0a10*/  LDCU UR4, c[0x0][0x39c] ;  /* 0x00007380ff0477ac */ /* 0x000e220008000800 */
[----:B------:R-:W-:Y:S01]  /*0a20*/  IMAD.U32 R10, RZ, RZ, UR5 ;  /* 0x00000005ff0a7e24 */ /* 0x000fe2000f8e00ff */
[----:B------:R-:W-:Y:S02]  /*0a30*/  MOV R0, 0xa60 ;  /* 0x00000a6000007802 */ /* 0x000fe40000000f00 */
[----:B0-----:R-:W-:-:S07]  /*0a40*/  MOV R12, UR4 ;  /* 0x00000004000c7c02 */ /* 0x001fce0008000f00 */
[----:B------:R-:W-:Y:S05]  /*0a50*/  CALL.REL.NOINC `($__internal_10_$__cuda_sm20_div_s64) ;  /* 0x0000003000047944 */ /* 0x000fea0003c00000 */
[----:B------:R-:W-:-:S07]  /*0a60*/  IMAD.MOV.U32 R0, RZ, RZ, R2 ;  /* 0x000000ffff007224 */ /* 0x000fce00078e0002 */
.L_x_478:
[----:B------:R-:W-:Y:S05]  /*0a70*/  BSYNC.RECONVERGENT B0 ;  /* 0x0000000000007941 */ /* 0x000fea0003800200 */
.L_x_476:
[----:B------:R-:W0:Y:S02]  /*0a80*/  LDCU UR4, c[0x0][0x3a0] ;  /* 0x00007400ff0477ac */ /* 0x000e240008000800 */
[----:B0-----:R-:W-:-:S13]  /*0a90*/  ISETP.GE.AND P0, PT, R38, UR4, PT ;  /* 0x0000000426007c0c */ /* 0x001fda000bf06270 */
[----:B------:R-:W-:Y:S05]  /*0aa0*/  @P0 EXIT ;  /* 0x000000000000094d */ /* 0x000fea0003800000 */
[----:B------:R-:W0:Y:S01]  /*0ab0*/  LDCU.128 UR4, c[0x0][0x3b0] ;  /* 0x00007600ff0477ac */ /* 0x000e220008000c00 */
[----:B------:R-:W-:Y:S01]  /*0ac0*/  SHF.R.S32.HI R4, RZ, 0x1f, R28 ;  /* 0x0000001fff047819 */ /* 0x000fe2000001141c */
[----:B------:R-:W-:Y:S01]  /*0ad0*/  IMAD.IADD R24, R0, 0x1, -R26 ;  /* 0x0000000100187824 */ /* 0x000fe200078e0a1a */
[----:B------:R-:W1:Y:S01]  /*0ae0*/  LDCU.64 UR8, c[0x0][0x358] ;  /* 0x00006b00ff0877ac */ /* 0x000e620008000a00 */
[----:B0-----:R-:W-:Y:S02]  /*0af0*/  IMAD R15, R15, UR6, RZ ;  /* 0x000000060f0f7c24 */ /* 0x001fe4000f8e02ff */
[----:B------:R-:W-:-:S04]  /*0b00*/  IMAD.WIDE.U32 R2, R16, UR6, RZ ;  /* 0x0000000610027c25 */ /* 0x000fc8000f8e00ff */
[----:B------:R-:W-:Y:S02]  /*0b10*/  IMAD R15, R16, UR7, R15 ;  /* 0x00000007100f7c24 */ /* 0x000fe4000f8e020f */
[----:B------:R-:W-:-:S03]  /*0b20*/  IMAD R5, R4, UR4, RZ ;  /* 0x0000000404057c24 */ /* 0x000fc6000f8e02ff */
[----:B------:R-:W-:Y:S01]  /*0b30*/  IADD3 R3, PT, PT, R3, R15, RZ ;  /* 0x0000000f03037210 */ /* 0x000fe20007ffe0ff */
[C---:B------:R-:W-:Y:S02]  /*0b40*/  IMAD R5, R28.reuse, UR5, R5 ;  /* 0x000000051c057c24 */ /* 0x040fe4000f8e0205 */
[----:B------:R-:W-:-:S05]  /*0b50*/  IMAD.WIDE.U32 R28, R28, UR4, R2 ;  /* 0x000000041c1c7c25 */ /* 0x000fca000f8e0002 */
[----:B-1----:R-:W-:-:S07]  /*0b60*/  IADD3 R27, PT, PT, R29, R5, RZ ;  /* 0x000000051d1b7210 */ /* 0x002fce0007ffe0ff */
.L_x_514:
[----:B------:R-:W0:Y:S02]  /*0b70*/  LDCU UR4, c[0x0][0x3a0] ;  /* 0x00007400ff0477ac */ /* 0x000e240008000800 */
[----:B0-----:R-:W-:-:S05]  /*0b80*/  IMAD.U32 R7, RZ, RZ, UR4 ;  /* 0x00000004ff077e24 */ /* 0x001fca000f8e00ff */
[----:B------:R-:W-:-:S04]  /*0b90*/  SHF.R.S32.HI R10, RZ, 0x1f, R7 ;  /* 0x0000001fff0a7819 */ /* 0x000fc80000011407 */
[----:B------:R-:W-:-:S13]  /*0ba0*/  ISETP.NE.U32.AND P0, PT, R10, RZ, PT ;  /* 0x000000ff0a00720c */ /* 0x000fda0003f05070 */
[----:B------:R-:W-:Y:S05]  /*0bb0*/  @P0 BRA `(.L_x_479) ;  /* 0x0000000000580947 */ /* 0x000fea0003800000 */
[----:B------:R-:W0:Y:S01]  /*0bc0*/  I2F.U32.RP R0, R7 ;  /* 0x0000000700007306 */ /* 0x000e220000209000 */
[----:B------:R-:W-:-:S07]  /*0bd0*/  ISETP.NE.U32.AND P2, PT, R7, RZ, PT ;  /* 0x000000ff0700720c */ /* 0x000fce0003f45070 */
[----:B0-----:R-:W0:Y:S02]  /*0be0*/  MUFU.RCP R0, R0 ;  /* 0x0000000000007308 */ /* 0x001e240000001000 */
[----:B0-----:R-:W-:Y:S02]  /*0bf0*/  IADD3 R2, PT, PT, R0, 0xffffffe, RZ ;  /* 0x0ffffffe00027810 */ /* 0x001fe40007ffe0ff */
[----:B------:R-:W-:-:S04]  /*0c00*/  MOV R0, RZ ;  /* 0x000000ff00007202 */ /* 0x000fc80000000f00 */
        /* <DEDUP_REMOVED lines=17> */
.L_x_479:
[----:B------:R-:W0:Y:S01]  /*0d20*/  LDCU UR4, c[0x0][0x3a0] ;  /* 0x00007400ff0477ac */ /* 0x000e220008000800 */
[----:B------:R-:W-:Y:S02]  /*0d30*/  HFMA2 R13, -RZ, RZ, 0, 0 ;  /* 0x00000000ff0d7431 */ /* 0x000fe400000001ff */
[----:B------:R-:W-:Y:S01]  /*0d40*/  IMAD.MOV.U32 R18, RZ, RZ, R38 ;  /* 0x000000ffff127224 */ /* 0x000fe200078e0026 */
[----:B------:R-:W-:Y:S01]  /*0d50*/  MOV R0, 0xd80 ;  /* 0x00000d8000007802 */ /* 0x000fe20000000f00 */
[----:B0-----:R-:W-:-:S07]  /*0d60*/  IMAD.U32 R12, RZ, RZ, UR4 ;  /* 0x00000004ff0c7e24 */ /* 0x001fce000f8e00ff */
[----:B------:R-:W-:Y:S05]  /*0d70*/  CALL.REL.NOINC `($__internal_10_$__cuda_sm20_div_s64) ;  /* 0x0000002c003c7944 */ /* 0x000fea0003c00000 */
[----:B------:R-:W0:Y:S01]  /*0d80*/  LDCU UR4, c[0x0][0x3a0] ;  /* 0x00007400ff0477ac */ /* 0x000e220008000800 */
[----:B------:R-:W-:Y:S01]  /*0d90*/  IADD3 R0, P0, PT, RZ, -R2, RZ ;  /* 0x80000002ff007210 */ /* 0x000fe20007f1e0ff */
[----:B------:R-:W-:Y:S01]  /*0da0*/  IMAD.MOV.U32 R25, RZ, RZ, R2 ;  /* 0x000000ffff197224 */ /* 0x000fe200078e0002 */
[----:B------:R-:W-:Y:S02]  /*0db0*/  MOV R39, RZ ;  /* 0x000000ff00277202 */ /* 0x000fe40000000f00 */
[----:B------:R-:W-:Y:S01]  /*0dc0*/  IADD3.X R4, PT, PT, RZ, ~R3, RZ, P0, !PT ;  /* 0x80000003ff047210 */ /* 0x000fe200007fe4ff */
[----:B0-----:R-:W-:-:S04]  /*0dd0*/  IMAD.U32 R7, RZ, RZ, UR4 ;  /* 0x00000004ff077e24 */ /* 0x001fc8000f8e00ff */
[-C--:B------:R-:W-:Y:S02]  /*0de0*/  IMAD R3, R4, R7.reuse, RZ ;  /* 0x0000000704037224 */ /* 0x080fe400078e02ff */
[----:B------:R-:W-:-:S04]  /*0df0*/  IMAD.WIDE.U32 R4, R0, R7, R38 ;  /* 0x0000000700047225 */ /* 0x000fc800078e0026 */
[----:B------:R-:W-:-:S05]  /*0e00*/  IMAD R3, R10, R0, R3 ;  /* 0x000000000a037224 */ /* 0x000fca00078e0203 */
[----:B------:R-:W-:-:S07]  /*0e10*/  IADD3 R0, PT, PT, R5, R3, RZ ;  /* 0x0000000305007210 */ /* 0x000fce0007ffe0ff */
.L_x_480:
[----:B------:R-:W0:Y:S01]  /*0e20*/  LDC R19, c[0x0][0x394] ;  /* 0x0000e500ff137b82 */ /* 0x000e220000000800 */
[----:B------:R-:W-:Y:S01]  /*0e30*/  BSSY.RECONVERGENT B0, `(.L_x_481) ;  /* 0x0000021000007945 */ /* 0x000fe20003800200 */
[----:B0-----:R-:W-:Y:S01]  /*0e40*/  SHF.R.S32.HI R9, RZ, 0x1f, R19 ;  /* 0x0000001fff097819 */ /* 0x001fe20000011413 */
[-C--:B------:R-:W-:Y:S02]  /*0e50*/  IMAD R3, R0, R19.reuse, RZ ;  /* 0x0000001300037224 */ /* 0x080fe400078e02ff */
[----:B------:R-:W-:-:S04]  /*0e60*/  IMAD.WIDE.U32 R18, R4, R19, RZ ;  /* 0x0000001304127225 */ /* 0x000fc800078e00ff */
[----:B------:R-:W-:-:S04]  /*0e70*/  IMAD R3, R9, R4, R3 ;  /* 0x0000000409037224 */ /* 0x000fc800078e0203 */
[----:B------:R-:W-:-:S05]  /*0e80*/  IMAD.IADD R13, R19, 0x1, R3 ;  /* 0x00000001130d7824 */ /* 0x000fca00078e0203 */
[----:B------:R-:W-:-:S04]  /*0e90*/  LOP3.LUT R0, R13, R10, RZ, 0xfc, !PT ;  /* 0x0000000a0d007212 */ /* 0x000fc800078efcff */
        /* <DEDUP_REMOVED lines=21> */
.L_x_482:
[----:B------:R-:W0:Y:S01]  /*0ff0*/  LDCU UR4, c[0x0][0x3a0] ;  /* 0x00007400ff0477ac */ /* 0x000e220008000800 */
[----:B------:R-:W-:Y:S01]  /*1000*/  MOV R0, 0x1030 ;  /* 0x0000103000007802 */ /* 0x000fe20000000f00 */
[----:B0-----:R-:W-:-:S07]  /*1010*/  IMAD.U32 R12, RZ, RZ, UR4 ;  /* 0x00000004ff0c7e24 */ /* 0x001fce000f8e00ff */
[----:B------:R-:W-:Y:S05]  /*1020*/  CALL.REL.NOINC `($__internal_10_$__cuda_sm20_div_s64) ;  /* 0x0000002800907944 */ /* 0x000fea0003c00000 */
[----:B------:R-:W-:-:S07]  /*1030*/  MOV R0, R2 ;  /* 0x0000000200007202 */ /* 0x000fce0000000f00 */
.L_x_483:
[----:B------:R-:W-:Y:S05]  /*1040*/  BSYNC.RECONVERGENT B0 ;  /* 0x0000000000007941 */ /* 0x000fea0003800200 */
.L_x_481:
[----:B------:R-:W0:Y:S01]  /*1050*/  LDCU UR4, c[0x0][0x394] ;  /* 0x00007280ff0477ac */ /* 0x000e220008000800 */
[----:B------:R-:W-:Y:S01]  /*1060*/  BSSY.RECONVERGENT B0, `(.L_x_484) ;  /* 0x0000023000007945 */ /* 0x000fe20003800200 */
[----:B0-----:R-:W-:Y:S02]  /*1070*/  IMAD.U32 R8, RZ, RZ, UR4 ;  /* 0x00000004ff087e24 */ /* 0x001fe4000f8e00ff */
[----:B------:R-:W-:Y:S02]  /*1080*/  IMAD R25, R25, UR4, R0 ;  /* 0x0000000419197c24 */ /* 0x000fe4000f8e0200 */
[----:B------:R-:W-:-:S04]  /*1090*/  IMAD.WIDE.U32 R2, R38, UR4, R8 ;  /* 0x0000000426027c25 */ /* 0x000fc8000f8e0008 */
[----:B------:R-:W-:Y:S01]  /*10a0*/  IMAD R9, R9, R38, RZ ;  /* 0x0000002609097224 */ /* 0x000fe200078e02ff */
[----:B------:R-:W-:-:S04]  /*10b0*/  IADD3 R18, P0, PT, R2, -0x1, RZ ;  /* 0xffffffff02127810 */ /* 0x000fc80007f1e0ff */
[----:B------:R-:W-:-:S04]  /*10c0*/  IADD3.X R13, PT, PT, R3, -0x1, R9, P0, !PT ;  /* 0xffffffff030d7810 */ /* 0x000fc800007fe409 */
[----:B------:R-:W-:-:S04]  /*10d0*/  LOP3.LUT R2, R13, R10, RZ, 0xfc, !PT ;  /* 0x0000000a0d027212 */ /* 0x000fc800078efcff */
        /* <DEDUP_REMOVED lines=22> */
.L_x_485:
[----:B------:R-:W0:Y:S01]  /*1240*/  LDCU UR4, c[0x0][0x3a0] ;  /* 0x00007400ff0477ac */ /* 0x000e220008000800 */
[----:B------:R-:W-:Y:S01]  /*1250*/  MOV R0, 0x1280 ;  /* 0x0000128000007802 */ /* 0x000fe20000000f00 */
[----:B0-----:R-:W-:-:S07]  /*1260*/  IMAD.U32 R12, RZ, RZ, UR4 ;  /* 0x00000004ff0c7e24 */ /* 0x001fce000f8e00ff */
[----:B------:R-:W-:Y:S05]  /*1270*/  CALL.REL.NOINC `($__internal_10_$__cuda_sm20_div_s64) ;  /* 0x0000002400fc7944 */ /* 0x000fea0003c00000 */
[----:B------:R-:W-:-:S07]  /*1280*/  MOV R0, R2 ;  /* 0x0000000200007202 */ /* 0x000fce0000000f00 */
.L_x_486:
[----:B------:R-:W-:Y:S05]  /*1290*/  BSYNC.RECONVERGENT B0 ;  /* 0x0000000000007941 */ /* 0x000fea0003800200 */
.L_x_484:
[----:B------:R-:W0:Y:S01]  /*12a0*/  S2R R22, SR_TID.X ;  /* 0x0000000000167919 */ /* 0x000e220000002100 */
[----:B------:R-:W0:Y:S01]  /*12b0*/  LDCU UR4, c[0x0][0x3a4] ;  /* 0x00007480ff0477ac */ /* 0x000e220008000800 */
[----:B------:R-:W-:Y:S01]  /*12c0*/  BSSY.RECONVERGENT B0, `(.L_x_487) ;  /* 0x0000273000007945 */ /* 0x000fe20003800200 */
[----:B0-----:R-:W-:-:S13]  /*12d0*/  ISETP.GE.AND P0, PT, R22, UR4, PT ;  /* 0x0000000416007c0c */ /* 0x001fda000bf06270 */
[----:B------:R-:W-:Y:S05]  /*12e0*/  @P0 BRA `(.L_x_488) ;  /* 0x0000002400c00947 */ /* 0x000fea0003800000 */
[----:B------:R-:W-:-:S07]  /*12f0*/  IADD3 R23, PT, PT, R0, 0x1, -R25 ;  /* 0x0000000100177810 */ /* 0x000fce0007ffe819 */
.L_x_513:
        /* <DEDUP_REMOVED lines=27> */
.L_x_489:
[----:B------:R-:W0:Y:S01]  /*14b0*/  LDCU UR4, c[0x0][0x3a4] ;  /* 0x00007480ff0477ac */ /* 0x000e220008000800 */
[----:B------:R-:W-:Y:S02]  /*14c0*/  HFMA2 R13, -RZ, RZ, 0, 0 ;  /* 0x00000000ff0d7431 */ /* 0x000fe400000001ff */
[----:B------:R-:W-:Y:S01]  /*14d0*/  IMAD.MOV.U32 R18, RZ, RZ, R22 ;  /* 0x000000ffff127224 */ /* 0x000fe200078e0016 */
[----:B------:R-:W-:Y:S01]  /*14e0*/  MOV R0, 0x1510 ;  /* 0x0000151000007802 */ /* 0x000fe20000000f00 */
[----:B0-----:R-:W-:-:S07]  /*14f0*/  IMAD.U32 R12, RZ, RZ, UR4 ;  /* 0x00000004ff0c7e24 */ /* 0x001fce000f8e00ff */
[----:B------:R-:W-:Y:S05]  /*1500*/  CALL.REL.NOINC `($__internal_10_$__cuda_sm20_div_s64) ;  /* 0x0000002400587944 */ /* 0x000fea0003c00000 */
[----:B------:R-:W0:Y:S01]  /*1510*/  LDCU UR4, c[0x0][0x3a4] ;  /* 0x00007480ff0477ac */ /* 0x000e220008000800 */
[-C--:B------:R-:W-:Y:S01]  /*1520*/  IADD3 R0, P0, PT, RZ, -R2.reuse, RZ ;  /* 0x80000002ff007210 */ /* 0x080fe20007f1e0ff */
[----:B------:R-:W-:Y:S01]  /*1530*/  IMAD.MOV.U32 R5, RZ, RZ, RZ ;  /* 0x000000ffff057224 */ /* 0x000fe200078e00ff */
[----:B------:R-:W-:Y:S02]  /*1540*/  MOV R11, R2 ;  /* 0x00000002000b7202 */ /* 0x000fe40000000f00 */
[----:B------:R-:W-:Y:S01]  /*1550*/  IADD3.X R4, PT, PT, RZ, ~R3, RZ, P0, !PT ;  /* 0x80000003ff047210 */ /* 0x000fe200007fe4ff */
[----:B0-----:R-:W-:-:S04]  /*1560*/  IMAD.U32 R7, RZ, RZ, UR4 ;  /* 0x00000004ff077e24 */ /* 0x001fc8000f8e00ff */
[----:B------:R-:W-:Y:S01]  /*1570*/  IMAD R3, R4, R7, RZ ;  /* 0x0000000704037224 */ /* 0x000fe200078e02ff */
[----:B------:R-:W-:-:S03]  /*1580*/  MOV R4, R22 ;  /* 0x0000001600047202 */ /* 0x000fc60000000f00 */
[----:B------:R-:W-:Y:S02]  /*1590*/  IMAD R3, R10, R0, R3 ;  /* 0x000000000a037224 */ /* 0x000fe400078e0203 */
[----:B------:R-:W-:-:S04]  /*15a0*/  IMAD.WIDE.U32 R4, R0, R7, R4 ;  /* 0x0000000700047225 */ /* 0x000fc800078e0004 */
[----:B------:R-:W-:-:S07]  /*15b0*/  IMAD.IADD R0, R5, 0x1, R3 ;  /* 0x0000000105007824 */ /* 0x000fce00078e0203 */
.L_x_490:
[----:B------:R-:W0:Y:S01]  /*15c0*/  LDC R19, c[0x0][0x398] ;  /* 0x0000e600ff137b82 */ /* 0x000e220000000800 */
[----:B------:R-:W-:Y:S01]  /*15d0*/  BSSY.RECONVERGENT B1, `(.L_x_491) ;  /* 0x0000021000017945 */ /* 0x000fe20003800200 */
[----:B0-----:R-:W-:Y:S01]  /*15e0*/  SHF.R.S32.HI R9, RZ, 0x1f, R19 ;  /* 0x0000001fff097819 */ /* 0x001fe20000011413 */
[-C--:B------:R-:W-:Y:S02]  /*15f0*/  IMAD R3, R0, R19.reuse, RZ ;  /* 0x0000001300037224 */ /* 0x080fe400078e02ff */
[----:B------:R-:W-:-:S04]  /*1600*/  IMAD.WIDE.U32 R18, R4, R19, RZ ;  /* 0x0000001304127225 */ /* 0x000fc800078e00ff */
[----:B------:R-:W-:-:S05]  /*1610*/  IMAD R3, R9, R4, R3 ;  /* 0x0000000409037224 */ /* 0x000fca00078e0203 */
[----:B------:R-:W-:-:S04]  /*1620*/  IADD3 R13, PT, PT, R19, R3, RZ ;  /* 0x00000003130d7210 */ /* 0x000fc80007ffe0ff */
        /* <DEDUP_REMOVED lines=22> */
.L_x_492:
[----:B------:R-:W0:Y:S01]  /*1790*/  LDCU UR4, c[0x0][0x3a4] ;  /* 0x00007480ff0477ac */ /* 0x000e220008000800 */
[----:B------:R-:W-:Y:S02]  /*17a0*/  MOV R0, 0x17d0 ;  /* 0x000017d000007802 */ /* 0x000fe40000000f00 */
[----:B0-----:R-:W-:-:S07]  /*17b0*/  MOV R12, UR4 ;  /* 0x00000004000c7c02 */ /* 0x001fce0008000f00 */
[----:B------:R-:W-:Y:S05]  /*17c0*/  CALL.REL.NOINC `($__internal_10_$__cuda_sm20_div_s64) ;  /* 0x0000002000a87944 */ /* 0x000fea0003c00000 */
[----:B------:R-:W-:-:S07]  /*17d0*/  IMAD.MOV.U32 R14, RZ, RZ, R2 ;  /* 0x000000ffff0e7224 */ /* 0x000fce00078e0002 */
.L_x_493:
[----:B------:R-:W-:Y:S05]  /*17e0*/  BSYNC.RECONVERGENT B1 ;  /* 0x0000000000017941 */ /* 0x000fea0003800200 */
.L_x_491:
[----:B------:R-:W0:Y:S01]  /*17f0*/  LDCU UR4, c[0x0][0x398] ;  /* 0x00007300ff0477ac */ /* 0x000e220008000800 */
[----:B------:R-:W-:Y:S01]  /*1800*/  BSSY.RECONVERGENT B1, `(.L_x_494) ;  /* 0x0000023000017945 */ /* 0x000fe20003800200 */
[----:B0-----:R-:W-:Y:S01]  /*1810*/  MOV R8, UR4 ;  /* 0x0000000400087c02 */ /* 0x001fe20008000f00 */
[----:B------:R-:W-:-:S04]  /*1820*/  IMAD R21, R11, UR4, R14 ;  /* 0x000000040b157c24 */ /* 0x000fc8000f8e020e */
        /* <DEDUP_REMOVED lines=27> */
.L_x_495:
[----:B------:R-:W0:Y:S01]  /*19e0*/  LDCU UR4, c[0x0][0x3a4] ;  /* 0x00007480ff0477ac */ /* 0x000e220008000800 */
[----:B------:R-:W-:Y:S02]  /*19f0*/  MOV R0, 0x1a20 ;  /* 0x00001a2000007802 */ /* 0x000fe40000000f00 */
[----:B0-----:R-:W-:-:S07]  /*1a00*/  MOV R12, UR4 ;  /* 0x00000004000c7c02 */ /* 0x001fce0008000f00 */
[----:B------:R-:W-:Y:S05]  /*1a10*/  CALL.REL.NOINC `($__internal_10_$__cuda_sm20_div_s64) ;  /* 0x0000002000147944 */ /* 0x000fea0003c00000 */
[----:B------:R-:W-:-:S07]  /*1a20*/  IMAD.MOV.U32 R0, RZ, RZ, R2 ;  /* 0x000000ffff007224 */ /* 0x000fce00078e0002 */
.L_x_496:
[----:B------:R-:W-:Y:S05]  /*1a30*/  BSYNC.RECONVERGENT B1 ;  /* 0x0000000000017941 */ /* 0x000fea0003800200 */
.L_x_494:
[----:B------:R-:W-:Y:S01]  /*1a40*/  ISETP.GT.U32.AND P0, PT, R24, 0x7ffffffe, PT ;  /* 0x7ffffffe1800780c */ /* 0x000fe20003f04070 */
[----:B------:R-:W-:Y:S01]  /*1a50*/  BSSY.RECONVERGENT B1, `(.L_x_497) ;  /* 0x00001de000017945 */ /* 0x000fe20003800200 */
[----:B------:R-:W-:Y:S01]  /*1a60*/  IADD3 R2, PT, PT, R0, 0x1, RZ ;  /* 0x0000000100027810 */ /* 0x000fe20007ffe0ff */
[----:B------:R-:W-:-:S03]  /*1a70*/  IMAD.MOV.U32 R57, RZ, RZ, RZ ;  /* 0x000000ffff397224 */ /* 0x000fc600078e00ff */
[----:B------:R-:W-:-:S07]  /*1a80*/  IADD3 R20, PT, PT, -R21, R2, RZ ;  /* 0x0000000215147210 */ /* 0x000fce0007ffe1ff */
[----:B------:R-:W-:Y:S05]  /*1a90*/  @P0 BRA `(.L_x_498) ;  /* 0x0000001c00640947 */ /* 0x000fea0003800000 */
[----:B------:R-:W0:Y:S01]  /*1aa0*/  LDCU UR4, c[0x0][0x398] ;  /* 0x00007300ff0477ac */ /* 0x000e220008000800 */
[----:B------:R-:W-:Y:S01]  /*1ab0*/  IADD3 R0, PT, PT, -R21, R0, RZ ;  /* 0x0000000015007210 */ /* 0x000fe20007ffe1ff */
[----:B------:R-:W-:Y:S02]  /*1ac0*/  HFMA2 R57, -RZ, RZ, 0, 0 ;  /* 0x00000000ff397431 */ /* 0x000fe400000001ff */
[----:B------:R-:W-:Y:S01]  /*1ad0*/  IMAD.MOV.U32 R19, RZ, RZ, RZ ;  /* 0x000000ffff137224 */ /* 0x000fe200078e00ff */
[----:B------:R-:W-:Y:S01]  /*1ae0*/  ISETP.GE.U32.AND P0, PT, R0, 0xf, PT ;  /* 0x0000000f0000780c */ /* 0x000fe20003f06070 */
[----:B0-----:R-:W-:-:S04]  /*1af0*/  IMAD R31, R11, UR4, R14 ;  /* 0x000000040b1f7c24 */ /* 0x001fc8000f8e020e */
[----:B------:R-:W-:Y:S01]  /*1b00*/  IMAD.IADD R2, R2, 0x1, -R31 ;  /* 0x0000000102027824 */ /* 0x000fe200078e0a1f */
[C---:B------:R-:W-:Y:S01]  /*1b10*/  IADD3 R18, PT, PT, R31.reuse, 0x1, RZ ;  /* 0x000000011f127810 */ /* 0x040fe20007ffe0ff */
[C---:B------:R-:W-:Y:S01]  /*1b20*/  VIADD R17, R31.reuse, 0x2 ;  /* 0x000000021f117836 */ /* 0x040fe20000000000 */
[C---:B------:R-:W-:Y:S01]  /*1b30*/  IADD3 R16, PT, PT, R31.reuse, 0x3, RZ ;  /* 0x000000031f107810 */ /* 0x040fe20007ffe0ff */
[C---:B------:R-:W-:Y:S01]  /*1b40*/  VIADD R15, R31.reuse, 0x4 ;  /* 0x000000041f0f7836 */ /* 0x040fe20000000000 */
[C---:B------:R-:W-:Y:S01]  /*1b50*/  LOP3.LUT R3, R2.reuse, 0xf, RZ, 0xc0, !PT ;  /* 0x0000000f02037812 */ /* 0x040fe200078ec0ff */
[C---:B------:R-:W-:Y:S01]  /*1b60*/  VIADD R13, R31.reuse, 0x6 ;  /* 0x000000061f0d7836 */ /* 0x040fe20000000000 */
[C---:B------:R-:W-:Y:S01]  /*1b70*/  IADD3 R14, PT, PT, R31.reuse, 0x5, RZ ;  /* 0x000000051f0e7810 */ /* 0x040fe20007ffe0ff */
[C---:B------:R-:W-:Y:S01]  /*1b80*/  VIADD R11, R31.reuse, 0x8 ;  /* 0x000000081f0b7836 */ /* 0x040fe20000000000 */
[----:B------:R-:W-:Y:S01]  /*1b90*/  IADD3 R12, PT, PT, R31, 0x7, RZ ;  /* 0x000000071f0c7810 */ /* 0x000fe20007ffe0ff */
[----:B------:R-:W-:Y:S01]  /*1ba0*/  VIADD R3, R3, 0xffffffff ;  /* 0xffffffff03037836 */ /* 0x000fe20000000000 */
[C---:B------:R-:W-:Y:S01]  /*1bb0*/  IADD3 R10, PT, PT, R31.reuse, 0x9, RZ ;  /* 0x000000091f0a7810 */ /* 0x040fe20007ffe0ff */
[C---:B------:R-:W-:Y:S01]  /*1bc0*/  VIADD R9, R31.reuse, 0xa ;  /* 0x0000000a1f097836 */ /* 0x040fe20000000000 */
[C---:B------:R-:W-:Y:S01]  /*1bd0*/  IADD3 R8, PT, PT, R31.reuse, 0xb, RZ ;  /* 0x0000000b1f087810 */ /* 0x040fe20007ffe0ff */
[----:B------:R-:W-:Y:S01]  /*1be0*/  VIADD R7, R31, 0xc ;  /* 0x0000000c1f077836 */ /* 0x000fe20000000000 */
[----:B------:R-:W-:Y:S01]  /*1bf0*/  ISETP.GE.U32.AND P1, PT, R3, 0x7, PT ;  /* 0x000000070300780c */ /* 0x000fe20003f26070 */
[----:B------:R-:W-:Y:S01]  /*1c00*/  VIADD R5, R31, 0xe ;  /* 0x0000000e1f057836 */ /* 0x000fe20000000000 */
[----:B------:R-:W-:-:S02]  /*1c10*/  LOP3.LUT R3, R2, 0x7, RZ, 0xc0, !PT ;  /* 0x0000000702037812 */ /* 0x000fc400078ec0ff */
[C---:B------:R-:W-:Y:S02]  /*1c20*/  IADD3 R6, PT, PT, R31.reuse, 0xd, RZ ;  /* 0x0000000d1f067810 */ /* 0x040fe40007ffe0ff */
[----:B------:R-:W-:Y:S02]  /*1c30*/  IADD3 R4, PT, PT, R31, 0xf, RZ ;  /* 0x0000000f1f047810 */ /* 0x000fe40007ffe0ff */
[----:B------:R-:W-:-:S07]  /*1c40*/  LOP3.LUT R2, R2, 0x3, RZ, 0xc0, !PT ;  /* 0x0000000302027812 */ /* 0x000fce00078ec0ff */
.L_x_512:
[----:B------:R-:W-:Y:S01]  /*1c50*/  ISETP.GE.AND P2, PT, R23, 0x1, PT ;  /* 0x000000011700780c */ /* 0x000fe20003f46270 */
[----:B------:R-:W-:-:S12]  /*1c60*/  BSSY.RECONVERGENT B2, `(.L_x_499) ;  /* 0x00001b9000027945 */ /* 0x000fd80003800200 */
[----:B------:R-:W-:Y:S05]  /*1c70*/  @!P2 BRA `(.L_x_500) ;  /* 0x0000001800dca947 */ /* 0x000fea0003800000 */
[----:B------:R-:W-:-:S07]  /*1c80*/  IMAD.MOV.U32 R0, RZ, RZ, RZ ;  /* 0x000000ffff007224 */ /* 0x000fce00078e00ff */
.L_x_511:
[----:B------:R-:W-:Y:S01]  /*1c90*/  ISETP.GE.AND P2, PT, R20, 0x1, PT ;  /* 0x000000011400780c */ /* 0x000fe20003f46270 */
[----:B------:R-:W-:-:S12]  /*1ca0*/  BSSY.RECONVERGENT B3, `(.L_x_501) ;  /* 0x00001b1000037945 */ /* 0x000fd80003800200 */
[----:B------:R-:W-:Y:S05]  /*1cb0*/  @!P2 BRA `(.L_x_502) ;  /* 0x0000001800bca947 */ /* 0x000fea0003800000 */
[----:B------:R-:W-:Y:S01]  /*1cc0*/  BSSY.RECONVERGENT B4, `(.L_x_503) ;  /* 0x00000de000047945 */ /* 0x000fe20003800200 */
[----:B------:R-:W-:-:S03]  /*1cd0*/  MOV R50, RZ ;  /* 0x000000ff00327202 */ /* 0x000fc60000000f00 */
[----:B------:R-:W-:Y:S05]  /*1ce0*/  @!P0 BRA `(.L_x_504) ;  /* 0x0000000c006c8947 */ /* 0x000fea0003800000 */
[----:B------:R-:W0:Y:S01]  /*1cf0*/  LDCU.128 UR4, c[0x0][0x3c0] ;  /* 0x00007800ff0477ac */ /* 0x000e220008000c00 */
[----:B------:R-:W-:Y:S01]  /*1d00*/  IMAD.IADD R33, R19, 0x1, R26 ;  /* 0x0000000113217824 */ /* 0x000fe200078e021a */
[----:B------:R-:W-:Y:S01]  /*1d10*/  MOV R31, R27 ;  /* 0x0000001b001f7202 */ /* 0x000fe20000000f00 */
[----:B------:R-:W-:Y:S01]  /*1d20*/  BSSY.RECONVERGENT B5, `(.L_x_505) ;  /* 0x00000d6000057945 */ /* 0x000fe20003800200 */
[----:B------:R-:W-:Y:S01]  /*1d30*/  IADD3 R35, PT, PT, R25, R0, RZ ;  /* 0x0000000019237210 */ /* 0x000fe20007ffe0ff */
[----:B------:R-:W-:Y:S01]  /*1d40*/  IMAD.MOV.U32 R40, RZ, RZ, R4 ;  /* 0x000000ffff287224 */ /* 0x000fe200078e0004 */
[----:B------:R-:W-:Y:S01]  /*1d50*/  SHF.R.S32.HI R30, RZ, 0x1f, R33 ;  /* 0x0000001fff1e7819 */ /* 0x000fe20000011421 */
[----:B------:R-:W-:Y:S01]  /*1d60*/  IMAD.MOV.U32 R44, RZ, RZ, R6 ;  /* 0x000000ffff2c7224 */ /* 0x000fe200078e0006 */
[----:B------:R-:W-:Y:S01]  /*1d70*/  SHF.R.S32.HI R32, RZ, 0x1f, R35 ;  /* 0x0000001fff207819 */ /* 0x000fe20000011423 */
[----:B------:R-:W-:Y:S01]  /*1d80*/  IMAD.MOV.U32 R46, RZ, RZ, R8 ;  /* 0x000000ffff2e7224 */ /* 0x000fe200078e0008 */
[----:B------:R-:W-:Y:S01]  /*1d90*/  LOP3.LUT R56, R20, 0x7ffffff0, RZ, 0xc0, !PT ;  /* 0x7ffffff014387812 */ /* 0x000fe200078ec0ff */
[----:B------:R-:W-:Y:S01]  /*1da0*/  IMAD.MOV.U32 R48, RZ, RZ, R10 ;  /* 0x000000ffff307224 */ /* 0x000fe200078e000a */
[----:B------:R-:W-:Y:S01]  /*1db0*/  MOV R42, R21 ;  /* 0x00000015002a7202 */ /* 0x000fe20000000f00 */
[----:B------:R-:W-:Y:S01]  /*1dc0*/  IMAD.MOV.U32 R50, RZ, RZ, R12 ;  /* 0x000000ffff327224 */ /* 0x000fe200078e000c */
[----:B------:R-:W-:Y:S01]  /*1dd0*/  MOV R43, R5 ;  /* 0x00000005002b7202 */ /* 0x000fe20000000f00 */
[----:B------:R-:W-:Y:S01]  /*1de0*/  IMAD.MOV.U32 R52, RZ, RZ, R14 ;  /* 0x000000ffff347224 */ /* 0x000fe200078e000e */
[----:B------:R-:W-:Y:S01]  /*1df0*/  MOV R45, R7 ;  /* 0x00000007002d7202 */ /* 0x000fe20000000f00 */
[----:B------:R-:W-:Y:S01]  /*1e00*/  IMAD.MOV.U32 R54, RZ, RZ, R16 ;  /* 0x000000ffff367224 */ /* 0x000fe200078e0010 */
[----:B------:R-:W-:Y:S01]  /*1e10*/  MOV R47, R9 ;  /* 0x00000009002f7202 */ /* 0x000fe20000000f00 */
[----:B0-----:R-:W-:Y:S01]  /*1e20*/  IMAD R34, R30, UR4, RZ ;  /* 0x000000041e227c24 */ /* 0x001fe2000f8e02ff */
[----:B------:R-:W-:Y:S01]  /*1e30*/  MOV R49, R11 ;  /* 0x0000000b00317202 */ /* 0x000fe20000000f00 */
[----:B------:R-:W-:Y:S01]  /*1e40*/  IMAD.MOV.U32 R30, RZ, RZ, R28 ;  /* 0x000000ffff1e7224 */ /* 0x000fe200078e001c */
[----:B------:R-:W-:Y:S01]  /*1e50*/  MOV R51, R13 ;  /* 0x0000000d00337202 */ /* 0x000fe20000000f00 */
[----:B------:R-:W-:Y:S01]  /*1e60*/  IMAD R32, R32, UR6, RZ ;  /* 0x0000000620207c24 */ /* 0x000fe2000f8e02ff */
[----:B------:R-:W-:Y:S01]  /*1e70*/  MOV R53, R15 ;  /* 0x0000000f00357202 */ /* 0x000fe20000000f00 */
[----:B------:R-:W-:Y:S01]  /*1e80*/  IMAD.WIDE.U32 R30, R33, UR4, R30 ;  /* 0x00000004211e7c25 */ /* 0x000fe2000f8e001e */
[----:B------:R-:W-:-:S02]  /*1e90*/  MOV R39, R17 ;  /* 0x0000001100277202 */ /* 0x000fc40000000f00 */
[----:B------:R-:W-:Y:S01]  /*1ea0*/  IADD3 R56, PT, PT, -R56, RZ, RZ ;  /* 0x000000ff38387210 */ /* 0x000fe20007ffe1ff */
[----:B------:R-:W-:Y:S02]  /*1eb0*/  IMAD R33, R33, UR5, R34 ;  /* 0x0000000521217c24 */ /* 0x000fe4000f8e0222 */
[----:B------:R-:W-:Y:S02]  /*1ec0*/  IMAD R41, R35, UR7, R32 ;  /* 0x0000000723297c24 */ /* 0x000fe4000f8e0220 */
[----:B------:R-:W-:Y:S02]  /*1ed0*/  IMAD.IADD R31, R31, 0x1, R33 ;  /* 0x000000011f1f7824 */ /* 0x000fe400078e0221 */
[----:B------:R-:W-:Y:S02]  /*1ee0*/  IMAD.MOV.U32 R55, RZ, RZ, R18 ;  /* 0x000000ffff377224 */ /* 0x000fe400078e0012 */
[----:B------:R-:W-:-:S04]  /*1ef0*/  IMAD.WIDE.U32 R30, R35, UR6, R30 ;  /* 0x00000006231e7c25 */ /* 0x000fc8000f8e001e */
[----:B------:R-:W-:-:S07]  /*1f00*/  IMAD.IADD R41, R31, 0x1, R41 ;  /* 0x000000011f297824 */ /* 0x000fce00078e0229 */
.L_x_506:
[----:B------:R-:W0:Y:S01]  /*1f10*/  LDCU.64 UR4, c[0x0][0x3d0] ;  /* 0x00007a00ff0477ac */ /* 0x000e220008000a00 */
[----:B------:R-:W-:Y:S01]  /*1f20*/  SHF.R.S32.HI R32, RZ, 0x1f, R42 ;  /* 0x0000001fff207819 */ /* 0x000fe2000001142a */
[----:B------:R-:W-:Y:S01]  /*1f30*/  IMAD.MOV.U32 R37, RZ, RZ, R41 ;  /* 0x000000ffff257224 */ /* 0x000fe200078e0029 */
[----:B------:R-:W-:Y:S01]  /*1f40*/  MOV R36, R30 ;  /* 0x0000001e00247202 */ /* 0x000fe20000000f00 */
[----:B------:R-:W1:Y:S02]  /*1f50*/  LDCU.64 UR6, c[0x0][0x380] ;  /* 0x00007000ff0677ac */ /* 0x000e640008000a00 */
[----:B0-----:R-:W-:-:S04]  /*1f60*/  IMAD R33, R32, UR4, RZ ;  /* 0x0000000420217c24 */ /* 0x001fc8000f8e02ff */
[C---:B------:R-:W-:Y:S02]  /*1f70*/  IMAD R35, R42.reuse, UR5, R33 ;  /* 0x000000052a237c24 */ /* 0x040fe4000f8e0221 */
[----:B------:R-:W-:-:S05]  /*1f80*/  IMAD.WIDE.U32 R32, R42, UR4, R36 ;  /* 0x000000042a207c25 */ /* 0x000fca000f8e0024 */
[----:B------:R-:W-:Y:S02]  /*1f90*/  IADD3 R33, PT, PT, R33, R35, RZ ;  /* 0x0000002321217210 */ /* 0x000fe40007ffe0ff */
[----:B-1----:R-:W-:-:S04]  /*1fa0*/  LEA R58, P2, R32, UR6, 0x1 ;  /* 0x00000006203a7c11 */ /* 0x002fc8000f8408ff */
[----:B------:R-:W-:-:S05]  /*1fb0*/  LEA.HI.X R59, R32, UR7, R33, 0x1, P2 ;  /* 0x00000007203b7c11 */ /* 0x000fca00090f0c21 */
[----:B------:R-:W2:Y:S01]  /*1fc0*/  LDG.E.U16 R58, desc[UR8][R58.64] ;  /* 0x000000083a3a7981 */ /* 0x000ea2000c1e1500 */
[----:B------:R-:W-:Y:S01]  /*1fd0*/  SHF.R.S32.HI R32, RZ, 0x1f, R55 ;  /* 0x0000001fff207819 */ /* 0x000fe20000011437 */
[----:B------:R-:W-:-:S04]  /*1fe0*/  IMAD.WIDE.U32 R34, R55, UR4, R36 ;  /* 0x0000000437227c25 */ /* 0x000fc8000f8e0024 */
[----:B------:R-:W-:-:S04]  /*1ff0*/  IMAD R32, R32, UR4, RZ ;  /* 0x0000000420207c24 */ /* 0x000fc8000f8e02ff */
[----:B------:R-:W-:Y:S01]  /*2000*/  IMAD R33, R55, UR5, R32 ;  /* 0x0000000537217c24 */ /* 0x000fe2000f8e0220 */
[----:B------:R-:W-:-:S03]  /*2010*/  LEA R32, P2, R34, UR6, 0x1 ;  /* 0x0000000622207c11 */ /* 0x000fc6000f8408ff */
[----:B------:R-:W-:-:S05]  /*2020*/  IMAD.IADD R33, R35, 0x1, R33 ;  /* 0x0000000123217824 */ /* 0x000fca00078e0221 */
[----:B------:R-:W-:Y:S02]  /*2030*/  LEA.HI.X R33, R34, UR7, R33, 0x1, P2 ;  /* 0x0000000722217c11 */ /* 0x000fe400090f0c21 */
[----:B------:R-:W-:-:S03]  /*2040*/  SHF.R.S32.HI R35, RZ, 0x1f, R39 ;  /* 0x0000001fff237819 */ /* 0x000fc60000011427 */
[----:B------:R0:W3:Y:S01]  /*2050*/  LDG.E.U16 R32, desc[UR8][R32.64] ;  /* 0x0000000820207981 */ /* 0x0000e2000c1e1500 */
[----:B--2---:R-:W-:Y:S01]  /*2060*/  SHF.L.U32 R34, R58, 0x10, RZ ;  /* 0x000000103a227819 */ /* 0x004fe200000006ff */
[----:B------:R-:W-:-:S04]  /*2070*/  IMAD R58, R35, UR4, RZ ;  /* 0x00000004233a7c24 */ /* 0x000fc8000f8e02ff */
[C---:B------:R-:W-:Y:S02]  /*2080*/  IMAD R35, R39.reuse, UR5, R58 ;  /* 0x0000000527237c24 */ /* 0x040fe4000f8e023a */
[----:B------:R-:W-:Y:S01]  /*2090*/  FADD.FTZ R57, R34, R57 ;  /* 0x0000003922397221 */ /* 0x000fe20000010000 */
[----:B------:R-:W-:-:S04]  /*20a0*/  IMAD.WIDE.U32 R58, R39, UR4, R36 ;  /* 0x00000004273a7c25 */ /* 0x000fc8000f8e0024 */
[----:B------:R-:W-:Y:S01]  /*20b0*/  IMAD.IADD R35, R59, 0x1, R35 ;  /* 0x000000013b237824 */ /* 0x000fe200078e0223 */
[----:B------:R-:W-:-:S04]  /*20c0*/  LEA R34, P2, R58, UR6, 0x1 ;  /* 0x000000063a227c11 */ /* 0x000fc8000f8408ff */
[----:B------:R-:W-:-:S05]  /*20d0*/  LEA.HI.X R35, R58, UR7, R35, 0x1, P2 ;  /* 0x000000073a237c11 */ /* 0x000fca00090f0c23 */
[----:B------:R1:W2:Y:S01]  /*20e0*/  LDG.E.U16 R34, desc[UR8][R34.64] ;  /* 0x0000000822227981 */ /* 0x0002a2000c1e1500 */
[----:B0-----:R-:W-:Y:S02]  /*20f0*/  SHF.R.S32.HI R33, RZ, 0x1f, R54 ;  /* 0x0000001fff217819 */ /* 0x001fe40000011436 */
[----:B---3--:R-:W-:-:S03]  /*2100*/  SHF.L.U32 R32, R32, 0x10, RZ ;  /* 0x0000001020207819 */ /* 0x008fc600000006ff */
[----:B------:R-:W-:Y:S02]  /*2110*/  IMAD R33, R33, UR4, RZ ;  /* 0x0000000421217c24 */ /* 0x000fe4000f8e02ff */
[----:B------:R-:W-:Y:S02]  /*2120*/  FADD.FTZ R57, R57, R32 ;  /* 0x0000002039397221 */ /* 0x000fe40000010000 */
[C---:B------:R-:W-:Y:S02]  /*2130*/  IMAD R59, R54.reuse, UR5, R33 ;  /* 0x00000005363b7c24 */ /* 0x040fe4000f8e0221 */
[----:B------:R-:W-:-:S04]  /*2140*/  IMAD.WIDE.U32 R32, R54, UR4, R36 ;  /* 0x0000000436207c25 */ /* 0x000fc8000f8e0024 */
[----:B------:R-:W-:Y:S01]  /*2150*/  IMAD.IADD R33, R33, 0x1, R59 ;  /* 0x0000000121217824 */ /* 0x000fe200078e023b */
[----:B------:R-:W-:-:S04]  /*2160*/  LEA R58, P2, R32, UR6, 0x1 ;  /* 0x00000006203a7c11 */ /* 0x000fc8000f8408ff */
[----:B------:R-:W-:Y:S02]  /*2170*/  LEA.HI.X R59, R32, UR7, R33, 0x1, P2 ;  /* 0x00000007203b7c11 */ /* 0x000fe400090f0c21 */
[----:B------:R-:W-:-:S03]  /*2180*/  SHF.R.S32.HI R32, RZ, 0x1f, R53 ;  /* 0x0000001fff207819 */ /* 0x000fc60000011435 */
[----:B------:R0:W3:Y:S02]  /*2190*/  LDG.E.U16 R58, desc[UR8][R58.64] ;  /* 0x000000083a3a7981 */ /* 0x0000e4000c1e1500 */
[----:B------:R-:W-:-:S04]  /*21a0*/  IMAD R32, R32, UR4, RZ ;  /* 0x0000000420207c24 */ /* 0x000fc8000f8e02ff */
[C---:B-1----:R-:W-:Y:S02]  /*21b0*/  IMAD R35, R53.reuse, UR5, R32 ;  /* 0x0000000535237c24 */ /* 0x042fe4000f8e0220 */
[----:B------:R-:W-:-:S04]  /*21c0*/  IMAD.WIDE.U32 R32, R53, UR4, R36 ;  /* 0x0000000435207c25 */ /* 0x000fc8000f8e0024 */
[----:B------:R-:W-:Y:S01]  /*21d0*/  IMAD.IADD R33, R33, 0x1, R35 ;  /* 0x0000000121217824 */ /* 0x000fe200078e0223 */
[----:B--2---:R-:W-:-:S05]  /*21e0*/  SHF.L.U32 R34, R34, 0x10, RZ ;  /* 0x0000001022227819 */ /* 0x004fca00000006ff */
[----:B------:R-:W-:Y:S01]  /*21f0*/  FADD.FTZ R57, R57, R34 ;  /* 0x0000002239397221 */ /* 0x000fe20000010000 */
[----:B------:R-:W-:-:S04]  /*2200*/  LEA R34, P2, R32, UR6, 0x1 ;  /* 0x0000000620227c11 */ /* 0x000fc8000f8408ff */
[----:B------:R-:W-:-:S05]  /*2210*/  LEA.HI.X R35, R32, UR7, R33, 0x1, P2 ;  /* 0x0000000720237c11 */ /* 0x000fca00090f0c21 */
[----:B------:R1:W2:Y:S01]  /*2220*/  LDG.E.U16 R34, desc[UR8][R34.64] ;  /* 0x0000000822227981 */ /* 0x0002a2000c1e1500 */
[----:B------:R-:W-:-:S05]  /*2230*/  SHF.R.S32.HI R32, RZ, 0x1f, R52 ;  /* 0x0000001fff207819 */ /* 0x000fca0000011434 */
[----:B------:R-:W-:-:S04]  /*2240*/  IMAD R33, R32, UR4, RZ ;  /* 0x0000000420217c24 */ /* 0x000fc8000f8e02ff */
[----:B0-----:R-:W-:Y:S01]  /*2250*/  IMAD R59, R52, UR5, R33 ;  /* 0x00000005343b7c24 */ /* 0x001fe2000f8e0221 */
[----:B---3--:R-:W-:Y:S01]  /*2260*/  SHF.L.U32 R58, R58, 0x10, RZ ;  /* 0x000000103a3a7819 */ /* 0x008fe200000006ff */
[----:B------:R-:W-:-:S04]  /*2270*/  IMAD.WIDE.U32 R32, R52, UR4, R36 ;  /* 0x0000000434207c25 */ /* 0x000fc8000f8e0024 */
[----:B------:R-:W-:Y:S01]  /*2280*/  FADD.FTZ R57, R57, R58 ;  /* 0x0000003a39397221 */ /* 0x000fe20000010000 */
        /* <DEDUP_REMOVED lines=36> */
[C---:B0-----:R-:W-:Y:S02]  /*24d0*/  IMAD R59, R48.reuse, UR5, R33 ;  /* 0x00000005303b7c24 */ /* 0x041fe4000f8e0221 */
[----:B------:R-:W-:Y:S01]  /*24e0*/  IMAD.WIDE.U32 R32, R48, UR4, R36 ;  /* 0x0000000430207c25 */ /* 0x000fe2000f8e0024 */
[----:B---3--:R-:W-:-:S03]  /*24f0*/  SHF.L.U32 R58, R58, 0x10, RZ ;  /* 0x000000103a3a7819 */ /* 0x008fc600000006ff */
[----:B------:R-:W-:Y:S02]  /*2500*/  IMAD.IADD R33, R33, 0x1, R59 ;  /* 0x0000000121217824 */ /* 0x000fe400078e023b */
[----:B------:R-:W-:Y:S01]  /*2510*/  FADD.FTZ R57, R57, R58 ;  /* 0x0000003a39397221 */ /* 0x000fe20000010000 */
        /* <DEDUP_REMOVED lines=23> */
[----:B------:R-:W3:Y:S02]  /*2690*/  LDG.E.U16 R58, desc[UR8][R58.64] ;  /* 0x000000083a3a7981 */ /* 0x000ee4000c1e1500 */
        /* <DEDUP_REMOVED lines=8> */
[----:B------:R-:W2:Y:S01]  /*2720*/  LDG.E.U16 R34, desc[UR8][R34.64] ;  /* 0x0000000822227981 */ /* 0x000ea2000c1e1500 */
[----:B------:R-:W-:-:S05]  /*2730*/  SHF.R.S32.HI R33, RZ, 0x1f, R44 ;  /* 0x0000001fff217819 */ /* 0x000fca000001142c */
[----:B------:R-:W-:Y:S01]  /*2740*/  IMAD R33, R33, UR4, RZ ;  /* 0x0000000421217c24 */ /* 0x000fe2000f8e02ff */
[----:B---3--:R-:W-:-:S05]  /*2750*/  SHF.L.U32 R58, R58, 0x10, RZ ;  /* 0x000000103a3a7819 */ /* 0x008fca00000006ff */
[----:B------:R-:W-:Y:S01]  /*2760*/  FADD.FTZ R58, R57, R58 ;  /* 0x0000003a393a7221 */ /* 0x000fe20000010000 */
[C---:B------:R-:W-:Y:S02]  /*2770*/  IMAD R57, R44.reuse, UR5, R33 ;  /* 0x000000052c397c24 */ /* 0x040fe4000f8e0221 */
[----:B------:R-:W-:-:S04]  /*2780*/  IMAD.WIDE.U32 R32, R44, UR4, R36 ;  /* 0x000000042c207c25 */ /* 0x000fc8000f8e0024 */
[----:B------:R-:W-:Y:S01]  /*2790*/  IMAD.IADD R33, R33, 0x1, R57 ;  /* 0x0000000121217824 */ /* 0x000fe200078e0239 */
[----:B------:R-:W-:-:S04]  /*27a0*/  LEA R60, P2, R32, UR6, 0x1 ;  /* 0x00000006203c7c11 */ /* 0x000fc8000f8408ff */
[----:B------:R-:W-:Y:S02]  /*27b0*/  LEA.HI.X R61, R32, UR7, R33, 0x1, P2 ;  /* 0x00000007203d7c11 */ /* 0x000fe400090f0c21 */
[----:B------:R-:W-:Y:S02]  /*27c0*/  SHF.R.S32.HI R32, RZ, 0x1f, R43 ;  /* 0x0000001fff207819 */ /* 0x000fe4000001142b */
[----:B------:R-:W-:Y:S01]  /*27d0*/  SHF.R.S32.HI R59, RZ, 0x1f, R40 ;  /* 0x0000001fff3b7819 */ /* 0x000fe20000011428 */
[----:B------:R-:W3:Y:S02]  /*27e0*/  LDG.E.U16 R57, desc[UR8][R60.64] ;  /* 0x000000083c397981 */ /* 0x000ee4000c1e1500 */
[----:B------:R-:W-:Y:S02]  /*27f0*/  IMAD R32, R32, UR4, RZ ;  /* 0x0000000420207c24 */ /* 0x000fe4000f8e02ff */
[----:B------:R-:W-:-:S04]  /*2800*/  IMAD R59, R59, UR4, RZ ;  /* 0x000000043b3b7c24 */ /* 0x000fc8000f8e02ff */
[----:B------:R-:W-:Y:S01]  /*2810*/  IMAD R59, R40, UR5, R59 ;  /* 0x00000005283b7c24 */ /* 0x000fe2000f8e023b */
[----:B--2---:R-:W-:Y:S01]  /*2820*/  SHF.L.U32 R33, R34, 0x10, RZ ;  /* 0x0000001022217819 */ /* 0x004fe200000006ff */
[----:B------:R-:W-:-:S04]  /*2830*/  IMAD.WIDE.U32 R34, R43, UR4, R36 ;  /* 0x000000042b227c25 */ /* 0x000fc8000f8e0024 */
[----:B------:R-:W-:Y:S01]  /*2840*/  FADD.FTZ R58, R58, R33 ;  /* 0x000000213a3a7221 */ /* 0x000fe20000010000 */
[----:B------:R-:W-:Y:S01]  /*2850*/  IMAD R33, R43, UR5, R32 ;  /* 0x000000052b217c24 */ /* 0x000fe2000f8e0220 */
[----:B------:R-:W-:-:S03]  /*2860*/  LEA R32, P2, R34, UR6, 0x1 ;  /* 0x0000000622207c11 */ /* 0x000fc6000f8408ff */
[----:B------:R-:W-:-:S05]  /*2870*/  IMAD.IADD R33, R35, 0x1, R33 ;  /* 0x0000000123217824 */ /* 0x000fca00078e0221 */
[----:B------:R-:W-:Y:S01]  /*2880*/  LEA.HI.X R33, R34, UR7, R33, 0x1, P2 ;  /* 0x0000000722217c11 */ /* 0x000fe200090f0c21 */
[----:B------:R-:W-:-:S04]  /*2890*/  IMAD.WIDE.U32 R34, R40, UR4, R36 ;  /* 0x0000000428227c25 */ /* 0x000fc8000f8e0024 */
[----:B------:R-:W2:Y:S01]  /*28a0*/  LDG.E.U16 R32, desc[UR8][R32.64] ;  /* 0x0000000820207981 */ /* 0x000ea2000c1e1500 */
[----:B------:R-:W-:Y:S02]  /*28b0*/  IADD3 R35, PT, PT, R35, R59, RZ ;  /* 0x0000003b23237210 */ /* 0x000fe40007ffe0ff */
[----:B------:R-:W-:-:S04]  /*28c0*/  LEA R36, P2, R34, UR6, 0x1 ;  /* 0x0000000622247c11 */ /* 0x000fc8000f8408ff */
[----:B------:R-:W-:-:S05]  /*28d0*/  LEA.HI.X R37, R34, UR7, R35, 0x1, P2 ;  /* 0x0000000722257c11 */ /* 0x000fca00090f0c23 */
[----:B------:R-:W4:Y:S01]  /*28e0*/  LDG.E.U16 R36, desc[UR8][R36.64] ;  /* 0x0000000824247981 */ /* 0x000f22000c1e1500 */
[----:B------:R-:W-:Y:S02]  /*28f0*/  VIADD R56, R56, 0x10 ;  /* 0x0000001038387836 */ /* 0x000fe40000000000 */
[----:B---3--:R-:W-:-:S03]  /*2900*/  IMAD.U32 R57, R57, 0x10000, RZ ;  /* 0x0001000039397824 */ /* 0x008fc600078e00ff */
[----:B------:R-:W-:Y:S01]  /*2910*/  ISETP.NE.AND P2, PT, R56, RZ, PT ;  /* 0x000000ff3800720c */ /* 0x000fe20003f45270 */
[----:B------:R-:W-:Y:S01]  /*2920*/  FADD.FTZ R57, R58, R57 ;  /* 0x000000393a397221 */ /* 0x000fe20000010000 */
[----:B------:R-:W-:Y:S01]  /*2930*/  VIADD R55, R55, 0x10 ;  /* 0x0000001037377836 */ /* 0x000fe20000000000 */
[----:B------:R-:W-:Y:S01]  /*2940*/  IADD3 R39, PT, PT, R39, 0x10, RZ ;  /* 0x0000001027277810 */ /* 0x000fe20007ffe0ff */
        /* <DEDUP_REMOVED lines=13> */
[----:B------:R-:W-:-:S02]  /*2a20*/  IADD3 R40, PT, PT, R40, 0x10, RZ ;  /* 0x0000001028287810 */ /* 0x000fc40007ffe0ff */
[----:B--2---:R-:W-:-:S05]  /*2a30*/  SHF.L.U32 R34, R32, 0x10, RZ ;  /* 0x0000001020227819 */ /* 0x004fca00000006ff */
[----:B------:R-:W-:Y:S01]  /*2a40*/  FADD.FTZ R57, R57, R34 ;  /* 0x0000002239397221 */ /* 0x000fe20000010000 */
[----:B----4-:R-:W-:-:S05]  /*2a50*/  SHF.L.U32 R58, R36, 0x10, RZ ;  /* 0x00000010243a7819 */ /* 0x010fca00000006ff */
[----:B------:R-:W-:Y:S01]  /*2a60*/  FADD.FTZ R57, R57, R58 ;  /* 0x0000003a39397221 */ /* 0x000fe20000010000 */
[----:B------:R-:W-:Y:S06]  /*2a70*/  @P2 BRA `(.L_x_506) ;  /* 0xfffffff400242947 */ /* 0x000fec000383ffff */
[----:B------:R-:W-:Y:S05]  /*2a80*/  BSYNC.RECONVERGENT B5 ;  /* 0x0000000000057941 */ /* 0x000fea0003800200 */
.L_x_505:
[----:B------:R-:W-:-:S07]  /*2a90*/  LOP3.LUT R50, R20, 0x7ffffff0, RZ, 0xc0, !PT ;  /* 0x7ffffff014327812 */ /* 0x000fce00078ec0ff */
.L_x_504:
[----:B------:R-:W-:Y:S05]  /*2aa0*/  BSYNC.RECONVERGENT B4 ;  /* 0x0000000000047941 */ /* 0x000fea0003800200 */
.L_x_503:
[----:B------:R-:W-:-:S13]  /*2ab0*/  LOP3.LUT P2, RZ, R20, 0xf, RZ, 0xc0, !PT ;  /* 0x0000000f14ff7812 */ /* 0x000fda000784c0ff */
[----:B------:R-:W-:Y:S05]  /*2ac0*/  @!P2 BRA `(.L_x_502) ;  /* 0x0000000c0038a947 */ /* 0x000fea0003800000 */
[----:B------:R-:W0:Y:S01]  /*2ad0*/  LDCU.128 UR4, c[0x0][0x3c0] ;  /* 0x00007800ff0477ac */ /* 0x000e220008000c00 */
[----:B------:R-:W-:Y:S01]  /*2ae0*/  IMAD.IADD R33, R19, 0x1, R26 ;  /* 0x0000000113217824 */ /* 0x000fe200078e021a */
[----:B------:R-:W-:Y:S01]  /*2af0*/  MOV R31, R27 ;  /* 0x0000001b001f7202 */ /* 0x000fe20000000f00 */
[----:B------:R-:W-:Y:S01]  /*2b00*/  BSSY.RECONVERGENT B4, `(.L_x_507) ;  /* 0x000006b000047945 */ /* 0x000fe20003800200 */
[----:B------:R-:W-:Y:S02]  /*2b10*/  IADD3 R37, PT, PT, R25, R0, RZ ;  /* 0x0000000019257210 */ /* 0x000fe40007ffe0ff */
[----:B------:R-:W-:Y:S02]  /*2b20*/  SHF.R.S32.HI R30, RZ, 0x1f, R33 ;  /* 0x0000001fff1e7819 */ /* 0x000fe40000011421 */
[----:B------:R-:W-:-:S03]  /*2b30*/  ISETP.NE.AND P2, PT, R3, RZ, PT ;  /* 0x000000ff0300720c */ /* 0x000fc60003f45270 */
[----:B0-----:R-:W-:Y:S02]  /*2b40*/  IMAD R32, R30, UR4, RZ ;  /* 0x000000041e207c24 */ /* 0x001fe4000f8e02ff */
[----:B------:R-:W-:-:S04]  /*2b50*/  IMAD.MOV.U32 R30, RZ, RZ, R28 ;  /* 0x000000ffff1e7224 */ /* 0x000fc800078e001c */
[----:B------:R-:W-:Y:S01]  /*2b60*/  IMAD.WIDE.U32 R34, R33, UR4, R30 ;  /* 0x0000000421227c25 */ /* 0x000fe2000f8e001e */
[----:B------:R-:W-:-:S03]  /*2b70*/  SHF.R.S32.HI R30, RZ, 0x1f, R37 ;  /* 0x0000001fff1e7819 */ /* 0x000fc60000011425 */
[----:B------:R-:W-:Y:S02]  /*2b80*/  IMAD R33, R33, UR5, R32 ;  /* 0x0000000521217c24 */ /* 0x000fe4000f8e0220 */
[----:B------:R-:W-:Y:S02]  /*2b90*/  IMAD R30, R30, UR6, RZ ;  /* 0x000000061e1e7c24 */ /* 0x000fe4000f8e02ff */
[----:B------:R-:W-:Y:S02]  /*2ba0*/  IMAD.IADD R35, R35, 0x1, R33 ;  /* 0x0000000123237824 */ /* 0x000fe400078e0221 */
[C---:B------:R-:W-:Y:S02]  /*2bb0*/  IMAD R49, R37.reuse, UR7, R30 ;  /* 0x0000000725317c24 */ /* 0x040fe4000f8e021e */
[----:B------:R-:W-:-:S05]  /*2bc0*/  IMAD.WIDE.U32 R34, R37, UR6, R34 ;  /* 0x0000000625227c25 */ /* 0x000fca000f8e0022 */
[----:B------:R-:W-:Y:S01]  /*2bd0*/  IADD3 R49, PT, PT, R49, R35, RZ ;  /* 0x0000002331317210 */ /* 0x000fe20007ffe0ff */
[----:B------:R-:W-:Y:S06]  /*2be0*/  @!P1 BRA `(.L_x_508) ;  /* 0x0000000400709947 */ /* 0x000fec0003800000 */
[----:B------:R-:W0:Y:S01]  /*2bf0*/  LDCU.64 UR4, c[0x0][0x3d0] ;  /* 0x00007a00ff0477ac */ /* 0x000e220008000a00 */
[----:B------:R-:W-:Y:S02]  /*2c00*/  IMAD.IADD R39, R21, 0x1, R50 ;  /* 0x0000000115277824 */ /* 0x000fe400078e0232 */
[----:B------:R-:W-:Y:S01]  /*2c10*/  IMAD.MOV.U32 R48, RZ, RZ, R34 ;  /* 0x000000ffff307224 */ /* 0x000fe200078e0022 */
[----:B------:R-:W1:Y:S01]  /*2c20*/  LDCU.64 UR6, c[0x0][0x380] ;  /* 0x00007000ff0677ac */ /* 0x000e620008000a00 */
[C---:B------:R-:W-:Y:S01]  /*2c30*/  VIADD R37, R39.reuse, 0x3 ;  /* 0x0000000327257836 */ /* 0x040fe20000000000 */
[----:B------:R-:W-:Y:S02]  /*2c40*/  IADD3 R31, PT, PT, R39, 0x1, RZ ;  /* 0x00000001271f7810 */ /* 0x000fe40007ffe0ff */
[----:B------:R-:W-:Y:S02]  /*2c50*/  SHF.R.S32.HI R30, RZ, 0x1f, R39 ;  /* 0x0000001fff1e7819 */ /* 0x000fe40000011427 */
[----:B------:R-:W-:-:S02]  /*2c60*/  SHF.R.S32.HI R36, RZ, 0x1f, R31 ;  /* 0x0000001fff247819 */ /* 0x000fc4000001141f */
[C---:B------:R-:W-:Y:S02]  /*2c70*/  IADD3 R43, PT, PT, R39.reuse, 0x2, RZ ;  /* 0x00000002272b7810 */ /* 0x040fe40007ffe0ff */
[C---:B------:R-:W-:Y:S02]  /*2c80*/  IADD3 R41, PT, PT, R39.reuse, 0x4, RZ ;  /* 0x0000000427297810 */ /* 0x040fe40007ffe0ff */
[----:B------:R-:W-:Y:S01]  /*2c90*/  SHF.R.S32.HI R40, RZ, 0x1f, R43 ;  /* 0x0000001fff287819 */ /* 0x000fe2000001142b */
[----:B0-----:R-:W-:Y:S01]  /*2ca0*/  IMAD R36, R36, UR4, RZ ;  /* 0x0000000424247c24 */ /* 0x001fe2000f8e02ff */
[----:B------:R-:W-:Y:S01]  /*2cb0*/  IADD3 R53, PT, PT, R39, 0x6, RZ ;  /* 0x0000000627357810 */ /* 0x000fe20007ffe0ff */
[----:B------:R-:W-:Y:S02]  /*2cc0*/  IMAD R42, R30, UR4, RZ ;  /* 0x000000041e2a7c24 */ /* 0x000fe4000f8e02ff */
[----:B------:R-:W-:Y:S01]  /*2cd0*/  IMAD R47, R31, UR5, R36 ;  /* 0x000000051f2f7c24 */ /* 0x000fe2000f8e0224 */
[----:B------:R-:W-:Y:S01]  /*2ce0*/  SHF.R.S32.HI R36, RZ, 0x1f, R37 ;  /* 0x0000001fff247819 */ /* 0x000fe20000011425 */
[----:B------:R-:W-:-:S04]  /*2cf0*/  IMAD.WIDE.U32 R32, R39, UR4, R48 ;  /* 0x0000000427207c25 */ /* 0x000fc8000f8e0030 */
[----:B------:R-:W-:Y:S01]  /*2d00*/  IMAD R45, R39, UR5, R42 ;  /* 0x00000005272d7c24 */ /* 0x000fe2000f8e022a */
[----:B-1----:R-:W-:Y:S01]  /*2d10*/  LEA R46, P3, R32, UR6, 0x1 ;  /* 0x00000006202e7c11 */ /* 0x002fe2000f8608ff */
[----:B------:R-:W-:Y:S02]  /*2d20*/  IMAD R40, R40, UR4, RZ ;  /* 0x0000000428287c24 */ /* 0x000fe4000f8e02ff */
[----:B------:R-:W-:-:S04]  /*2d30*/  IMAD.WIDE.U32 R30, R31, UR4, R48 ;  /* 0x000000041f1e7c25 */ /* 0x000fc8000f8e0030 */
[----:B------:R-:W-:Y:S01]  /*2d40*/  IMAD R36, R36, UR4, RZ ;  /* 0x0000000424247c24 */ /* 0x000fe2000f8e02ff */
[----:B------:R-:W-:Y:S01]  /*2d50*/  LEA R44, P4, R30, UR6, 0x1 ;  /* 0x000000061e2c7c11 */ /* 0x000fe2000f8808ff */
[----:B------:R-:W-:Y:S01]  /*2d60*/  IMAD.IADD R45, R33, 0x1, R45 ;  /* 0x00000001212d7824 */ /* 0x000fe200078e022d */
[----:B------:R-:W-:Y:S01]  /*2d70*/  IADD3 R33, PT, PT, R31, R47, RZ ;  /* 0x0000002f1f217210 */ /* 0x000fe20007ffe0ff */
[----:B------:R-:W-:Y:S01]  /*2d80*/  IMAD R51, R43, UR5, R40 ;  /* 0x000000052b337c24 */ /* 0x000fe2000f8e0228 */
[----:B------:R-:W-:Y:S01]  /*2d90*/  SHF.R.S32.HI R40, RZ, 0x1f, R41 ;  /* 0x0000001fff287819 */ /* 0x000fe20000011429 */
[C---:B------:R-:W-:Y:S01]  /*2da0*/  IMAD R31, R37.reuse, UR5, R36 ;  /* 0x00000005251f7c24 */ /* 0x040fe2000f8e0224 */
[----:B------:R-:W-:Y:S01]  /*2db0*/  LEA.HI.X R47, R32, UR7, R45, 0x1, P3 ;  /* 0x00000007202f7c11 */ /* 0x000fe200098f0c2d */
[----:B------:R-:W-:Y:S01]  /*2dc0*/  IMAD.WIDE.U32 R36, R37, UR4, R48 ;  /* 0x0000000425247c25 */ /* 0x000fe2000f8e0030 */
[----:B------:R-:W-:-:S03]  /*2dd0*/  LEA.HI.X R45, R30, UR7, R33, 0x1, P4 ;  /* 0x000000071e2d7c11 */ /* 0x000fc6000a0f0c21 */
[----:B------:R-:W-:Y:S01]  /*2de0*/  IMAD.WIDE.U32 R42, R43, UR4, R48 ;  /* 0x000000042b2a7c25 */ /* 0x000fe2000f8e0030 */
[----:B------:R-:W-:Y:S01]  /*2df0*/  IADD3 R33, PT, PT, R37, R31, RZ ;  /* 0x0000001f25217210 */ /* 0x000fe20007ffe0ff */
[----:B------:R-:W2:Y:S01]  /*2e00*/  LDG.E.U16 R44, desc[UR8][R44.64] ;  /* 0x000000082c2c7981 */ /* 0x000ea2000c1e1500 */
[----:B------:R-:W-:Y:S01]  /*2e10*/  LEA R32, P4, R36, UR6, 0x1 ;  /* 0x0000000624207c11 */ /* 0x000fe2000f8808ff */
[----:B------:R-:W-:Y:S01]  /*2e20*/  IMAD R30, R40, UR4, RZ ;  /* 0x00000004281e7c24 */ /* 0x000fe2000f8e02ff */
[----:B------:R-:W-:Y:S01]  /*2e30*/  LEA R40, P3, R42, UR6, 0x1 ;  /* 0x000000062a287c11 */ /* 0x000fe2000f8608ff */
[----:B------:R-:W-:Y:S01]  /*2e40*/  IMAD.IADD R51, R43, 0x1, R51 ;  /* 0x000000012b337824 */ /* 0x000fe200078e0233 */
[----:B------:R-:W-:Y:S01]  /*2e50*/  LEA.HI.X R33, R36, UR7, R33, 0x1, P4 ;  /* 0x0000000724217c11 */ /* 0x000fe2000a0f0c21 */
[C---:B------:R-:W-:Y:S02]  /*2e60*/  IMAD R37, R41.reuse, UR5, R30 ;  /* 0x0000000529257c24 */ /* 0x040fe4000f8e021e */
[----:B------:R-:W-:Y:S01]  /*2e70*/  IMAD.WIDE.U32 R30, R41, UR4, R48 ;  /* 0x00000004291e7c25 */ /* 0x000fe2000f8e0030 */
[----:B------:R-:W-:Y:S01]  /*2e80*/  LEA.HI.X R41, R42, UR7, R51, 0x1, P3 ;  /* 0x000000072a297c11 */ /* 0x000fe200098f0c33 */
[----:B------:R-:W3:Y:S01]  /*2e90*/  LDG.E.U16 R32, desc[UR8][R32.64] ;  /* 0x0000000820207981 */ /* 0x000ee2000c1e1500 */
[C---:B------:R-:W-:Y:S01]  /*2ea0*/  IADD3 R51, PT, PT, R39.reuse, 0x7, RZ ;  /* 0x0000000727337810 */ /* 0x040fe20007ffe0ff */
[----:B------:R-:W-:Y:S01]  /*2eb0*/  VIADD R43, R39, 0x5 ;  /* 0x00000005272b7836 */ /* 0x000fe20000000000 */
[----:B------:R-:W-:Y:S01]  /*2ec0*/  LEA R36, P3, R30, UR6, 0x1 ;  /* 0x000000061e247c11 */ /* 0x000fe2000f8608ff */
[----:B------:R-:W-:Y:S01]  /*2ed0*/  IMAD.IADD R37, R31, 0x1, R37 ;  /* 0x000000011f257824 */ /* 0x000fe200078e0225 */
[----:B------:R0:W4:Y:S01]  /*2ee0*/  LDG.E.U16 R39, desc[UR8][R46.64] ;  /* 0x000000082e277981 */ /* 0x000122000c1e1500 */
[----:B------:R-:W-:-:S02]  /*2ef0*/  SHF.R.S32.HI R52, RZ, 0x1f, R51 ;  /* 0x0000001fff347819 */ /* 0x000fc40000011433 */
[----:B------:R-:W-:Y:S01]  /*2f00*/  SHF.R.S32.HI R31, RZ, 0x1f, R43 ;  /* 0x0000001fff1f7819 */ /* 0x000fe2000001142b */
[----:B------:R-:W5:Y:S01]  /*2f10*/  LDG.E.U16 R40, desc[UR8][R40.64] ;  /* 0x0000000828287981 */ /* 0x000f62000c1e1500 */
[----:B------:R-:W-:Y:S02]  /*2f20*/  LEA.HI.X R37, R30, UR7, R37, 0x1, P3 ;  /* 0x000000071e257c11 */ /* 0x000fe400098f0c25 */
[----:B------:R-:W-:Y:S01]  /*2f30*/  SHF.R.S32.HI R30, RZ, 0x1f, R53 ;  /* 0x0000001fff1e7819 */ /* 0x000fe20000011435 */
[----:B------:R-:W-:Y:S02]  /*2f40*/  IMAD R42, R31, UR4, RZ ;  /* 0x000000041f2a7c24 */ /* 0x000fe4000f8e02ff */
[----:B------:R-:W-:Y:S01]  /*2f50*/  IMAD R54, R52, UR4, RZ ;  /* 0x0000000434367c24 */ /* 0x000fe2000f8e02ff */
[----:B------:R-:W3:Y:S01]  /*2f60*/  LDG.E.U16 R36, desc[UR8][R36.64] ;  /* 0x0000000824247981 */ /* 0x000ee2000c1e1500 */
[----:B------:R-:W-:Y:S02]  /*2f70*/  IMAD R30, R30, UR4, RZ ;  /* 0x000000041e1e7c24 */ /* 0x000fe4000f8e02ff */
[----:B------:R-:W-:-:S02]  /*2f80*/  IMAD R55, R43, UR5, R42 ;  /* 0x000000052b377c24 */ /* 0x000fc4000f8e022a */
[----:B------:R-:W-:-:S04]  /*2f90*/  IMAD.WIDE.U32 R42, R43, UR4, R48 ;  /* 0x000000042b2a7c25 */ /* 0x000fc8000f8e0030 */
[C---:B------:R-:W-:Y:S02]  /*2fa0*/  IMAD R59, R53.reuse, UR5, R30 ;  /* 0x00000005353b7c24 */ /* 0x040fe4000f8e021e */
[----:B------:R-:W-:-:S04]  /*2fb0*/  IMAD.WIDE.U32 R30, R53, UR4, R48 ;  /* 0x00000004351e7c25 */ /* 0x000fc8000f8e0030 */
[----:B------:R-:W-:-:S04]  /*2fc0*/  IMAD.WIDE.U32 R52, R51, UR4, R48 ;  /* 0x0000000433347c25 */ /* 0x000fc8000f8e0030 */
[----:B------:R-:W-:Y:S01]  /*2fd0*/  IMAD R51, R51, UR5, R54 ;  /* 0x0000000533337c24 */ /* 0x000fe2000f8e0236 */
[----:B------:R-:W-:Y:S01]  /*2fe0*/  LEA R54, P3, R42, UR6, 0x1 ;  /* 0x000000062a367c11 */ /* 0x000fe2000f8608ff */
[----:B------:R-:W-:Y:S01]  /*2ff0*/  IMAD.IADD R55, R43, 0x1, R55 ;  /* 0x000000012b377824 */ /* 0x000fe200078e0237 */
[----:B0-----:R-:W-:Y:S02]  /*3000*/  LEA R46, P4, R30, UR6, 0x1 ;  /* 0x000000061e2e7c11 */ /* 0x001fe4000f8808ff */
[----:B------:R-:W-:Y:S02]  /*3010*/  IADD3 R59, PT, PT, R31, R59, RZ ;  /* 0x0000003b1f3b7210 */ /* 0x000fe40007ffe0ff */
[----:B------:R-:W-:Y:S01]  /*3020*/  LEA.HI.X R55, R42, UR7, R55, 0x1, P3 ;  /* 0x000000072a377c11 */ /* 0x000fe200098f0c37 */
[----:B------:R-:W-:Y:S01]  /*3030*/  IMAD.IADD R51, R53, 0x1, R51 ;  /* 0x0000000135337824 */ /* 0x000fe200078e0233 */
[----:B------:R-:W-:Y:S02]  /*3040*/  LEA.HI.X R47, R30, UR7, R59, 0x1, P4 ;  /* 0x000000071e2f7c11 */ /* 0x000fe4000a0f0c3b */
[C---:B------:R-:W-:Y:S01]  /*3050*/  LEA R30, P3, R52.reuse, UR6, 0x1 ;  /* 0x00000006341e7c11 */ /* 0x040fe2000f8608ff */
[----:B------:R-:W3:Y:S03]  /*3060*/  LDG.E.U16 R54, desc[UR8][R54.64] ;  /* 0x0000000836367981 */ /* 0x000ee6000c1e1500 */
[----:B------:R-:W-:Y:S01]  /*3070*/  LEA.HI.X R31, R52, UR7, R51, 0x1, P3 ;  /* 0x00000007341f7c11 */ /* 0x000fe200098f0c33 */
[----:B------:R-:W3:Y:S04]  /*3080*/  LDG.E.U16 R46, desc[UR8][R46.64] ;  /* 0x000000082e2e7981 */ /* 0x000ee8000c1e1500 */
[----:B------:R0:W3:Y:S01]  /*3090*/  LDG.E.U16 R30, desc[UR8][R30.64] ;  /* 0x000000081e1e7981 */ /* 0x0000e2000c1e1500 */
[----:B------:R-:W-:Y:S01]  /*30a0*/  IADD3 R50, PT, PT, R50, 0x8, RZ ;  /* 0x0000000832327810 */ /* 0x000fe20007ffe0ff */
[----:B--2---:R-:W-:Y:S01]  /*30b0*/  IMAD.U32 R33, R44, 0x10000, RZ ;  /* 0x000100002c217824 */ /* 0x004fe200078e00ff */
[----:B----4-:R-:W-:-:S05]  /*30c0*/  SHF.L.U32 R42, R39, 0x10, RZ ;  /* 0x00000010272a7819 */ /* 0x010fca00000006ff */
[----:B------:R-:W-:Y:S01]  /*30d0*/  FADD.FTZ R42, R57, R42 ;  /* 0x0000002a392a7221 */ /* 0x000fe20000010000 */
[----:B-----5:R-:W-:-:S03]  /*30e0*/  SHF.L.U32 R40, R40, 0x10, RZ ;  /* 0x0000001028287819 */ /* 0x020fc600000006ff */
[----:B------:R-:W-:Y:S01]  /*30f0*/  FADD.FTZ R33, R42, R33 ;  /* 0x000000212a217221 */ /* 0x000fe20000010000 */
[----:B---3--:R-:W-:-:S03]  /*3100*/  IMAD.U32 R32, R32, 0x10000, RZ ;  /* 0x0001000020207824 */ /* 0x008fc600078e00ff */
[----:B------:R-:W-:Y:S01]  /*3110*/  FADD.FTZ R33, R33, R40 ;  /* 0x0000002821217221 */ /* 0x000fe20000010000 */
[----:B------:R-:W-:-:S03]  /*3120*/  SHF.L.U32 R37, R36, 0x10, RZ ;  /* 0x0000001024257819 */ /* 0x000fc600000006ff */
[----:B------:R-:W-:-:S04]  /*3130*/  FADD.FTZ R32, R33, R32 ;  /* 0x0000002021207221 */ /* 0x000fc80000010000 */
[----:B------:R-:W-:Y:S01]  /*3140*/  FADD.FTZ R32, R32, R37 ;  /* 0x0000002520207221 */ /* 0x000fe20000010000 */
[----:B------:R-:W-:Y:S01]  /*3150*/  IMAD.U32 R33, R54, 0x10000, RZ ;  /* 0x0001000036217824 */ /* 0x000fe200078e00ff */
[----:B0-----:R-:W-:-:S03]  /*3160*/  SHF.L.U32 R31, R46, 0x10, RZ ;  /* 0x000000102e1f7819 */ /* 0x001fc600000006ff */
[----:B------:R-:W-:Y:S01]  /*3170*/  FADD.FTZ R32, R32, R33 ;  /* 0x0000002120207221 */ /* 0x000fe20000010000 */
[----:B------:R-:W-:-:S03]  /*3180*/  IMAD.U32 R30, R30, 0x10000, RZ ;  /* 0x000100001e1e7824 */ /* 0x000fc600078e00ff */
[----:B------:R-:W-:-:S04]  /*3190*/  FADD.FTZ R31, R32, R31 ;  /* 0x0000001f201f7221 */ /* 0x000fc80000010000 */
[----:B------:R-:W-:-:S07]  /*31a0*/  FADD.FTZ R57, R31, R30 ;  /* 0x0000001e1f397221 */ /* 0x000fce0000010000 */
.L_x_508:
[----:B------:R-:W-:Y:S05]  /*31b0*/  BSYNC.RECONVERGENT B4 ;  /* 0x0000000000047941 */ /* 0x000fea0003800200 */
.L_x_507:
[----:B------:R-:W-:Y:S05]  /*31c0*/  @!P2 BRA `(.L_x_502) ;  /* 0x000000040078a947 */ /* 0x000fea0003800000 */
[----:B------:R-:W-:Y:S01]  /*31d0*/  VIADD R30, R3, 0xffffffff ;  /* 0xffffffff031e7836 */ /* 0x000fe20000000000 */
[----:B------:R-:W-:Y:S01]  /*31e0*/  BSSY.RECONVERGENT B4, `(.L_x_509) ;  /* 0x0000034000047945 */ /* 0x000fe20003800200 */
[----:B------:R-:W-:-:S03]  /*31f0*/  ISETP.NE.AND P2, PT, R2, RZ, PT ;  /* 0x000000ff0200720c */ /* 0x000fc60003f45270 */
[----:B------:R-:W-:-:S13]  /*3200*/  ISETP.GE.U32.AND P3, PT, R30, 0x3, PT ;  /* 0x000000031e00780c */ /* 0x000fda0003f66070 */
[----:B------:R-:W-:Y:S05]  /*3210*/  @!P3 BRA `(.L_x_510) ;  /* 0x0000000000c0b947 */ /* 0x000fea0003800000 */
[----:B------:R-:W0:Y:S01]  /*3220*/  LDCU.64 UR4, c[0x0][0x3d0] ;  /* 0x00007a00ff0477ac */ /* 0x000e220008000a00 */
[----:B------:R-:W-:Y:S01]  /*3230*/  IADD3 R37, PT, PT, R21, R50, RZ ;  /* 0x0000003215257210 */ /* 0x000fe20007ffe0ff */
[----:B------:R-:W-:Y:S01]  /*3240*/  IMAD.MOV.U32 R48, RZ, RZ, R34 ;  /* 0x000000ffff307224 */ /* 0x000fe200078e0022 */
[----:B------:R-:W1:Y:S02]  /*3250*/  LDCU.64 UR6, c[0x0][0x380] ;  /* 0x00007000ff0677ac */ /* 0x000e640008000a00 */
[----:B------:R-:W-:Y:S01]  /*3260*/  SHF.R.S32.HI R32, RZ, 0x1f, R37 ;  /* 0x0000001fff207819 */ /* 0x000fe20000011425 */
[C---:B------:R-:W-:Y:S01]  /*3270*/  VIADD R41, R37.reuse, 0x2 ;  /* 0x0000000225297836 */ /* 0x040fe20000000000 */
[C---:B------:R-:W-:Y:S02]  /*3280*/  IADD3 R43, PT, PT, R37.reuse, 0x1, RZ ;  /* 0x00000001252b7810 */ /* 0x040fe40007ffe0ff */
[----:B------:R-:W-:Y:S02]  /*3290*/  IADD3 R33, PT, PT, R37, 0x3, RZ ;  /* 0x0000000325217810 */ /* 0x000fe40007ffe0ff */
[----:B------:R-:W-:-:S02]  /*32a0*/  SHF.R.S32.HI R36, RZ, 0x1f, R43 ;  /* 0x0000001fff247819 */ /* 0x000fc4000001142b */
[----:B------:R-:W-:Y:S02]  /*32b0*/  SHF.R.S32.HI R39, RZ, 0x1f, R41 ;  /* 0x0000001fff277819 */ /* 0x000fe40000011429 */
[----:B------:R-:W-:Y:S01]  /*32c0*/  SHF.R.S32.HI R40, RZ, 0x1f, R33 ;  /* 0x0000001fff287819 */ /* 0x000fe20000011421 */
[----:B0-----:R-:W-:Y:S02]  /*32d0*/  IMAD R32, R32, UR4, RZ ;  /* 0x0000000420207c24 */ /* 0x001fe4000f8e02ff */
[----:B------:R-:W-:-:S04]  /*32e0*/  IMAD.WIDE.U32 R30, R37, UR4, R48 ;  /* 0x00000004251e7c25 */ /* 0x000fc8000f8e0030 */
[----:B------:R-:W-:Y:S01]  /*32f0*/  IMAD R37, R37, UR5, R32 ;  /* 0x0000000525257c24 */ /* 0x000fe2000f8e0220 */
[----:B-1----:R-:W-:Y:S01]  /*3300*/  LEA R44, P3, R30, UR6, 0x1 ;  /* 0x000000061e2c7c11 */ /* 0x002fe2000f8608ff */
[----:B------:R-:W-:Y:S02]  /*3310*/  IMAD R36, R36, UR4, RZ ;  /* 0x0000000424247c24 */ /* 0x000fe4000f8e02ff */
[----:B------:R-:W-:Y:S02]  /*3320*/  IMAD R32, R39, UR4, RZ ;  /* 0x0000000427207c24 */ /* 0x000fe4000f8e02ff */
[----:B------:R-:W-:Y:S02]  /*3330*/  IMAD.IADD R31, R31, 0x1, R37 ;  /* 0x000000011f1f7824 */ /* 0x000fe400078e0225 */
[C---:B------:R-:W-:Y:S02]  /*3340*/  IMAD R39, R43.reuse, UR5, R36 ;  /* 0x000000052b277c24 */ /* 0x040fe4000f8e0224 */
[----:B------:R-:W-:Y:S01]  /*3350*/  IMAD.WIDE.U32 R42, R43, UR4, R48 ;  /* 0x000000042b2a7c25 */ /* 0x000fe2000f8e0030 */
[----:B------:R-:W-:-:S03]  /*3360*/  LEA.HI.X R45, R30, UR7, R31, 0x1, P3 ;  /* 0x000000071e2d7c11 */ /* 0x000fc600098f0c1f */
[----:B------:R-:W-:Y:S01]  /*3370*/  IMAD.WIDE.U32 R36, R41, UR4, R48 ;  /* 0x0000000429247c25 */ /* 0x000fe2000f8e0030 */
[----:B------:R-:W-:Y:S01]  /*3380*/  IADD3 R39, PT, PT, R43, R39, RZ ;  /* 0x000000272b277210 */ /* 0x000fe20007ffe0ff */
[----:B------:R-:W2:Y:S02]  /*3390*/  LDG.E.U16 R44, desc[UR8][R44.64] ;  /* 0x000000082c2c7981 */ /* 0x000ea4000c1e1500 */
[----:B------:R-:W-:Y:S01]  /*33a0*/  IMAD R41, R41, UR5, R32 ;  /* 0x0000000529297c24 */ /* 0x000fe2000f8e0220 */
[----:B------:R-:W-:Y:S01]  /*33b0*/  LEA R32, P4, R36, UR6, 0x1 ;  /* 0x0000000624207c11 */ /* 0x000fe2000f8808ff */
[----:B------:R-:W-:Y:S01]  /*33c0*/  IMAD R46, R40, UR4, RZ ;  /* 0x00000004282e7c24 */ /* 0x000fe2000f8e02ff */
[C---:B------:R-:W-:Y:S01]  /*33d0*/  LEA R40, P3, R42.reuse, UR6, 0x1 ;  /* 0x000000062a287c11 */ /* 0x040fe2000f8608ff */
[----:B------:R-:W-:Y:S02]  /*33e0*/  IMAD.IADD R37, R37, 0x1, R41 ;  /* 0x0000000125257824 */ /* 0x000fe400078e0229 */
[----:B------:R-:W-:Y:S01]  /*33f0*/  IMAD.WIDE.U32 R30, R33, UR4, R48 ;  /* 0x00000004211e7c25 */ /* 0x000fe2000f8e0030 */
[----:B------:R-:W-:-:S03]  /*3400*/  LEA.HI.X R41, R42, UR7, R39, 0x1, P3 ;  /* 0x000000072a297c11 */ /* 0x000fc600098f0c27 */
[----:B------:R-:W-:Y:S01]  /*3410*/  IMAD R43, R33, UR5, R46 ;  /* 0x00000005212b7c24 */ /* 0x000fe2000f8e022e */
[----:B------:R-:W-:Y:S01]  /*3420*/  LEA.HI.X R33, R36, UR7, R37, 0x1, P4 ;  /* 0x0000000724217c11 */ /* 0x000fe2000a0f0c25 */
[----:B------:R-:W3:Y:S01]  /*3430*/  LDG.E.U16 R40, desc[UR8][R40.64] ;  /* 0x0000000828287981 */ /* 0x000ee2000c1e1500 */
[C---:B------:R-:W-:Y:S02]  /*3440*/  LEA R36, P3, R30.reuse, UR6, 0x1 ;  /* 0x000000061e247c11 */ /* 0x040fe4000f8608ff */
[----:B------:R-:W-:Y:S01]  /*3450*/  IADD3 R43, PT, PT, R31, R43, RZ ;  /* 0x0000002b1f2b7210 */ /* 0x000fe20007ffe0ff */
[----:B------:R-:W4:Y:S03]  /*3460*/  LDG.E.U16 R32, desc[UR8][R32.64] ;  /* 0x0000000820207981 */ /* 0x000f26000c1e1500 */
[----:B------:R-:W-:-:S05]  /*3470*/  LEA.HI.X R37, R30, UR7, R43, 0x1, P3 ;  /* 0x000000071e257c11 */ /* 0x000fca00098f0c2b */
[----:B------:R-:W5:Y:S01]  /*3480*/  LDG.E.U16 R36, desc[UR8][R36.64] ;  /* 0x0000000824247981 */ /* 0x000f62000c1e1500 */
[----:B------:R-:W-:Y:S02]  /*3490*/  VIADD R50, R50, 0x4 ;  /* 0x0000000432327836 */ /* 0x000fe40000000000 */
[----:B--2---:R-:W-:-:S04]  /*34a0*/  IMAD.U32 R30, R44, 0x10000, RZ ;  /* 0x000100002c1e7824 */ /* 0x004fc800078e00ff */
[----:B------:R-:W-:Y:S01]  /*34b0*/  FADD.FTZ R30, R57, R30 ;  /* 0x0000001e391e7221 */ /* 0x000fe20000010000 */
[----:B---3--:R-:W-:Y:S01]  /*34c0*/  SHF.L.U32 R31, R40, 0x10, RZ ;  /* 0x00000010281f7819 */ /* 0x008fe200000006ff */
[----:B----4-:R-:W-:-:S04]  /*34d0*/  IMAD.U32 R39, R32, 0x10000, RZ ;  /* 0x0001000020277824 */ /* 0x010fc800078e00ff */
[----:B------:R-:W-:-:S04]  /*34e0*/  FADD.FTZ R30, R30, R31 ;  /* 0x0000001f1e1e7221 */ /* 0x000fc80000010000 */
[----:B------:R-:W-:Y:S01]  /*34f0*/  FADD.FTZ R30, R30, R39 ;  /* 0x000000271e1e7221 */ /* 0x000fe20000010000 */
[----:B-----5:R-:W-:-:S05]  /*3500*/  SHF.L.U32 R57, R36, 0x10, RZ ;  /* 0x0000001024397819 */ /* 0x020fca00000006ff */
[----:B------:R-:W-:-:S07]  /*3510*/  FADD.FTZ R57, R30, R57 ;  /* 0x000000391e397221 */ /* 0x000fce0000010000 */
.L_x_510:
[----:B------:R-:W-:Y:S05]  /*3520*/  BSYNC.RECONVERGENT B4 ;  /* 0x0000000000047941 */ /* 0x000fea0003800200 */
.L_x_509:
[----:B------:R-:W-:Y:S05]  /*3530*/  @!P2 BRA `(.L_x_502) ;  /* 0x00000000009ca947 */ /* 0x000fea0003800000 */
[----:B------:R-:W0:Y:S01]  /*3540*/  LDC.64 R30, c[0x0][0x3d0] ;  /* 0x0000f400ff1e7b82 */ /* 0x000e220000000a00 */
[----:B------:R-:W-:Y:S01]  /*3550*/  IADD3 R39, PT, PT, R21, R50, RZ ;  /* 0x0000003215277210 */ /* 0x000fe20007ffe0ff */
[----:B------:R-:W-:-:S03]  /*3560*/  IMAD.MOV.U32 R48, RZ, RZ, R34 ;  /* 0x000000ffff307224 */ /* 0x000fc600078e0022 */
[----:B------:R-:W-:-:S03]  /*3570*/  SHF.R.S32.HI R35, RZ, 0x1f, R39 ;  /* 0x0000001fff237819 */ /* 0x000fc60000011427 */
[----:B------:R-:W1:Y:S02]  /*3580*/  LDC.64 R32, c[0x0][0x380] ;  /* 0x0000e000ff207b82 */ /* 0x000e640000000a00 */
[-C--:B0-----:R-:W-:Y:S02]  /*3590*/  IMAD R40, R35, R30.reuse, RZ ;  /* 0x0000001e23287224 */ /* 0x081fe400078e02ff */
[----:B------:R-:W-:-:S04]  /*35a0*/  IMAD.WIDE.U32 R36, R39, R30, R48 ;  /* 0x0000001e27247225 */ /* 0x000fc800078e0030 */
[----:B------:R-:W-:Y:S01]  /*35b0*/  IMAD R35, R39, R31, R40 ;  /* 0x0000001f27237224 */ /* 0x000fe200078e0228 */
[----:B-1----:R-:W-:-:S04]  /*35c0*/  LEA R34, P2, R36, R32, 0x1 ;  /* 0x0000002024227211 */ /* 0x002fc800078408ff */
[----:B------:R-:W-:-:S04]  /*35d0*/  IADD3 R35, PT, PT, R37, R35, RZ ;  /* 0x0000002325237210 */ /* 0x000fc80007ffe0ff */
[----:B------:R-:W-:-:S05]  /*35e0*/  LEA.HI.X R35, R36, R33, R35, 0x1, P2 ;  /* 0x0000002124237211 */ /* 0x000fca00010f0c23 */
[----:B------:R-:W2:Y:S01]  /*35f0*/  LDG.E.U16 R34, desc[UR8][R34.64] ;  /* 0x0000000822227981 */ /* 0x000ea2000c1e1500 */
[----:B------:R-:W-:Y:S01]  /*3600*/  ISETP.NE.AND P2, PT, R2, 0x1, PT ;  /* 0x000000010200780c */ /* 0x000fe20003f45270 */
[----:B--2---:R-:W-:-:S04]  /*3610*/  IMAD.U32 R36, R34, 0x10000, RZ ;  /* 0x0001000022247824 */ /* 0x004fc800078e00ff */
[----:B------:R-:W-:-:S08]  /*3620*/  FADD.FTZ R57, R57, R36 ;  /* 0x0000002439397221 */ /* 0x000fd00000010000 */
[----:B------:R-:W-:Y:S05]  /*3630*/  @!P2 BRA `(.L_x_502) ;  /* 0x00000000005ca947 */ /* 0x000fea0003800000 */
[----:B------:R-:W-:Y:S02]  /*3640*/  ISETP.NE.AND P2, PT, R2, 0x2, PT ;  /* 0x000000020200780c */ /* 0x000fe40003f45270 */
[----:B------:R-:W-:-:S04]  /*3650*/  IADD3 R35, PT, PT, R39, 0x1, RZ ;  /* 0x0000000127237810 */ /* 0x000fc80007ffe0ff */
[----:B------:R-:W-:-:S05]  /*3660*/  SHF.R.S32.HI R37, RZ, 0x1f, R35 ;  /* 0x0000001fff257819 */ /* 0x000fca0000011423 */
[-C--:B------:R-:W-:Y:S02]  /*3670*/  IMAD R34, R37, R30.reuse, RZ ;  /* 0x0000001e25227224 */ /* 0x080fe400078e02ff */
[----:B------:R-:W-:Y:S02]  /*3680*/  @P2 VIADD R39, R39, 0x2 ;  /* 0x0000000227272836 */ /* 0x000fe40000000000 */
[----:B------:R-:W-:-:S03]  /*3690*/  IMAD.WIDE.U32 R36, R35, R30, R48 ;  /* 0x0000001e23247225 */ /* 0x000fc600078e0030 */
[----:B------:R-:W-:-:S05]  /*36a0*/  @P2 SHF.R.S32.HI R41, RZ, 0x1f, R39 ;  /* 0x0000001fff292819 */ /* 0x000fca0000011427 */
[-C--:B------:R-:W-:Y:S02]  /*36b0*/  @P2 IMAD R40, R41, R30.reuse, RZ ;  /* 0x0000001e29282224 */ /* 0x080fe400078e02ff */
[----:B------:R-:W-:Y:S02]  /*36c0*/  IMAD R41, R35, R31, R34 ;  /* 0x0000001f23297224 */ /* 0x000fe400078e0222 */
[----:B------:R-:W-:Y:S01]  /*36d0*/  @P2 IMAD.WIDE.U32 R34, R39, R30, R48 ;  /* 0x0000001e27222225 */ /* 0x000fe200078e0030 */
[----:B------:R-:W-:-:S03]  /*36e0*/  LEA R30, P3, R36, R32, 0x1 ;  /* 0x00000020241e7211 */ /* 0x000fc600078608ff */
[----:B------:R-:W-:Y:S01]  /*36f0*/  @P2 IMAD R39, R39, R31, R40 ;  /* 0x0000001f27272224 */ /* 0x000fe200078e0228 */
[----:B------:R-:W-:Y:S02]  /*3700*/  IADD3 R31, PT, PT, R37, R41, RZ ;  /* 0x00000029251f7210 */ /* 0x000fe40007ffe0ff */
[----:B------:R-:W-:Y:S01]  /*3710*/  @P2 LEA R32, P4, R34, R32, 0x1 ;  /* 0x0000002022202211 */ /* 0x000fe200078808ff */
[----:B------:R-:W-:Y:S01]  /*3720*/  @P2 IMAD.IADD R35, R35, 0x1, R39 ;  /* 0x0000000123232824 */ /* 0x000fe200078e0227 */
[----:B------:R-:W-:-:S04]  /*3730*/  LEA.HI.X R31, R36, R33, R31, 0x1, P3 ;  /* 0x00000021241f7211 */ /* 0x000fc800018f0c1f */
[----:B------:R-:W-:Y:S01]  /*3740*/  @P2 LEA.HI.X R33, R34, R33, R35, 0x1, P4 ;  /* 0x0000002122212211 */ /* 0x000fe200020f0c23 */
[----:B------:R-:W2:Y:S04]  /*3750*/  LDG.E.U16 R30, desc[UR8][R30.64] ;  /* 0x000000081e1e7981 */ /* 0x000ea8000c1e1500 */
[----:B------:R-:W3:Y:S01]  /*3760*/  @P2 LDG.E.U16 R32, desc[UR8][R32.64] ;  /* 0x0000000820202981 */ /* 0x000ee2000c1e1500 */
[----:B--2---:R-:W-:Y:S01]  /*3770*/  SHF.L.U32 R34, R30, 0x10, RZ ;  /* 0x000000101e227819 */ /* 0x004fe200000006ff */
[----:B---3--:R-:W-:-:S04]  /*3780*/  @P2 IMAD.U32 R36, R32, 0x10000, RZ ;  /* 0x0001000020242824 */ /* 0x008fc800078e00ff */
[----:B------:R-:W-:-:S04]  /*3790*/  FADD.FTZ R57, R57, R34 ;  /* 0x0000002239397221 */ /* 0x000fc80000010000 */
[----:B------:R-:W-:-:S07]  /*37a0*/  @P2 FADD.FTZ R57, R57, R36 ;  /* 0x0000002439392221 */ /* 0x000fce0000010000 */
.L_x_502:
[----:B------:R-:W-:Y:S05]  /*37b0*/  BSYNC.RECONVERGENT B3 ;  /* 0x0000000000037941 */ /* 0x000fea0003800200 */
.L_x_501:
[----:B------:R-:W-:-:S04]  /*37c0*/  IADD3 R0, PT, PT, R0, 0x1, RZ ;  /* 0x0000000100007810 */ /* 0x000fc80007ffe0ff */
[----:B------:R-:W-:-:S13]  /*37d0*/  ISETP.NE.AND P2, PT, R0, R23, PT ;  /* 0x000000170000720c */ /* 0x000fda0003f45270 */
[----:B------:R-:W-:Y:S05]  /*37e0*/  @P2 BRA `(.L_x_511) ;  /* 0xffffffe400282947 */ /* 0x000fea000383ffff */
.L_x_500:
[----:B------:R-:W-:Y:S05]  /*37f0*/  BSYNC.RECONVERGENT B2 ;  /* 0x0000000000027941 */ /* 0x000fea0003800200 */
.L_x_499:
[C---:B------:R-:W-:Y:S01]  /*3800*/  ISETP.NE.AND P2, PT, R19.reuse, R24, PT ;  /* 0x000000181300720c */ /* 0x040fe20003f45270 */
[----:B------:R-:W-:-:S12]  /*3810*/  VIADD R19, R19, 0x1 ;  /* 0x0000000113137836 */ /* 0x000fd80000000000 */
[----:B------:R-:W-:Y:S05]  /*3820*/  @P2 BRA `(.L_x_512) ;  /* 0xffffffe400082947 */ /* 0x000fea000383ffff */
.L_x_498:
[----:B------:R-:W-:Y:S05]  /*3830*/  BSYNC.RECONVERGENT B1 ;  /* 0x0000000000017941 */ /* 0x000fea0003800200 */
.L_x_497:
[----:B------:R-:W0:Y:S01]  /*3840*/  S2UR UR12, SR_CTAID.X ;  /* 0x00000000000c79c3 */ /* 0x000e220000002500 */
[----:B------:R-:W1:Y:S01]  /*3850*/  LDCU.64 UR6, c[0x0][0x3a0] ;  /* 0x00007400ff0677ac */ /* 0x000e620008000a00 */
[----:B------:R-:W-:Y:S01]  /*3860*/  IMAD R3, R24, R23, R23 ;  /* 0x0000001718037224 */ /* 0x000fe200078e0217 */
[----:B------:R-:W2:Y:S03]  /*3870*/  LDCU.64 UR10, c[0x0][0x388] ;  /* 0x00007100ff0a77ac */ /* 0x000ea60008000a00 */
[----:B------:R-:W-:Y:S02]  /*3880*/  IMAD R3, R20, R3, RZ ;  /* 0x0000000314037224 */ /* 0x000fe400078e02ff */
[----:B------:R-:W0:Y:S03]  /*3890*/  LDC.64 R4, c[0x0][0x3d8] ;  /* 0x0000f600ff047b82 */ /* 0x000e260000000a00 */
[----:B------:R-:W-:-:S06]  /*38a0*/  I2FP.F32.S32 R0, R3 ;  /* 0x0000000300007245 */ /* 0x000fcc0000201400 */
[----:B------:R-:W3:Y:S01]  /*38b0*/  MUFU.RCP R0, R0 ;  /* 0x0000000000007308 */ /* 0x000ee20000001000 */
[----:B-1----:R-:W-:Y:S01]  /*38c0*/  IMAD R2, R38, UR7, RZ ;  /* 0x0000000726027c24 */ /* 0x002fe2000f8e02ff */
[----:B------:R-:W-:-:S04]  /*38d0*/  UIMAD.WIDE UR4, UR7, UR6, URZ ;  /* 0x00000006070472a5 */ /* 0x000fc8000f8e02ff */
[----:B------:R-:W-:Y:S02]  /*38e0*/  SHF.R.S32.HI R3, RZ, 0x1f, R2 ;  /* 0x0000001fff037819 */ /* 0x000fe40000011402 */
[----:B0-----:R-:W-:Y:S01]  /*38f0*/  IADD3 R7, P0, PT, R4, UR12, RZ ;  /* 0x0000000c04077c10 */ /* 0x001fe2000ff1e0ff */
[----:B---3--:R-:W-:-:S03]  /*3900*/  FMUL.FTZ R57, R0, R57 ;  /* 0x0000003900397220 */ /* 0x008fc60000410000 */
[----:B------:R-:W-:Y:S01]  /*3910*/  IADD3.X R5, PT, PT, RZ, R5, RZ, P0, !PT ;  /* 0x00000005ff057210 */ /* 0x000fe200007fe4ff */
[C---:B------:R-:W-:Y:S02]  /*3920*/  IMAD R4, R7.reuse, UR5, RZ ;  /* 0x0000000507047c24 */ /* 0x040fe4000f8e02ff */
[----:B------:R-:W-:Y:S01]  /*3930*/  IMAD.WIDE.U32 R2, R7, UR4, R2 ;  /* 0x0000000407027c25 */ /* 0x000fe2000f8e0002 */
[----:B------:R-:W-:-:S03]  /*3940*/  F2FP.BF16.F32.PACK_AB R57, RZ, R57 ;  /* 0x00000039ff39723e */ /* 0x000fc600000010ff */
[----:B------:R-:W-:Y:S01]  /*3950*/  IMAD R5, R5, UR4, R4 ;  /* 0x0000000405057c24 */ /* 0x000fe2000f8e0204 */
[----:B------:R-:W0:Y:S01]  /*3960*/  LDCU UR4, c[0x0][0x360] ;  /* 0x00006c00ff0477ac */ /* 0x000e220008000800 */
[----:B------:R-:W-:-:S05]  /*3970*/  IADD3 R4, P0, PT, R22, R2, RZ ;  /* 0x0000000216047210 */ /* 0x000fca0007f1e0ff */
[----:B------:R-:W-:Y:S01]  /*3980*/  IMAD.X R3, R3, 0x1, R5, P0 ;  /* 0x0000000103037824 */ /* 0x000fe200000e0605 */
[----:B--2---:R-:W-:-:S04]  /*3990*/  LEA R2, P0, R4, UR10, 0x1 ;  /* 0x0000000a04027c11 */ /* 0x004fc8000f8008ff */
[----:B------:R-:W-:-:S05]  /*39a0*/  LEA.HI.X R3, R4, UR11, R3, 0x1, P0 ;  /* 0x0000000b04037c11 */ /* 0x000fca00080f0c03 */
[----:B------:R1:W-:Y:S01]  /*39b0*/  STG.E.U16 desc[UR8][R2.64], R57 ;  /* 0x0000003902007986 */ /* 0x0003e2000c101508 */
[----:B0-----:R-:W-:-:S04]  /*39c0*/  IADD3 R22, PT, PT, R22, UR4, RZ ;  /* 0x0000000416167c10 */ /* 0x001fc8000fffe0ff */
[----:B------:R-:W-:-:S13]  /*39d0*/  ISETP.GE.AND P0, PT, R22, UR7, PT ;  /* 0x0000000716007c0c */ /* 0x000fda000bf06270 */
[----:B-1----:R-:W-:Y:S05]  /*39e0*/  @!P0 BRA `(.L_x_513) ;  /* 0xffffffd800448947 */ /* 0x002fea000383ffff */
.L_x_488:
[----:B------:R-:W-:Y:S05]  /*39f0*/  BSYNC.RECONVERGENT B0 ;  /* 0x0000000000007941 */ /* 0x000fea0003800200 */
.L_x_487:
[----:B------:R-:W0:Y:S01]  /*3a00*/  LDCU UR4, c[0x0][0x374] ;  /* 0x00006e80ff0477ac */ /* 0x000e220008000800 */
[----:B------:R-:W0:Y:S01]  /*3a10*/  LDC R3, c[0x0][0x364] ;  /* 0x0000d900ff037b82 */ /* 0x000e220000000800 */
[----:B------:R-:W1:Y:S01]  /*3a20*/  LDCU UR5, c[0x0][0x3a0] ;  /* 0x00007400ff0577ac */ /* 0x000e620008000800 */
[----:B0-----:R-:W-:-:S05]  /*3a30*/  IMAD R38, R3, UR4, R38 ;  /* 0x0000000403267c24 */ /* 0x001fca000f8e0226 */
[----:B-1----:R-:W-:-:S13]  /*3a40*/  ISETP.GE.AND P0, PT, R38, UR5, PT ;  /* 0x0000000526007c0c */ /* 0x002fda000bf06270 */
[----:B------:R-:W-:Y:S05]  /*3a50*/  @!P0 BRA `(.L_x_514) ;  /* 0xffffffd000448947 */ /* 0x000fea000383ffff */
[----:B------:R-:W-:Y:S05]  /*3a60*/  EXIT ;  /* 0x000000000000794d */ /* 0x000fea0003800000 */
        .weak           $__internal_10_$__cuda_sm20_div_s64
        .type           $__internal_10_$__cuda_sm20_div_s64,@function
        .size           $__internal_10_$__cuda_sm20_div_s64,(.L_x_685 - $__internal_10_$__cuda_sm20_div_s64)
$__internal_10_$__cuda_sm20_div_s64:
        /* <DEDUP_REMOVED lines=22> */
[----:B------:R-:W-:-:S04]  /*3bd0*/  IMAD.HI.U32 R33, R5, R33, RZ ;  /* 0x0000002105217227 */ /* 0x000fc800078e00ff */
[----:B------:R-:W-:-:S05]  /*3be0*/  IMAD.HI.U32 R6, P1, R5, R31, R6 ;  /* 0x0000001f05067227 */ /* 0x000fca0007820006 */
[----:B------:R-:W-:Y:S01]  /*3bf0*/  IADD3 R7, P2, PT, R19, R6, RZ ;  /* 0x0000000613077210 */ /* 0x000fe20007f5e0ff */
[----:B------:R-:W-:-:S04]  /*3c00*/  IMAD.X R6, R33, 0x1, R5, P0 ;  /* 0x0000000121067824 */ /* 0x000fc800000e0605 */
[----:B------:R-:W-:Y:S01]  /*3c10*/  IMAD.WIDE.U32 R4, R7, R2, RZ ;  /* 0x0000000207047225 */ /* 0x000fe200078e00ff */
[----:B------:R-:W-:-:S03]  /*3c20*/  IADD3.X R19, PT, PT, RZ, RZ, R6, P2, P1 ;  /* 0x000000ffff137210 */ /* 0x000fc600017e2406 */
[----:B------:R-:W-:Y:S01]  /*3c30*/  IMAD R5, R7, R3, R5 ;  /* 0x0000000307057224 */ /* 0x000fe200078e0205 */
[----:B------:R-:W-:-:S03]  /*3c40*/  IADD3 R31, P0, PT, RZ, -R4, RZ ;  /* 0x80000004ff1f7210 */ /* 0x000fc60007f1e0ff */
[----:B------:R-:W-:Y:S02]  /*3c50*/  IMAD R5, R19, R2, R5 ;  /* 0x0000000213057224 */ /* 0x000fe400078e0205 */
[----:B------:R-:W-:-:S03]  /*3c60*/  IMAD.HI.U32 R6, R7, R31, RZ ;  /* 0x0000001f07067227 */ /* 0x000fc600078e00ff */
[----:B------:R-:W-:Y:S02]  /*3c70*/  IADD3.X R4, PT, PT, RZ, ~R5, RZ, P0, !PT ;  /* 0x80000005ff047210 */ /* 0x000fe400007fe4ff */
[----:B------:R-:W-:-:S03]  /*3c80*/  IADD3 R5, P4, PT, RZ, -R18, RZ ;  /* 0x80000012ff057210 */ /* 0x000fc60007f9e0ff */
[----:B------:R-:W-:-:S04]  /*3c90*/  IMAD.WIDE.U32 R6, P0, R7, R4, R6 ;  /* 0x0000000407067225 */ /* 0x000fc80007800006 */
[----:B------:R-:W-:Y:S02]  /*3ca0*/  IMAD.X R20, RZ, RZ, ~R13, P4 ;  /* 0x000000ffff147224 */ /* 0x000fe400020e0e0d */
[----:B------:R-:W-:Y:S01]  /*3cb0*/  IMAD.HI.U32 R6, P1, R19, R31, R6 ;  /* 0x0000001f13067227 */ /* 0x000fe20007820006 */
[----:B------:R-:W-:Y:S02]  /*3cc0*/  SEL R7, R5, R18, !P3 ;  /* 0x0000001205077207 */ /* 0x000fe40005800000 */
[----:B------:R-:W-:Y:S01]  /*3cd0*/  SEL R20, R20, R13, !P3 ;  /* 0x0000000d14147207 */ /* 0x000fe20005800000 */
[CC--:B------:R-:W-:Y:S02]  /*3ce0*/  IMAD R31, R19.reuse, R4.reuse, RZ ;  /* 0x00000004131f7224 */ /* 0x0c0fe400078e02ff */
[----:B------:R-:W-:-:S03]  /*3cf0*/  IMAD.HI.U32 R4, R19, R4, RZ ;  /* 0x0000000413047227 */ /* 0x000fc600078e00ff */
[----:B------:R-:W-:Y:S01]  /*3d00*/  IADD3 R6, P2, PT, R31, R6, RZ ;  /* 0x000000061f067210 */ /* 0x000fe20007f5e0ff */
[----:B------:R-:W-:Y:S01]  /*3d10*/  IMAD.MOV.U32 R5, RZ, RZ, RZ ;  /* 0x000000ffff057224 */ /* 0x000fe200078e00ff */
[----:B------:R-:W-:-:S03]  /*3d20*/  IADD3.X R19, PT, PT, R4, R19, RZ, P0, !PT ;  /* 0x0000001304137210 */ /* 0x000fc600007fe4ff */
[----:B------:R-:W-:Y:S01]  /*3d30*/  IMAD.HI.U32 R4, R6, R7, RZ ;  /* 0x0000000706047227 */ /* 0x000fe200078e00ff */
[----:B------:R-:W-:-:S03]  /*3d40*/  IADD3.X R19, PT, PT, RZ, RZ, R19, P2, P1 ;  /* 0x000000ffff137210 */ /* 0x000fc600017e2413 */
        /* <DEDUP_REMOVED lines=9> */
[C---:B------:R-:W-:Y:S01]  /*3de0*/  IMAD R5, R19.reuse, R3, R5 ;  /* 0x0000000313057224 */ /* 0x040fe200078e0205 */
[----:B------:R-:W-:Y:S02]  /*3df0*/  IADD3 R4, P2, PT, R19, 0x1, RZ ;  /* 0x0000000113047810 */ /* 0x000fe40007f5e0ff */
[-C--:B------:R-:W-:Y:S01]  /*3e00*/  ISETP.GE.U32.AND P0, PT, R33, R2.reuse, PT ;  /* 0x000000022100720c */ /* 0x080fe20003f06070 */
[----:B------:R-:W-:Y:S01]  /*3e10*/  IMAD R5, R31, R2, R5 ;  /* 0x000000021f057224 */ /* 0x000fe200078e0205 */
[----:B------:R-:W-:-:S04]  /*3e20*/  IADD3.X R6, PT, PT, RZ, R31, RZ, P2, !PT ;  /* 0x0000001fff067210 */ /* 0x000fc800017fe4ff */
[----:B------:R-:W-:Y:S02]  /*3e30*/  IADD3.X R35, PT, PT, ~R5, R20, RZ, P1, !PT ;  /* 0x0000001405237210 */ /* 0x000fe40000ffe5ff */
[----:B------:R-:W-:Y:S02]  /*3e40*/  IADD3 R5, P1, PT, R33, -R2, RZ ;  /* 0x8000000221057210 */ /* 0x000fe40007f3e0ff */
[----:B------:R-:W-:-:S03]  /*3e50*/  ISETP.GE.U32.AND.EX P0, PT, R35, R3, PT, P0 ;  /* 0x000000032300720c */ /* 0x000fc60003f06100 */
[----:B------:R-:W-:Y:S01]  /*3e60*/  IMAD.X R7, R35, 0x1, ~R3, P1 ;  /* 0x0000000123077824 */ /* 0x000fe200008e0e03 */
[----:B------:R-:W-:Y:S02]  /*3e70*/  SEL R5, R5, R33, P0 ;  /* 0x0000002105057207 */ /* 0x000fe40000000000 */
[----:B------:R-:W-:Y:S02]  /*3e80*/  SEL R19, R4, R19, P0 ;  /* 0x0000001304137207 */ /* 0x000fe40000000000 */
[----:B------:R-:W-:Y:S02]  /*3e90*/  SEL R7, R7, R35, P0 ;  /* 0x0000002307077207 */ /* 0x000fe40000000000 */
[----:B------:R-:W-:Y:S02]  /*3ea0*/  ISETP.GE.U32.AND P1, PT, R5, R2, PT ;  /* 0x000000020500720c */ /* 0x000fe40003f26070 */
[----:B------:R-:W-:Y:S02]  /*3eb0*/  SEL R4, R6, R31, P0 ;  /* 0x0000001f06047207 */ /* 0x000fe40000000000 */
[----:B------:R-:W-:-:S02]  /*3ec0*/  IADD3 R2, P2, PT, R19, 0x1, RZ ;  /* 0x0000000113027810 */ /* 0x000fc40007f5e0ff */
[----:B------:R-:W-:Y:S02]  /*3ed0*/  ISETP.GE.U32.AND.EX P0, PT, R7, R3, PT, P1 ;  /* 0x000000030700720c */ /* 0x000fe40003f06110 */
[----:B------:R-:W-:Y:S01]  /*3ee0*/  LOP3.LUT R6, R10, R13, RZ, 0x3c, !PT ;  /* 0x0000000d0a067212 */ /* 0x000fe200078e3cff */
[----:B------:R-:W-:Y:S01]  /*3ef0*/  IMAD.X R3, RZ, RZ, R4, P2 ;  /* 0x000000ffff037224 */ /* 0x000fe200010e0604 */
[----:B------:R-:W-:Y:S02]  /*3f00*/  SEL R2, R2, R19, P0 ;  /* 0x0000001302027207 */ /* 0x000fe40000000000 */
[----:B------:R-:W-:Y:S02]  /*3f10*/  ISETP.GE.AND P1, PT, R6, RZ, PT ;  /* 0x000000ff0600720c */ /* 0x000fe40003f26270 */
[----:B------:R-:W-:Y:S02]  /*3f20*/  SEL R3, R3, R4, P0 ;  /* 0x0000000403037207 */ /* 0x000fe40000000000 */
[----:B------:R-:W-:-:S02]  /*3f30*/  IADD3 R5, P2, PT, RZ, -R2, RZ ;  /* 0x80000002ff057210 */ /* 0x000fc40007f5e0ff */
[----:B------:R-:W-:Y:S02]  /*3f40*/  ISETP.NE.U32.AND P0, PT, R12, RZ, PT ;  /* 0x000000ff0c00720c */ /* 0x000fe40003f05070 */
[-C--:B------:R-:W-:Y:S02]  /*3f50*/  IADD3.X R4, PT, PT, RZ, ~R3.reuse, RZ, P2, !PT ;  /* 0x80000003ff047210 */ /* 0x080fe400017fe4ff */
[----:B------:R-:W-:Y:S01]  /*3f60*/  SEL R2, R5, R2, !P1 ;  /* 0x0000000205027207 */ /* 0x000fe20004800000 */
[----:B------:R-:W-:Y:S01]  /*3f70*/  HFMA2 R5, -RZ, RZ, 0, 0 ;  /* 0x00000000ff057431 */ /* 0x000fe200000001ff */
[----:B------:R-:W-:Y:S01]  /*3f80*/  SEL R3, R4, R3, !P1 ;  /* 0x0000000304037207 */ /* 0x000fe20004800000 */
[----:B------:R-:W-:Y:S01]  /*3f90*/  IMAD.MOV.U32 R4, RZ, RZ, R0 ;  /* 0x000000ffff047224 */ /* 0x000fe200078e0000 */
[----:B------:R-:W-:-:S04]  /*3fa0*/  ISETP.NE.AND.EX P0, PT, R10, RZ, PT, P0 ;  /* 0x000000ff0a00720c */ /* 0x000fc80003f05300 */
[----:B------:R-:W-:Y:S02]  /*3fb0*/  SEL R2, R2, 0xffffffff, P0 ;  /* 0xffffffff02027807 */ /* 0x000fe40000000000 */
[----:B------:R-:W-:Y:S01]  /*3fc0*/  SEL R3, R3, 0xffffffff, P0 ;  /* 0xffffffff03037807 */ /* 0x000fe20000000000 */
[----:B------:R-:W-:Y:S06]  /*3fd0*/  RET.REL.NODEC R4 `(_ZN2at6native60_GLOBAL__N__aad4af22_27_AdaptiveAveragePooling3d_cu_866e08f919adaptiveaveragepoolIN3c108BFloat16EfEEvPKT_PS5_iiiiiilllllll) ;  /* 0xffffffc004087950 */ /* 0x000fec0003c3ffff */
.L_x_515:
        /* <DEDUP_REMOVED lines=10> */
.L_x_685:


//--------------------- .text._ZN2at6native60_GLOBAL__N__aad4af22_27_AdaptiveAveragePooling3d_cu_866e08f919adaptiveaveragepoolIN3c104HalfEfEEvPKT_PS5_iiiiiilllllll --------------------------
	.section	.text._ZN2at6native60_GLOBAL__N__aad4af22_27_AdaptiveAveragePooling3d_cu_866e08f919adaptiveaveragepoolIN3c104HalfEfEEvPKT_PS5_iiiiiilllllll,"ax",@progbits
	.align	128
.text._ZN2at6native60_GLOBAL__N__aad4af22_27_AdaptiveAveragePooling3d_cu_866e08f919adaptiveaveragepoolIN3c104HalfEfEEvPKT_PS5_iiiiiilllllll:
        .type           _ZN2at6native60_GLOBAL__N__aad4af22_27_AdaptiveAveragePooling3d_cu_866e08f919adaptiveaveragepoolIN3c104HalfEfEEvPKT_PS5_iiiiiilllllll,@function
        .size           _ZN2at6native60_GLOBAL__N__aad4af22_27_AdaptiveAveragePooling3d_cu_866e08f919adaptiveaveragepoolIN3c104HalfEfEEvPKT_PS5_iiiiiilllllll,(.L_x_687 - _ZN2at6native60_GLOBAL__N__aad4af22_27_AdaptiveAveragePooling3d_cu_866e08f919adaptiveaveragepoolIN3c104HalfEfEEvPKT_PS5_iiiiiilllllll)
        .other          _ZN2at6native60_GLOBAL__N__aad4af22_27_AdaptiveAveragePooling3d_cu_866e08f919adaptiveaveragepoolIN3c104HalfEfEEvPKT_PS5_iiiiiilllllll,@"STO_CUDA_ENTRY STV_DEFAULT"
_ZN2at6native60_GLOBAL__N__aad4af22_27_AdaptiveAveragePooling3d_cu_866e08f919adaptiveaveragepoolIN3c104HalfEfEEvPKT_PS5_iiiiiilllllll:
        /* <DEDUP_REMOVED lines=8> */
[----:B-1----:R-:W-:-:S03]  /*0080*/  USHF.R.S32.HI UR5, URZ, 0x1f, UR6 ;  /* 0x0000001fff057899 */ /* 0x002fc60008011406 */
[----:B------:R-:W-:-:S04]  /*0090*/  IADD3.X R9, PT, PT, RZ, R9, RZ, P0, !PT ;  /* 0x00000009ff097210 */ /* 0x000fc800007fe4ff */
[----:B------:R-:W-:-:S04]  /*00a0*/  LOP3.LUT R0, R9, UR5, RZ, 0xfc, !PT ;  /* 0x0000000509007c12 */ /* 0x000fc8000f8efcff */
[----:B------:R-:W-:Y:S01]  /*00b0*/  ISETP.NE.U32.AND P0, PT, R0, RZ, PT ;  /* 0x000000ff0000720c */ /* 0x000fe20003f05070 */
[----:B--2---:R-:W-:-:S12]  /*00c0*/  IMAD R38, R38, UR4, R3 ;  /* 0x0000000426267c24 */ /* 0x004fd8000f8e0203 */
[----:B------:R-:W-:Y:S05]  /*00d0*/  @P0 BRA `(.L_x_516) ;  /* 0x0000000000580947 */ /* 0x000fea0003800000 */
[----:B------:R-:W0:Y:S01]  /*00e0*/  I2F.U32.RP R0, UR6 ;  /* 0x0000000600007d06 */ /* 0x000e220008209000 */
[----:B------:R-:W-:Y:S01]  /*00f0*/  ISETP.NE.U32.AND P2, PT, RZ, UR6, PT ;  /* 0x00000006ff007c0c */ /* 0x000fe2000bf45070 */
[----:B------:R-:W-:-:S06]  /*0100*/  IMAD.MOV.U32 R11, RZ, RZ, RZ ;  /* 0x000000ffff0b7224 */ /* 0x000fcc00078e00ff */
        /* <DEDUP_REMOVED lines=15> */
[----:B------:R-:W-:-:S04]  /*0200*/  @!P2 LOP3.LUT R18, RZ, UR6, RZ, 0x33, !PT ;  /* 0x00000006ff12ac12 */ /* 0x000fc8000f8e33ff */
[----:B------:R-:W-:-:S05]  /*0210*/  IADD3 R3, PT, PT, -R18, RZ, RZ ;  /* 0x000000ff12037210 */ /* 0x000fca0007ffe1ff */
[----:B------:R-:W-:Y:S01]  /*0220*/  IMAD R14, R3, UR6, R8 ;  /* 0x00000006030e7c24 */ /* 0x000fe2000f8e0208 */
[----:B------:R-:W-:Y:S06]  /*0230*/  BRA `(.L_x_517) ;  /* 0x00000000003c7947 */ /* 0x000fec0003800000 */
.L_x_516:
[----:B------:R-:W0:Y:S01]  /*0240*/  LDCU UR4, c[0x0][0x39c] ;  /* 0x00007380ff0477ac */ /* 0x000e220008000800 */
[----:B------:R-:W-:Y:S01]  /*0250*/  MOV R18, R8 ;  /* 0x0000000800127202 */ /* 0x000fe20000000f00 */
[----:B------:R-:W-:Y:S01]  /*0260*/  IMAD.MOV.U32 R13, RZ, RZ, R9 ;  /* 0x000000ffff0d7224 */ /* 0x000fe200078e0009 */
[----:B------:R-:W-:Y:S02]  /*0270*/  MOV R10, UR5 ;  /* 0x00000005000a7c02 */ /* 0x000fe40008000f00 */
[----:B------:R-:W-:Y:S01]  /*0280*/  MOV R0, 0x2b0 ;  /* 0x000002b000007802 */ /* 0x000fe20000000f00 */
[----:B0-----:R-:W-:-:S07]  /*0290*/  IMAD.U32 R12, RZ, RZ, UR4 ;  /* 0x00000004ff0c7e24 */ /* 0x001fce000f8e00ff */
[----:B------:R-:W-:Y:S05]  /*02a0*/  CALL.REL.NOINC `($__internal_11_$__cuda_sm20_div_s64) ;  /* 0x0000003400f07944 */ /* 0x000fea0003c00000 */
[----:B------:R-:W0:Y:S01]  /*02b0*/  LDCU UR4, c[0x0][0x39c] ;  /* 0x00007380ff0477ac */ /* 0x000e220008000800 */
[----:B------:R-:W-:Y:S01]  /*02c0*/  IADD3 R11, P0, PT, RZ, -R2, RZ ;  /* 0x80000002ff0b7210 */ /* 0x000fe20007f1e0ff */
[----:B------:R-:W-:-:S03]  /*02d0*/  IMAD.MOV.U32 R18, RZ, RZ, R2 ;  /* 0x000000ffff127224 */ /* 0x000fc600078e0002 */
[----:B------:R-:W-:-:S05]  /*02e0*/  IADD3.X R0, PT, PT, RZ, ~R3, RZ, P0, !PT ;  /* 0x80000003ff007210 */ /* 0x000fca00007fe4ff */
[----:B0-----:R-:W-:Y:S02]  /*02f0*/  IMAD R0, R0, UR4, RZ ;  /* 0x0000000400007c24 */ /* 0x001fe4000f8e02ff */
[----:B------:R-:W-:-:S04]  /*0300*/  IMAD.WIDE.U32 R14, R11, UR4, R8 ;  /* 0x000000040b0e7c25 */ /* 0x000fc8000f8e0008 */
[----:B------:R-:W-:-:S05]  /*0310*/  IMAD R11, R11, UR5, R0 ;  /* 0x000000050b0b7c24 */ /* 0x000fca000f8e0200 */
[----:B------:R-:W-:-:S07]  /*0320*/  IADD3 R11, PT, PT, R15, R11, RZ ;  /* 0x0000000b0f0b7210 */ /* 0x000fce0007ffe0ff */
.L_x_517:
[----:B------:R-:W0:Y:S01]  /*0330*/  LDCU UR4, c[0x0][0x3ac] ;  /* 0x00007580ff0477ac */ /* 0x000e220008000800 */
[----:B------:R-:W-:Y:S01]  /*0340*/  SHF.R.S32.HI R9, RZ, 0x1f, R18 ;  /* 0x0000001fff097819 */ /* 0x000fe20000011412 */
[----:B------:R-:W-:Y:S03]  /*0350*/  BSSY.RECONVERGENT B0, `(.L_x_518) ;  /* 0x000002a000007945 */ /* 0x000fe60003800200 */
[----:B0-----:R-:W-:-:S04]  /*0360*/  LOP3.LUT R0, R9, UR4, RZ, 0xfc, !PT ;  /* 0x0000000409007c12 */ /* 0x001fc8000f8efcff */
        /* <DEDUP_REMOVED lines=25> */
.L_x_519:
[----:B------:R-:W0:Y:S01]  /*0500*/  LDCU.64 UR6, c[0x0][0x3a8] ;  /* 0x00007500ff0677ac */ /* 0x000e220008000a00 */
[----:B------:R-:W-:Y:S02]  /*0510*/  MOV R13, R9 ;  /* 0x00000009000d7202 */ /* 0x000fe40000000f00 */
[----:B------:R-:W-:Y:S02]  /*0520*/  MOV R0, 0x560 ;  /* 0x0000056000007802 */ /* 0x000fe40000000f00 */
[----:B0-----:R-:W-:Y:S01]  /*0530*/  MOV R12, UR6 ;  /* 0x00000006000c7c02 */ /* 0x001fe20008000f00 */
[----:B------:R-:W-:-:S07]  /*0540*/  IMAD.U32 R10, RZ, RZ, UR7 ;  /* 0x00000007ff0a7e24 */ /* 0x000fce000f8e00ff */
[----:B------:R-:W-:Y:S05]  /*0550*/  CALL.REL.NOINC `($__internal_11_$__cuda_sm20_div_s64) ;  /* 0x0000003400447944 */ /* 0x000fea0003c00000 */
[----:B------:R-:W0:Y:S01]  /*0560*/  LDCU.64 UR6, c[0x0][0x3a8] ;  /* 0x00007500ff0677ac */ /* 0x000e220008000a00 */
[----:B------:R-:W-:Y:S01]  /*0570*/  IADD3 R15, P0, PT, RZ, -R2, RZ ;  /* 0x80000002ff0f7210 */ /* 0x000fe20007f1e0ff */
[----:B------:R-:W-:Y:S01]  /*0580*/  IMAD.MOV.U32 R28, RZ, RZ, R2 ;  /* 0x000000ffff1c7224 */ /* 0x000fe200078e0002 */
[----:B------:R-:W-:-:S03]  /*0590*/  MOV R8, R18 ;  /* 0x0000001200087202 */ /* 0x000fc60000000f00 */
[----:B------:R-:W-:-:S04]  /*05a0*/  IMAD.X R0, RZ, RZ, ~R3, P0 ;  /* 0x000000ffff007224 */ /* 0x000fc800000e0e03 */
[----:B0-----:R-:W-:Y:S02]  /*05b0*/  IMAD R0, R0, UR6, RZ ;  /* 0x0000000600007c24 */ /* 0x001fe4000f8e02ff */
[----:B------:R-:W-:-:S04]  /*05c0*/  IMAD.WIDE.U32 R16, R15, UR6, R8 ;  /* 0x000000060f107c25 */ /* 0x000fc8000f8e0008 */
[----:B------:R-:W-:-:S05]  /*05d0*/  IMAD R15, R15, UR7, R0 ;  /* 0x000000070f0f7c24 */ /* 0x000fca000f8e0200 */
[----:B------:R-:W-:-:S07]  /*05e0*/  IADD3 R15, PT, PT, R17, R15, RZ ;  /* 0x0000000f110f7210 */ /* 0x000fce0007ffe0ff */
.L_x_520:
[----:B------:R-:W-:Y:S05]  /*05f0*/  BSYNC.RECONVERGENT B0 ;  /* 0x0000000000007941 */ /* 0x000fea0003800200 */
.L_x_518:
        /* <DEDUP_REMOVED lines=30> */
.L_x_522:
[----:B------:R-:W0:Y:S01]  /*07e0*/  LDCU UR4, c[0x0][0x39c] ;  /* 0x00007380ff0477ac */ /* 0x000e220008000800 */
[----:B------:R-:W-:Y:S01]  /*07f0*/  IMAD.MOV.U32 R18, RZ, RZ, R8 ;  /* 0x000000ffff127224 */ /* 0x000fe200078e0008 */
[----:B------:R-:W-:Y:S02]  /*0800*/  MOV R10, UR5 ;  /* 0x00000005000a7c02 */ /* 0x000fe40008000f00 */
[----:B------:R-:W-:Y:S01]  /*0810*/  MOV R0, 0x840 ;  /* 0x0000084000007802 */ /* 0x000fe20000000f00 */
[----:B0-----:R-:W-:-:S07]  /*0820*/  IMAD.U32 R12, RZ, RZ, UR4 ;  /* 0x00000004ff0c7e24 */ /* 0x001fce000f8e00ff */
[----:B------:R-:W-:Y:S05]  /*0830*/  CALL.REL.NOINC `($__internal_11_$__cuda_sm20_div_s64) ;  /* 0x00000030008c7944 */ /* 0x000fea0003c00000 */
[----:B------:R-:W-:-:S07]  /*0840*/  MOV R26, R2 ;  /* 0x00000002001a7202 */ /* 0x000fce0000000f00 */
.L_x_523:
[----:B------:R-:W-:Y:S05]  /*0850*/  BSYNC.RECONVERGENT B0 ;  /* 0x0000000000007941 */ /* 0x000fea0003800200 */
.L_x_521:
        /* <DEDUP_REMOVED lines=27> */
.L_x_525:
[----:B------:R-:W0:Y:S01]  /*0a10*/  LDCU UR4, c[0x0][0x39c] ;  /* 0x00007380ff0477ac */ /* 0x000e220008000800 */
[----:B------:R-:W-:Y:S02]  /*0a20*/  MOV R10, UR5 ;  /* 0x00000005000a7c02 */ /* 0x000fe40008000f00 */
[----:B------:R-:W-:Y:S01]  /*0a30*/  MOV R0, 0xa60 ;  /* 0x00000a6000007802 */ /* 0x000fe20000000f00 */
[----:B0-----:R-:W-:-:S07]  /*0a40*/  IMAD.U32 R12, RZ, RZ, UR4 ;  /* 0x00000004ff0c7e24 */ /* 0x001fce000f8e00ff */
[----:B------:R-:W-:Y:S05]  /*0a50*/  CALL.REL.NOINC `($__internal_11_$__cuda_sm20_div_s64) ;  /* 0x0000003000047944 */ /* 0x000fea0003c00000 */
[----:B------:R-:W-:-:S07]  /*0a60*/  MOV R0, R2 ;  /* 0x0000000200007202 */ /* 0x000fce0000000f00 */
.L_x_526:
[----:B------:R-:W-:Y:S05]  /*0a70*/  BSYNC.RECONVERGENT B0 ;  /* 0x0000000000007941 */ /* 0x000fea0003800200 */
.L_x_524:
[----:B------:R-:W0:Y:S02]  /*0a80*/  LDCU UR4, c[0x0][0x3a0] ;  /* 0x00007400ff0477ac */ /* 0x000e240008000800 */
[----:B0-----:R-:W-:-:S13]  /*0a90*/  ISETP.GE.AND P0, PT, R38, UR4, PT ;  /* 0x0000000426007c0c */ /* 0x001fda000bf06270 */
[----:B------:R-:W-:Y:S05]  /*0aa0*/  @P0 EXIT ;  /* 0x000000000000094d */ /* 0x000fea0003800000 */
[----:B------:R-:W0:Y:S01]  /*0ab0*/  LDCU.128 UR4, c[0x0][0x3b0] ;  /* 0x00007600ff0477ac */ /* 0x000e220008000c00 */
[----:B------:R-:W-:Y:S02]  /*0ac0*/  SHF.R.S32.HI R4, RZ, 0x1f, R28 ;  /* 0x0000001fff047819 */ /* 0x000fe4000001141c */
[----:B------:R-:W-:Y:S01]  /*0ad0*/  IADD3 R24, PT, PT, -R26, R0, RZ ;  /* 0x000000001a187210 */ /* 0x000fe20007ffe1ff */
[----:B------:R-:W1:Y:S01]  /*0ae0*/  LDCU.64 UR8, c[0x0][0x358] ;  /* 0x00006b00ff0877ac */ /* 0x000e620008000a00 */
[----:B0-----:R-:W-:Y:S02]  /*0af0*/  IMAD R15, R15, UR6, RZ ;  /* 0x000000060f0f7c24 */ /* 0x001fe4000f8e02ff */
[----:B------:R-:W-:-:S04]  /*0b00*/  IMAD.WIDE.U32 R2, R16, UR6, RZ ;  /* 0x0000000610027c25 */ /* 0x000fc8000f8e00ff */
[----:B------:R-:W-:Y:S02]  /*0b10*/  IMAD R15, R16, UR7, R15 ;  /* 0x00000007100f7c24 */ /* 0x000fe4000f8e020f */
[----:B------:R-:W-:Y:S02]  /*0b20*/  IMAD R5, R4, UR4, RZ ;  /* 0x0000000404057c24 */ /* 0x000fe4000f8e02ff */
[----:B------:R-:W-:Y:S02]  /*0b30*/  IMAD.IADD R3, R3, 0x1, R15 ;  /* 0x0000000103037824 */ /* 0x000fe400078e020f */
[C---:B------:R-:W-:Y:S02]  /*0b40*/  IMAD R5, R28.reuse, UR5, R5 ;  /* 0x000000051c057c24 */ /* 0x040fe4000f8e0205 */
[----:B------:R-:W-:-:S04]  /*0b50*/  IMAD.WIDE.U32 R28, R28, UR4, R2 ;  /* 0x000000041c1c7c25 */ /* 0x000fc8000f8e0002 */
[----:B-1----:R-:W-:-:S07]  /*0b60*/  IMAD.IADD R27, R29, 0x1, R5 ;  /* 0x000000011d1b7824 */ /* 0x002fce00078e0205 */
.L_x_562:
[----:B------:R-:W0:Y:S02]  /*0b70*/  LDCU UR4, c[0x0][0x3a0] ;  /* 0x00007400ff0477ac */ /* 0x000e240008000800 */
[----:B0-----:R-:W-:-:S04]  /*0b80*/  MOV R7, UR4 ;  /* 0x0000000400077c02 */ /* 0x001fc80008000f00 */
[----:B------:R-:W-:-:S04]  /*0b90*/  SHF.R.S32.HI R10, RZ, 0x1f, R7 ;  /* 0x0000001fff0a7819 */ /* 0x000fc80000011407 */
[----:B------:R-:W-:-:S13]  /*0ba0*/  ISETP.NE.U32.AND P0, PT, R10, RZ, PT ;  /* 0x000000ff0a00720c */ /* 0x000fda0003f05070 */
[----:B------:R-:W-:Y:S05]  /*0bb0*/  @P0 BRA `(.L_x_527) ;  /* 0x0000000000580947 */ /* 0x000fea0003800000 */
[----:B------:R-:W0:Y:S01]  /*0bc0*/  I2F.U32.RP R0, R7 ;  /* 0x0000000700007306 */ /* 0x000e220000209000 */
[----:B------:R-:W-:-:S07]  /*0bd0*/  ISETP.NE.U32.AND P2, PT, R7, RZ, PT ;  /* 0x000000ff0700720c */ /* 0x000fce0003f45070 */
[----:B0-----:R-:W0:Y:S02]  /*0be0*/  MUFU.RCP R0, R0 ;  /* 0x0000000000007308 */ /* 0x001e240000001000 */
[----:B0-----:R-:W-:Y:S02]  /*0bf0*/  VIADD R2, R0, 0xffffffe ;  /* 0x0ffffffe00027836 */ /* 0x001fe40000000000 */
[----:B------:R-:W-:-:S04]  /*0c00*/  IMAD.MOV.U32 R0, RZ, RZ, RZ ;  /* 0x000000ffff007224 */ /* 0x000fc800078e00ff */
        /* <DEDUP_REMOVED lines=17> */
.L_x_527:
[----:B------:R-:W0:Y:S01]  /*0d20*/  LDCU UR4, c[0x0][0x3a0] ;  /* 0x00007400ff0477ac */ /* 0x000e220008000800 */
[----:B------:R-:W-:Y:S01]  /*0d30*/  MOV R18, R38 ;  /* 0x0000002600127202 */ /* 0x000fe20000000f00 */
[----:B------:R-:W-:Y:S01]  /*0d40*/  IMAD.MOV.U32 R13, RZ, RZ, RZ ;  /* 0x000000ffff0d7224 */ /* 0x000fe200078e00ff */
[----:B------:R-:W-:Y:S02]  /*0d50*/  MOV R0, 0xd80 ;  /* 0x00000d8000007802 */ /* 0x000fe40000000f00 */
[----:B0-----:R-:W-:-:S07]  /*0d60*/  MOV R12, UR4 ;  /* 0x00000004000c7c02 */ /* 0x001fce0008000f00 */
[----:B------:R-:W-:Y:S05]  /*0d70*/  CALL.REL.NOINC `($__internal_11_$__cuda_sm20_div_s64) ;  /* 0x0000002c003c7944 */ /* 0x000fea0003c00000 */
[----:B------:R-:W0:Y:S01]  /*0d80*/  LDCU UR4, c[0x0][0x3a0] ;  /* 0x00007400ff0477ac */ /* 0x000e220008000800 */
[-C--:B------:R-:W-:Y:S01]  /*0d90*/  IADD3 R0, P0, PT, RZ, -R2.reuse, RZ ;  /* 0x80000002ff007210 */ /* 0x080fe20007f1e0ff */
[----:B------:R-:W-:Y:S01]  /*0da0*/  IMAD.MOV.U32 R39, RZ, RZ, RZ ;  /* 0x000000ffff277224 */ /* 0x000fe200078e00ff */
[----:B------:R-:W-:-:S03]  /*0db0*/  MOV R25, R2 ;  /* 0x0000000200197202 */ /* 0x000fc60000000f00 */
[----:B------:R-:W-:Y:S01]  /*0dc0*/  IMAD.X R4, RZ, RZ, ~R3, P0 ;  /* 0x000000ffff047224 */ /* 0x000fe200000e0e03 */
[----:B0-----:R-:W-:-:S05]  /*0dd0*/  MOV R7, UR4 ;  /* 0x0000000400077c02 */ /* 0x001fca0008000f00 */
[-C--:B------:R-:W-:Y:S02]  /*0de0*/  IMAD R3, R4, R7.reuse, RZ ;  /* 0x0000000704037224 */ /* 0x080fe400078e02ff */
[----:B------:R-:W-:-:S04]  /*0df0*/  IMAD.WIDE.U32 R4, R0, R7, R38 ;  /* 0x0000000700047225 */ /* 0x000fc800078e0026 */
[----:B------:R-:W-:-:S04]  /*0e00*/  IMAD R3, R10, R0, R3 ;  /* 0x000000000a037224 */ /* 0x000fc800078e0203 */
[----:B------:R-:W-:-:S07]  /*0e10*/  IMAD.IADD R0, R5, 0x1, R3 ;  /* 0x0000000105007824 */ /* 0x000fce00078e0203 */
.L_x_528:
        /* <DEDUP_REMOVED lines=29> */
.L_x_530:
[----:B------:R-:W0:Y:S01]  /*0ff0*/  LDCU UR4, c[0x0][0x3a0] ;  /* 0x00007400ff0477ac */ /* 0x000e220008000800 */
[----:B------:R-:W-:Y:S02]  /*1000*/  MOV R0, 0x1030 ;  /* 0x0000103000007802 */ /* 0x000fe40000000f00 */
[----:B0-----:R-:W-:-:S07]  /*1010*/  MOV R12, UR4 ;  /* 0x00000004000c7c02 */ /* 0x001fce0008000f00 */
[----:B------:R-:W-:Y:S05]  /*1020*/  CALL.REL.NOINC `($__internal_11_$__cuda_sm20_div_s64) ;  /* 0x0000002800907944 */ /* 0x000fea0003c00000 */
[----:B------:R-:W-:-:S07]  /*1030*/  IMAD.MOV.U32 R0, RZ, RZ, R2 ;  /* 0x000000ffff007224 */ /* 0x000fce00078e0002 */
.L_x_531:
[----:B------:R-:W-:Y:S05]  /*1040*/  BSYNC.RECONVERGENT B0 ;  /* 0x0000000000007941 */ /* 0x000fea0003800200 */
.L_x_529:
        /* <DEDUP_REMOVED lines=31> */
.L_x_533:
[----:B------:R-:W0:Y:S01]  /*1240*/  LDCU UR4, c[0x0][0x3a0] ;  /* 0x00007400ff0477ac */ /* 0x000e220008000800 */
[----:B------:R-:W-:Y:S02]  /*1250*/  MOV R0, 0x1280 ;  /* 0x0000128000007802 */ /* 0x000fe40000000f00 */
[----:B0-----:R-:W-:-:S07]  /*1260*/  MOV R12, UR4 ;  /* 0x00000004000c7c02 */ /* 0x001fce0008000f00 */
[----:B------:R-:W-:Y:S05]  /*1270*/  CALL.REL.NOINC `($__internal_11_$__cuda_sm20_div_s64) ;  /* 0x0000002400fc7944 */ /* 0x000fea0003c00000 */
[----:B------:R-:W-:-:S07]  /*1280*/  IMAD.MOV.U32 R0, RZ, RZ, R2 ;  /* 0x000000ffff007224 */ /* 0x000fce00078e0002 */
.L_x_534:
[----:B------:R-:W-:Y:S05]  /*1290*/  BSYNC.RECONVERGENT B0 ;  /* 0x0000000000007941 */ /* 0x000fea0003800200 */
.L_x_532:
[----:B------:R-:W0:Y:S01]  /*12a0*/  S2R R22, SR_TID.X ;  /* 0x0000000000167919 */ /* 0x000e220000002100 */
[----:B------:R-:W0:Y:S01]  /*12b0*/  LDCU UR4, c[0x0][0x3a4] ;  /* 0x00007480ff0477ac */ /* 0x000e220008000800 */
[----:B------:R-:W-:Y:S01]  /*12c0*/  BSSY.RECONVERGENT B0, `(.L_x_535) ;  /* 0x0000273000007945 */ /* 0x000fe20003800200 */
[----:B0-----:R-:W-:-:S13]  /*12d0*/  ISETP.GE.AND P0, PT, R22, UR4, PT ;  /* 0x0000000416007c0c */ /* 0x001fda000bf06270 */
[----:B------:R-:W-:Y:S05]  /*12e0*/  @P0 BRA `(.L_x_536) ;  /* 0x0000002400c00947 */ /* 0x000fea0003800000 */
[----:B------:R-:W-:-:S07]  /*12f0*/  IADD3 R23, PT, PT, R0, 0x1, -R25 ;  /* 0x0000000100177810 */ /* 0x000fce0007ffe819 */
.L_x_561:
        /* <DEDUP_REMOVED lines=27> */
.L_x_537:
[----:B------:R-:W0:Y:S01]  /*14b0*/  LDCU UR4, c[0x0][0x3a4] ;  /* 0x00007480ff0477ac */ /* 0x000e220008000800 */
[----:B------:R-:W-:Y:S01]  /*14c0*/  MOV R18, R22 ;  /* 0x0000001600127202 */ /* 0x000fe20000000f00 */
[----:B------:R-:W-:Y:S01]  /*14d0*/  IMAD.MOV.U32 R13, RZ, RZ, RZ ;  /* 0x000000ffff0d7224 */ /* 0x000fe200078e00ff */
[----:B------:R-:W-:Y:S02]  /*14e0*/  MOV R0, 0x1510 ;  /* 0x0000151000007802 */ /* 0x000fe40000000f00 */
[----:B0-----:R-:W-:-:S07]  /*14f0*/  MOV R12, UR4 ;  /* 0x00000004000c7c02 */ /* 0x001fce0008000f00 */
[----:B------:R-:W-:Y:S05]  /*1500*/  CALL.REL.NOINC `($__internal_11_$__cuda_sm20_div_s64) ;  /* 0x0000002400587944 */ /* 0x000fea0003c00000 */
[----:B------:R-:W0:Y:S01]  /*1510*/  LDCU UR4, c[0x0][0x3a4] ;  /* 0x00007480ff0477ac */ /* 0x000e220008000800 */
[----:B------:R-:W-:Y:S01]  /*1520*/  IADD3 R0, P0, PT, RZ, -R2, RZ ;  /* 0x80000002ff007210 */ /* 0x000fe20007f1e0ff */
[----:B------:R-:W-:Y:S02]  /*1530*/  HFMA2 R5, -RZ, RZ, 0, 0 ;  /* 0x00000000ff057431 */ /* 0x000fe400000001ff */
[----:B------:R-:W-:Y:S02]  /*1540*/  IMAD.MOV.U32 R11, RZ, RZ, R2 ;  /* 0x000000ffff0b7224 */ /* 0x000fe400078e0002 */
[----:B------:R-:W-:Y:S01]  /*1550*/  IMAD.X R4, RZ, RZ, ~R3, P0 ;  /* 0x000000ffff047224 */ /* 0x000fe200000e0e03 */
[----:B0-----:R-:W-:-:S05]  /*1560*/  MOV R7, UR4 ;  /* 0x0000000400077c02 */ /* 0x001fca0008000f00 */
[-C--:B------:R-:W-:Y:S02]  /*1570*/  IMAD R3, R4, R7.reuse, RZ ;  /* 0x0000000704037224 */ /* 0x080fe400078e02ff */
[----:B------:R-:W-:Y:S02]  /*1580*/  IMAD.MOV.U32 R4, RZ, RZ, R22 ;  /* 0x000000ffff047224 */ /* 0x000fe400078e0016 */
[----:B------:R-:W-:Y:S02]  /*1590*/  IMAD R3, R10, R0, R3 ;  /* 0x000000000a037224 */ /* 0x000fe400078e0203 */
[----:B------:R-:W-:-:S05]  /*15a0*/  IMAD.WIDE.U32 R4, R0, R7, R4 ;  /* 0x0000000700047225 */ /* 0x000fca00078e0004 */
[----:B------:R-:W-:-:S07]  /*15b0*/  IADD3 R0, PT, PT, R5, R3, RZ ;  /* 0x0000000305007210 */ /* 0x000fce0007ffe0ff */
.L_x_538:
        /* <DEDUP_REMOVED lines=15> */
[----:B0-----:R-:W-:Y:S01]  /*16b0*/  MOV R2, RZ ;  /* 0x000000ff00027202 */ /* 0x001fe20000000f00 */
        /* <DEDUP_REMOVED lines=13> */
.L_x_540:
[----:B------:R-:W0:Y:S01]  /*1790*/  LDCU UR4, c[0x0][0x3a4] ;  /* 0x00007480ff0477ac */ /* 0x000e220008000800 */
[----:B------:R-:W-:Y:S01]  /*17a0*/  MOV R0, 0x17d0 ;  /* 0x000017d000007802 */ /* 0x000fe20000000f00 */
[----:B0-----:R-:W-:-:S07]  /*17b0*/  IMAD.U32 R12, RZ, RZ, UR4 ;  /* 0x00000004ff0c7e24 */ /* 0x001fce000f8e00ff */
[----:B------:R-:W-:Y:S05]  /*17c0*/  CALL.REL.NOINC `($__internal_11_$__cuda_sm20_div_s64) ;  /* 0x0000002000a87944 */ /* 0x000fea0003c00000 */
[----:B------:R-:W-:-:S07]  /*17d0*/  MOV R14, R2 ;  /* 0x00000002000e7202 */ /* 0x000fce0000000f00 */
.L_x_541:
[----:B------:R-:W-:Y:S05]  /*17e0*/  BSYNC.RECONVERGENT B1 ;  /* 0x0000000000017941 */ /* 0x000fea0003800200 */
.L_x_539:
        /* <DEDUP_REMOVED lines=31> */
.L_x_543:
[----:B------:R-:W0:Y:S01]  /*19e0*/  LDCU UR4, c[0x0][0x3a4] ;  /* 0x00007480ff0477ac */ /* 0x000e220008000800 */
[----:B------:R-:W-:Y:S01]  /*19f0*/  MOV R0, 0x1a20 ;  /* 0x00001a2000007802 */ /* 0x000fe20000000f00 */
[----:B0-----:R-:W-:-:S07]  /*1a00*/  IMAD.U32 R12, RZ, RZ, UR4 ;  /* 0x00000004ff0c7e24 */ /* 0x001fce000f8e00ff */
[----:B------:R-:W-:Y:S05]  /*1a10*/  CALL.REL.NOINC `($__internal_11_$__cuda_sm20_div_s64) ;  /* 0x0000002000147944 */ /* 0x000fea0003c00000 */
[----:B------:R-:W-:-:S07]  /*1a20*/  MOV R0, R2 ;  /* 0x0000000200007202 */ /* 0x000fce0000000f00 */
.L_x_544:
[----:B------:R-:W-:Y:S05]  /*1a30*/  BSYNC.RECONVERGENT B1 ;  /* 0x0000000000017941 */ /* 0x000fea0003800200 */
.L_x_542:
[----:B------:R-:W-:Y:S01]  /*1a40*/  ISETP.GT.U32.AND P0, PT, R24, 0x7ffffffe, PT ;  /* 0x7ffffffe1800780c */ /* 0x000fe20003f04070 */
[----:B------:R-:W-:Y:S01]  /*1a50*/  VIADD R2, R0, 0x1 ;  /* 0x0000000100027836 */ /* 0x000fe20000000000 */
[----:B------:R-:W-:Y:S01]  /*1a60*/  BSSY.RECONVERGENT B1, `(.L_x_545) ;  /* 0x00001dd000017945 */ /* 0x000fe20003800200 */
[----:B------:R-:W-:Y:S02]  /*1a70*/  HFMA2 R57, -RZ, RZ, 0, 0 ;  /* 0x00000000ff397431 */ /* 0x000fe400000001ff */
[----:B------:R-:W-:-:S08]  /*1a80*/  IMAD.IADD R20, R2, 0x1, -R21 ;  /* 0x0000000102147824 */ /* 0x000fd000078e0a15 */
[----:B------:R-:W-:Y:S05]  /*1a90*/  @P0 BRA `(.L_x_546) ;  /* 0x0000001c00640947 */ /* 0x000fea0003800000 */
[----:B------:R-:W0:Y:S01]  /*1aa0*/  LDCU UR4, c[0x0][0x398] ;  /* 0x00007300ff0477ac */ /* 0x000e220008000800 */
[----:B------:R-:W-:Y:S01]  /*1ab0*/  IMAD.IADD R0, R0, 0x1, -R21 ;  /* 0x0000000100007824 */ /* 0x000fe200078e0a15 */
[----:B------:R-:W-:Y:S01]  /*1ac0*/  MOV R19, RZ ;  /* 0x000000ff00137202 */ /* 0x000fe20000000f00 */
[----:B------:R-:W-:-:S03]  /*1ad0*/  IMAD.MOV.U32 R57, RZ, RZ, RZ ;  /* 0x000000ffff397224 */ /* 0x000fc600078e00ff */
[----:B------:R-:W-:Y:S01]  /*1ae0*/  ISETP.GE.U32.AND P0, PT, R0, 0xf, PT ;  /* 0x0000000f0000780c */ /* 0x000fe20003f06070 */
[----:B0-----:R-:W-:-:S04]  /*1af0*/  IMAD R31, R11, UR4, R14 ;  /* 0x000000040b1f7c24 */ /* 0x001fc8000f8e020e */
[C---:B------:R-:W-:Y:S01]  /*1b00*/  VIADD R18, R31.reuse, 0x1 ;  /* 0x000000011f127836 */ /* 0x040fe20000000000 */
[----:B------:R-:W-:Y:S01]  /*1b10*/  IADD3 R2, PT, PT, R2, -R31, RZ ;  /* 0x8000001f02027210 */ /* 0x000fe20007ffe0ff */
[C---:B------:R-:W-:Y:S01]  /*1b20*/  VIADD R16, R31.reuse, 0x3 ;  /* 0x000000031f107836 */ /* 0x040fe20000000000 */
[C---:B------:R-:W-:Y:S01]  /*1b30*/  IADD3 R17, PT, PT, R31.reuse, 0x2, RZ ;  /* 0x000000021f117810 */ /* 0x040fe20007ffe0ff */
[C---:B------:R-:W-:Y:S01]  /*1b40*/  VIADD R14, R31.reuse, 0x5 ;  /* 0x000000051f0e7836 */ /* 0x040fe20000000000 */
[C---:B------:R-:W-:Y:S01]  /*1b50*/  LOP3.LUT R3, R2.reuse, 0xf, RZ, 0xc0, !PT ;  /* 0x0000000f02037812 */ /* 0x040fe200078ec0ff */
[C---:B------:R-:W-:Y:S01]  /*1b60*/  VIADD R12, R31.reuse, 0x7 ;  /* 0x000000071f0c7836 */ /* 0x040fe20000000000 */
[C---:B------:R-:W-:Y:S01]  /*1b70*/  IADD3 R15, PT, PT, R31.reuse, 0x4, RZ ;  /* 0x000000041f0f7810 */ /* 0x040fe20007ffe0ff */
[----:B------:R-:W-:Y:S01]  /*1b80*/  VIADD R10, R31, 0x9 ;  /* 0x000000091f0a7836 */ /* 0x000fe20000000000 */
[----:B------:R-:W-:Y:S01]  /*1b90*/  IADD3 R3, PT, PT, R3, -0x1, RZ ;  /* 0xffffffff03037810 */ /* 0x000fe20007ffe0ff */
[C---:B------:R-:W-:Y:S01]  /*1ba0*/  VIADD R8, R31.reuse, 0xb ;  /* 0x0000000b1f087836 */ /* 0x040fe20000000000 */
[C---:B------:R-:W-:Y:S01]  /*1bb0*/  IADD3 R13, PT, PT, R31.reuse, 0x6, RZ ;  /* 0x000000061f0d7810 */ /* 0x040fe20007ffe0ff */
[----:B------:R-:W-:Y:S01]  /*1bc0*/  VIADD R6, R31, 0xd ;  /* 0x0000000d1f067836 */ /* 0x000fe20000000000 */
[----:B------:R-:W-:Y:S01]  /*1bd0*/  ISETP.GE.U32.AND P1, PT, R3, 0x7, PT ;  /* 0x000000070300780c */ /* 0x000fe20003f26070 */
[----:B------:R-:W-:Y:S01]  /*1be0*/  VIADD R4, R31, 0xf ;  /* 0x0000000f1f047836 */ /* 0x000fe20000000000 */
[----:B------:R-:W-:-:S02]  /*1bf0*/  LOP3.LUT R3, R2, 0x7, RZ, 0xc0, !PT ;  /* 0x0000000702037812 */ /* 0x000fc400078ec0ff */
[C---:B------:R-:W-:Y:S02]  /*1c00*/  IADD3 R11, PT, PT, R31.reuse, 0x8, RZ ;  /* 0x000000081f0b7810 */ /* 0x040fe40007ffe0ff */
[C---:B------:R-:W-:Y:S02]  /*1c10*/  IADD3 R9, PT, PT, R31.reuse, 0xa, RZ ;  /* 0x0000000a1f097810 */ /* 0x040fe40007ffe0ff */
[C---:B------:R-:W-:Y:S02]  /*1c20*/  IADD3 R7, PT, PT, R31.reuse, 0xc, RZ ;  /* 0x0000000c1f077810 */ /* 0x040fe40007ffe0ff */
[----:B------:R-:W-:Y:S02]  /*1c30*/  IADD3 R5, PT, PT, R31, 0xe, RZ ;  /* 0x0000000e1f057810 */ /* 0x000fe40007ffe0ff */
[----:B------:R-:W-:-:S07]  /*1c40*/  LOP3.LUT R2, R2, 0x3, RZ, 0xc0, !PT ;  /* 0x0000000302027812 */ /* 0x000fce00078ec0ff */
.L_x_560:
[----:B------:R-:W-:Y:S01]  /*1c50*/  ISETP.GE.AND P2, PT, R23, 0x1, PT ;  /* 0x000000011700780c */ /* 0x000fe20003f46270 */
[----:B------:R-:W-:-:S12]  /*1c60*/  BSSY.RECONVERGENT B2, `(.L_x_547) ;  /* 0x00001b9000027945 */ /* 0x000fd80003800200 */
[----:B------:R-:W-:Y:S05]  /*1c70*/  @!P2 BRA `(.L_x_548) ;  /* 0x0000001800dca947 */ /* 0x000fea0003800000 */
[----:B------:R-:W-:-:S07]  /*1c80*/  MOV R0, RZ ;  /* 0x000000ff00007202 */ /* 0x000fce0000000f00 */
.L_x_559:
[----:B------:R-:W-:Y:S01]  /*1c90*/  ISETP.GE.AND P2, PT, R20, 0x1, PT ;  /* 0x000000011400780c */ /* 0x000fe20003f46270 */
[----:B------:R-:W-:-:S12]  /*1ca0*/  BSSY.RECONVERGENT B3, `(.L_x_549) ;  /* 0x00001b1000037945 */ /* 0x000fd80003800200 */
[----:B------:R-:W-:Y:S05]  /*1cb0*/  @!P2 BRA `(.L_x_550) ;  /* 0x0000001800bca947 */ /* 0x000fea0003800000 */
[----:B------:R-:W-:Y:S01]  /*1cc0*/  BSSY.RECONVERGENT B4, `(.L_x_551) ;  /* 0x00000de000047945 */ /* 0x000fe20003800200 */
[----:B------:R-:W-:-:S03]  /*1cd0*/  IMAD.MOV.U32 R50, RZ, RZ, RZ ;  /* 0x000000ffff327224 */ /* 0x000fc600078e00ff */
[----:B------:R-:W-:Y:S05]  /*1ce0*/  @!P0 BRA `(.L_x_552) ;  /* 0x0000000c006c8947 */ /* 0x000fea0003800000 */
[----:B------:R-:W0:Y:S01]  /*1cf0*/  LDCU.128 UR4, c[0x0][0x3c0] ;  /* 0x00007800ff0477ac */ /* 0x000e220008000c00 */
[----:B------:R-:W-:Y:S01]  /*1d00*/  IADD3 R33, PT, PT, R19, R26, RZ ;  /* 0x0000001a13217210 */ /* 0x000fe20007ffe0ff */
[----:B------:R-:W-:Y:S01]  /*1d10*/  IMAD.MOV.U32 R31, RZ, RZ, R27 ;  /* 0x000000ffff1f7224 */ /* 0x000fe200078e001b */
[----:B------:R-:W-:Y:S01]  /*1d20*/  LOP3.LUT R56, R20, 0x7ffffff0, RZ, 0xc0, !PT ;  /* 0x7ffffff014387812 */ /* 0x000fe200078ec0ff */
[----:B------:R-:W-:Y:S01]  /*1d30*/  IMAD.IADD R35, R25, 0x1, R0 ;  /* 0x0000000119237824 */ /* 0x000fe200078e0200 */
[----:B------:R-:W-:Y:S01]  /*1d40*/  SHF.R.S32.HI R30, RZ, 0x1f, R33 ;  /* 0x0000001fff1e7819 */ /* 0x000fe20000011421 */
[----:B------:R-:W-:Y:S01]  /*1d50*/  BSSY.RECONVERGENT B5, `(.L_x_553) ;  /* 0x00000d3000057945 */ /* 0x000fe20003800200 */
[----:B------:R-:W-:Y:S01]  /*1d60*/  IMAD.MOV.U32 R42, RZ, RZ, R21 ;  /* 0x000000ffff2a7224 */ /* 0x000fe200078e0015 */
[----:B------:R-:W-:Y:S01]  /*1d70*/  MOV R40, R4 ;  /* 0x0000000400287202 */ /* 0x000fe20000000f00 */
[----:B------:R-:W-:Y:S01]  /*1d80*/  IMAD.MOV.U32 R43, RZ, RZ, R5 ;  /* 0x000000ffff2b7224 */ /* 0x000fe200078e0005 */
[----:B------:R-:W-:Y:S01]  /*1d90*/  SHF.R.S32.HI R32, RZ, 0x1f, R35 ;  /* 0x0000001fff207819 */ /* 0x000fe20000011423 */
        /* <DEDUP_REMOVED lines=10> */
[----:B------:R-:W-:Y:S01]  /*1e40*/  IMAD R32, R32, UR6, RZ ;  /* 0x0000000620207c24 */ /* 0x000fe2000f8e02ff */
[----:B------:R-:W-:Y:S01]  /*1e50*/  MOV R52, R14 ;  /* 0x0000000e00347202 */ /* 0x000fe20000000f00 */
[----:B------:R-:W-:Y:S01]  /*1e60*/  IMAD.MOV.U32 R53, RZ, RZ, R15 ;  /* 0x000000ffff357224 */ /* 0x000fe200078e000f */
[----:B------:R-:W-:Y:S01]  /*1e70*/  MOV R54, R16 ;  /* 0x0000001000367202 */ /* 0x000fe20000000f00 */
[----:B------:R-:W-:Y:S01]  /*1e80*/  IMAD.WIDE.U32 R30, R33, UR4, R30 ;  /* 0x00000004211e7c25 */ /* 0x000fe2000f8e001e */
[----:B------:R-:W-:-:S03]  /*1e90*/  MOV R55, R18 ;  /* 0x0000001200377202 */ /* 0x000fc60000000f00 */
[----:B------:R-:W-:Y:S02]  /*1ea0*/  IMAD R33, R33, UR5, R34 ;  /* 0x0000000521217c24 */ /* 0x000fe4000f8e0222 */
[----:B------:R-:W-:Y:S02]  /*1eb0*/  IMAD R41, R35, UR7, R32 ;  /* 0x0000000723297c24 */ /* 0x000fe4000f8e0220 */
[----:B------:R-:W-:Y:S01]  /*1ec0*/  IMAD.MOV.U32 R39, RZ, RZ, R17 ;  /* 0x000000ffff277224 */ /* 0x000fe200078e0011 */
[----:B------:R-:W-:Y:S01]  /*1ed0*/  IADD3 R31, PT, PT, R31, R33, RZ ;  /* 0x000000211f1f7210 */ /* 0x000fe20007ffe0ff */
[----:B------:R-:W-:Y:S02]  /*1ee0*/  IMAD.MOV R56, RZ, RZ, -R56 ;  /* 0x000000ffff387224 */ /* 0x000fe400078e0a38 */
[----:B------:R-:W-:-:S05]  /*1ef0*/  IMAD.WIDE.U32 R30, R35, UR6, R30 ;  /* 0x00000006231e7c25 */ /* 0x000fca000f8e001e */
[----:B------:R-:W-:-:S07]  /*1f00*/  IADD3 R41, PT, PT, R31, R41, RZ ;  /* 0x000000291f297210 */ /* 0x000fce0007ffe0ff */
.L_x_554:
[----:B------:R-:W0:Y:S01]  /*1f10*/  LDCU.64 UR4, c[0x0][0x3d0] ;  /* 0x00007a00ff0477ac */ /* 0x000e220008000a00 */
[----:B------:R-:W-:Y:S01]  /*1f20*/  SHF.R.S32.HI R32, RZ, 0x1f, R42 ;  /* 0x0000001fff207819 */ /* 0x000fe2000001142a */
[----:B------:R-:W-:Y:S01]  /*1f30*/  IMAD.MOV.U32 R36, RZ, RZ, R30 ;  /* 0x000000ffff247224 */ /* 0x000fe200078e001e */
[----:B------:R-:W-:Y:S01]  /*1f40*/  MOV R37, R41 ;  /* 0x0000002900257202 */ /* 0x000fe20000000f00 */
[----:B------:R-:W1:Y:S02]  /*1f50*/  LDCU.64 UR6, c[0x0][0x380] ;  /* 0x00007000ff0677ac */ /* 0x000e640008000a00 */
[----:B0-----:R-:W-:-:S04]  /*1f60*/  IMAD R33, R32, UR4, RZ ;  /* 0x0000000420217c24 */ /* 0x001fc8000f8e02ff */
[C---:B------:R-:W-:Y:S02]  /*1f70*/  IMAD R35, R42.reuse, UR5, R33 ;  /* 0x000000052a237c24 */ /* 0x040fe4000f8e0221 */
[----:B------:R-:W-:-:S04]  /*1f80*/  IMAD.WIDE.U32 R32, R42, UR4, R36 ;  /* 0x000000042a207c25 */ /* 0x000fc8000f8e0024 */
[----:B------:R-:W-:Y:S01]  /*1f90*/  IMAD.IADD R33, R33, 0x1, R35 ;  /* 0x0000000121217824 */ /* 0x000fe200078e0223 */
[----:B-1----:R-:W-:-:S04]  /*1fa0*/  LEA R58, P2, R32, UR6, 0x1 ;  /* 0x00000006203a7c11 */ /* 0x002fc8000f8408ff */
[----:B------:R-:W-:-:S05]  /*1fb0*/  LEA.HI.X R59, R32, UR7, R33, 0x1, P2 ;  /* 0x00000007203b7c11 */ /* 0x000fca00090f0c21 */
[----:B------:R-:W2:Y:S01]  /*1fc0*/  LDG.E.U16 R58, desc[UR8][R58.64] ;  /* 0x000000083a3a7981 */ /* 0x000ea2000c1e1500 */
[----:B------:R-:W-:Y:S01]  /*1fd0*/  SHF.R.S32.HI R32, RZ, 0x1f, R55 ;  /* 0x0000001fff207819 */ /* 0x000fe20000011437 */
[----:B------:R-:W-:-:S04]  /*1fe0*/  IMAD.WIDE.U32 R34, R55, UR4, R36 ;  /* 0x0000000437227c25 */ /* 0x000fc8000f8e0024 */
[----:B------:R-:W-:-:S04]  /*1ff0*/  IMAD R32, R32, UR4, RZ ;  /* 0x0000000420207c24 */ /* 0x000fc8000f8e02ff */
[----:B------:R-:W-:Y:S01]  /*2000*/  IMAD R33, R55, UR5, R32 ;  /* 0x0000000537217c24 */ /* 0x000fe2000f8e0220 */
[----:B------:R-:W-:-:S04]  /*2010*/  LEA R32, P2, R34, UR6, 0x1 ;  /* 0x0000000622207c11 */ /* 0x000fc8000f8408ff */
[----:B------:R-:W-:-:S04]  /*2020*/  IADD3 R33, PT, PT, R35, R33, RZ ;  /* 0x0000002123217210 */ /* 0x000fc80007ffe0ff */
[----:B------:R-:W-:Y:S02]  /*2030*/  LEA.HI.X R33, R34, UR7, R33, 0x1, P2 ;  /* 0x0000000722217c11 */ /* 0x000fe400090f0c21 */
[----:B------:R-:W-:-:S03]  /*2040*/  SHF.R.S32.HI R35, RZ, 0x1f, R39 ;  /* 0x0000001fff237819 */ /* 0x000fc60000011427 */
[----:B------:R0:W3:Y:S01]  /*2050*/  LDG.E.U16 R32, desc[UR8][R32.64] ;  /* 0x0000000820207981 */ /* 0x0000e2000c1e1500 */
[----:B--2---:R-:W-:Y:S02]  /*2060*/  HADD2.F32 R34, -RZ, R58.H0_H0 ;  /* 0x2000003aff227230 */ /* 0x004fe40000004100 */
[----:B------:R-:W-:-:S03]  /*2070*/  IMAD R58, R35, UR4, RZ ;  /* 0x00000004233a7c24 */ /* 0x000fc6000f8e02ff */
[----:B------:R-:W-:Y:S01]  /*2080*/  FADD.FTZ R57, R34, R57 ;  /* 0x0000003922397221 */ /* 0x000fe20000010000 */
[C---:B------:R-:W-:Y:S02]  /*2090*/  IMAD R35, R39.reuse, UR5, R58 ;  /* 0x0000000527237c24 */ /* 0x040fe4000f8e023a */
[----:B------:R-:W-:-:S04]  /*20a0*/  IMAD.WIDE.U32 R58, R39, UR4, R36 ;  /* 0x00000004273a7c25 */ /* 0x000fc8000f8e0024 */
[----:B------:R-:W-:Y:S01]  /*20b0*/  IMAD.IADD R35, R59, 0x1, R35 ;  /* 0x000000013b237824 */ /* 0x000fe200078e0223 */
[----:B------:R-:W-:-:S04]  /*20c0*/  LEA R34, P2, R58, UR6, 0x1 ;  /* 0x000000063a227c11 */ /* 0x000fc8000f8408ff */
[----:B------:R-:W-:-:S05]  /*20d0*/  LEA.HI.X R35, R58, UR7, R35, 0x1, P2 ;  /* 0x000000073a237c11 */ /* 0x000fca00090f0c23 */
[----:B------:R1:W2:Y:S01]  /*20e0*/  LDG.E.U16 R34, desc[UR8][R34.64] ;  /* 0x0000000822227981 */ /* 0x0002a2000c1e1500 */
[----:B0-----:R-:W-:Y:S01]  /*20f0*/  SHF.R.S32.HI R33, RZ, 0x1f, R54 ;  /* 0x0000001fff217819 */ /* 0x001fe20000011436 */
[----:B---3--:R-:W-:-:S04]  /*2100*/  HADD2.F32 R32, -RZ, R32.H0_H0 ;  /* 0x20000020ff207230 */ /* 0x008fc80000004100 */
[----:B------:R-:W-:Y:S02]  /*2110*/  IMAD R33, R33, UR4, RZ ;  /* 0x0000000421217c24 */ /* 0x000fe4000f8e02ff */
[----:B------:R-:W-:Y:S02]  /*2120*/  FADD.FTZ R57, R57, R32 ;  /* 0x0000002039397221 */ /* 0x000fe40000010000 */
[C---:B------:R-:W-:Y:S02]  /*2130*/  IMAD R59, R54.reuse, UR5, R33 ;  /* 0x00000005363b7c24 */ /* 0x040fe4000f8e0221 */
[----:B------:R-:W-:-:S05]  /*2140*/  IMAD.WIDE.U32 R32, R54, UR4, R36 ;  /* 0x0000000436207c25 */ /* 0x000fca000f8e0024 */
[----:B------:R-:W-:Y:S02]  /*2150*/  IADD3 R33, PT, PT, R33, R59, RZ ;  /* 0x0000003b21217210 */ /* 0x000fe40007ffe0ff */
[----:B------:R-:W-:-:S04]  /*2160*/  LEA R58, P2, R32, UR6, 0x1 ;  /* 0x00000006203a7c11 */ /* 0x000fc8000f8408ff */
[----:B------:R-:W-:Y:S02]  /*2170*/  LEA.HI.X R59, R32, UR7, R33, 0x1, P2 ;  /* 0x00000007203b7c11 */ /* 0x000fe400090f0c21 */
[----:B------:R-:W-:-:S03]  /*2180*/  SHF.R.S32.HI R32, RZ, 0x1f, R53 ;  /* 0x0000001fff207819 */ /* 0x000fc60000011435 */
[----:B------:R0:W3:Y:S02]  /*2190*/  LDG.E.U16 R58, desc[UR8][R58.64] ;  /* 0x000000083a3a7981 */ /* 0x0000e4000c1e1500 */
[----:B------:R-:W-:-:S04]  /*21a0*/  IMAD R32, R32, UR4, RZ ;  /* 0x0000000420207c24 */ /* 0x000fc8000f8e02ff */
[C---:B-1----:R-:W-:Y:S02]  /*21b0*/  IMAD R35, R53.reuse, UR5, R32 ;  /* 0x0000000535237c24 */ /* 0x042fe4000f8e0220 */
[----:B------:R-:W-:-:S04]  /*21c0*/  IMAD.WIDE.U32 R32, R53, UR4, R36 ;  /* 0x0000000435207c25 */ /* 0x000fc8000f8e0024 */
[----:B------:R-:W-:Y:S02]  /*21d0*/  IMAD.IADD R33, R33, 0x1, R35 ;  /* 0x0000000121217824 */ /* 0x000fe400078e0223 */
[----:B--2---:R-:W-:-:S05]  /*21e0*/  HADD2.F32 R34, -RZ, R34.H0_H0 ;  /* 0x20000022ff227230 */ /* 0x004fca0000004100 */
[----:B------:R-:W-:Y:S01]  /*21f0*/  FADD.FTZ R57, R57, R34 ;  /* 0x0000002239397221 */ /* 0x000fe20000010000 */
[----:B------:R-:W-:-:S04]  /*2200*/  LEA R34, P2, R32, UR6, 0x1 ;  /* 0x0000000620227c11 */ /* 0x000fc8000f8408ff */
[----:B------:R-:W-:-:S05]  /*2210*/  LEA.HI.X R35, R32, UR7, R33, 0x1, P2 ;  /* 0x0000000720237c11 */ /* 0x000fca00090f0c21 */
[----:B------:R1:W2:Y:S01]  /*2220*/  LDG.E.U16 R34, desc[UR8][R34.64] ;  /* 0x0000000822227981 */ /* 0x0002a2000c1e1500 */
[----:B------:R-:W-:-:S05]  /*2230*/  SHF.R.S32.HI R32, RZ, 0x1f, R52 ;  /* 0x0000001fff207819 */ /* 0x000fca0000011434 */
[----:B------:R-:W-:-:S04]  /*2240*/  IMAD R33, R32, UR4, RZ ;  /* 0x0000000420217c24 */ /* 0x000fc8000f8e02ff */
[C---:B0-----:R-:W-:Y:S02]  /*2250*/  IMAD R59, R52.reuse, UR5, R33 ;  /* 0x00000005343b7c24 */ /* 0x041fe4000f8e0221 */
[----:B------:R-:W-:-:S04]  /*2260*/  IMAD.WIDE.U32 R32, R52, UR4, R36 ;  /* 0x0000000434207c25 */ /* 0x000fc8000f8e0024 */
[----:B---3--:R-:W-:Y:S01]  /*2270*/  HADD2.F32 R58, -RZ, R58.H0_H0 ;  /* 0x2000003aff3a7230 */ /* 0x008fe20000004100 */
[----:B------:R-:W-:-:S04]  /*2280*/  IADD3 R33, PT, PT, R33, R59, RZ ;  /* 0x0000003b21217210 */ /* 0x000fc80007ffe0ff */
        /* <DEDUP_REMOVED lines=73> */
[----:B------:R-:W2:Y:S01]  /*2720*/  LDG.E.U16 R34, desc[UR8][R34.64] ;  /* 0x0000000822227981 */ /* 0x000ea2000c1e1500 */
[----:B------:R-:W-:-:S05]  /*2730*/  SHF.R.S32.HI R33, RZ, 0x1f, R44 ;  /* 0x0000001fff217819 */ /* 0x000fca000001142c */
[----:B------:R-:W-:Y:S02]  /*2740*/  IMAD R33, R33, UR4, RZ ;  /* 0x0000000421217c24 */ /* 0x000fe4000f8e02ff */
[----:B---3--:R-:W-:-:S05]  /*2750*/  HADD2.F32 R58, -RZ, R58.H0_H0 ;  /* 0x2000003aff3a7230 */ /* 0x008fca0000004100 */
[----:B------:R-:W-:Y:S01]  /*2760*/  FADD.FTZ R58, R57, R58 ;  /* 0x0000003a393a7221 */ /* 0x000fe20000010000 */
[C---:B------:R-:W-:Y:S02]  /*2770*/  IMAD R57, R44.reuse, UR5, R33 ;  /* 0x000000052c397c24 */ /* 0x040fe4000f8e0221 */
[----:B------:R-:W-:-:S05]  /*2780*/  IMAD.WIDE.U32 R32, R44, UR4, R36 ;  /* 0x000000042c207c25 */ /* 0x000fca000f8e0024 */
[----:B------:R-:W-:Y:S02]  /*2790*/  IADD3 R33, PT, PT, R33, R57, RZ ;  /* 0x0000003921217210 */ /* 0x000fe40007ffe0ff */
[----:B------:R-:W-:-:S04]  /*27a0*/  LEA R60, P2, R32, UR6, 0x1 ;  /* 0x00000006203c7c11 */ /* 0x000fc8000f8408ff */
[----:B------:R-:W-:Y:S02]  /*27b0*/  LEA.HI.X R61, R32, UR7, R33, 0x1, P2 ;  /* 0x00000007203d7c11 */ /* 0x000fe400090f0c21 */
[----:B------:R-:W-:Y:S02]  /*27c0*/  SHF.R.S32.HI R32, RZ, 0x1f, R43 ;  /* 0x0000001fff207819 */ /* 0x000fe4000001142b */
[----:B------:R-:W-:Y:S01]  /*27d0*/  SHF.R.S32.HI R59, RZ, 0x1f, R40 ;  /* 0x0000001fff3b7819 */ /* 0x000fe20000011428 */
[----:B------:R-:W3:Y:S02]  /*27e0*/  LDG.E.U16 R57, desc[UR8][R60.64] ;  /* 0x000000083c397981 */ /* 0x000ee4000c1e1500 */
[----:B------:R-:W-:Y:S02]  /*27f0*/  IMAD R32, R32, UR4, RZ ;  /* 0x0000000420207c24 */ /* 0x000fe4000f8e02ff */
[----:B------:R-:W-:-:S04]  /*2800*/  IMAD R59, R59, UR4, RZ ;  /* 0x000000043b3b7c24 */ /* 0x000fc8000f8e02ff */
[----:B------:R-:W-:Y:S02]  /*2810*/  IMAD R59, R40, UR5, R59 ;  /* 0x00000005283b7c24 */ /* 0x000fe4000f8e023b */
[----:B--2---:R-:W-:Y:S02]  /*2820*/  HADD2.F32 R33, -RZ, R34.H0_H0 ;  /* 0x20000022ff217230 */ /* 0x004fe40000004100 */
        /* <DEDUP_REMOVED lines=12> */
[----:B------:R-:W-:-:S05]  /*28f0*/  VIADD R56, R56, 0x10 ;  /* 0x0000001038387836 */ /* 0x000fca0000000000 */
[----:B------:R-:W-:Y:S01]  /*2900*/  ISETP.NE.AND P2, PT, R56, RZ, PT ;  /* 0x000000ff3800720c */ /* 0x000fe20003f45270 */
[----:B---3--:R-:W-:-:S05]  /*2910*/  HADD2.F32 R57, -RZ, R57.H0_H0 ;  /* 0x20000039ff397230 */ /* 0x008fca0000004100 */
[----:B------:R-:W-:Y:S01]  /*2920*/  FADD.FTZ R57, R58, R57 ;  /* 0x000000393a397221 */ /* 0x000fe20000010000 */
        /* <DEDUP_REMOVED lines=13> */
[----:B------:R-:W-:Y:S02]  /*2a00*/  IADD3 R45, PT, PT, R45, 0x10, RZ ;  /* 0x000000102d2d7810 */ /* 0x000fe40007ffe0ff */
[----:B------:R-:W-:Y:S02]  /*2a10*/  IADD3 R43, PT, PT, R43, 0x10, RZ ;  /* 0x000000102b2b7810 */ /* 0x000fe40007ffe0ff */
[----:B------:R-:W-:Y:S01]  /*2a20*/  IADD3 R42, PT, PT, R42, 0x10, RZ ;  /* 0x000000102a2a7810 */ /* 0x000fe20007ffe0ff */
[----:B--2---:R-:W-:-:S05]  /*2a30*/  HADD2.F32 R34, -RZ, R32.H0_H0 ;  /* 0x20000020ff227230 */ /* 0x004fca0000004100 */
[----:B------:R-:W-:Y:S01]  /*2a40*/  FADD.FTZ R57, R57, R34 ;  /* 0x0000002239397221 */ /* 0x000fe20000010000 */
[----:B----4-:R-:W-:-:S05]  /*2a50*/  HADD2.F32 R58, -RZ, R36.H0_H0 ;  /* 0x20000024ff3a7230 */ /* 0x010fca0000004100 */
[----:B------:R-:W-:Y:S01]  /*2a60*/  FADD.FTZ R57, R57, R58 ;  /* 0x0000003a39397221 */ /* 0x000fe20000010000 */
[----:B------:R-:W-:Y:S06]  /*2a70*/  @P2 BRA `(.L_x_554) ;  /* 0xfffffff400242947 */ /* 0x000fec000383ffff */
[----:B------:R-:W-:Y:S05]  /*2a80*/  BSYNC.RECONVERGENT B5 ;  /* 0x0000000000057941 */ /* 0x000fea0003800200 */
.L_x_553:
[----:B------:R-:W-:-:S07]  /*2a90*/  LOP3.LUT R50, R20, 0x7ffffff0, RZ, 0xc0, !PT ;  /* 0x7ffffff014327812 */ /* 0x000fce00078ec0ff */
.L_x_552:
[----:B------:R-:W-:Y:S05]  /*2aa0*/  BSYNC.RECONVERGENT B4 ;  /* 0x0000000000047941 */ /* 0x000fea0003800200 */
.L_x_551:
[----:B------:R-:W-:-:S13]  /*2ab0*/  LOP3.LUT P2, RZ, R20, 0xf, RZ, 0xc0, !PT ;  /* 0x0000000f14ff7812 */ /* 0x000fda000784c0ff */
[----:B------:R-:W-:Y:S05]  /*2ac0*/  @!P2 BRA `(.L_x_550) ;  /* 0x0000000c0038a947 */ /* 0x000fea0003800000 */
[----:B------:R-:W0:Y:S01]  /*2ad0*/  LDCU.128 UR4, c[0x0][0x3c0] ;  /* 0x00007800ff0477ac */ /* 0x000e220008000c00 */
[----:B------:R-:W-:Y:S01]  /*2ae0*/  IADD3 R33, PT, PT, R19, R26, RZ ;  /* 0x0000001a13217210 */ /* 0x000fe20007ffe0ff */
[----:B------:R-:W-:Y:S01]  /*2af0*/  BSSY.RECONVERGENT B4, `(.L_x_555) ;  /* 0x000006c000047945 */ /* 0x000fe20003800200 */
[----:B------:R-:W-:Y:S02]  /*2b00*/  MOV R31, R27 ;  /* 0x0000001b001f7202 */ /* 0x000fe40000000f00 */
[----:B------:R-:W-:Y:S02]  /*2b10*/  SHF.R.S32.HI R30, RZ, 0x1f, R33 ;  /* 0x0000001fff1e7819 */ /* 0x000fe40000011421 */
[----:B------:R-:W-:Y:S02]  /*2b20*/  IADD3 R37, PT, PT, R25, R0, RZ ;  /* 0x0000000019257210 */ /* 0x000fe40007ffe0ff */
[----:B------:R-:W-:Y:S01]  /*2b30*/  ISETP.NE.AND P2, PT, R3, RZ, PT ;  /* 0x000000ff0300720c */ /* 0x000fe20003f45270 */
[----:B0-----:R-:W-:-:S02]  /*2b40*/  IMAD R32, R30, UR4, RZ ;  /* 0x000000041e207c24 */ /* 0x001fc4000f8e02ff */
[----:B------:R-:W-:-:S04]  /*2b50*/  IMAD.MOV.U32 R30, RZ, RZ, R28 ;  /* 0x000000ffff1e7224 */ /* 0x000fc800078e001c */
[----:B------:R-:W-:Y:S01]  /*2b60*/  IMAD.WIDE.U32 R34, R33, UR4, R30 ;  /* 0x0000000421227c25 */ /* 0x000fe2000f8e001e */
[----:B------:R-:W-:-:S03]  /*2b70*/  SHF.R.S32.HI R30, RZ, 0x1f, R37 ;  /* 0x0000001fff1e7819 */ /* 0x000fc60000011425 */
[----:B------:R-:W-:Y:S02]  /*2b80*/  IMAD R33, R33, UR5, R32 ;  /* 0x0000000521217c24 */ /* 0x000fe4000f8e0220 */
[----:B------:R-:W-:-:S03]  /*2b90*/  IMAD R30, R30, UR6, RZ ;  /* 0x000000061e1e7c24 */ /* 0x000fc6000f8e02ff */
[----:B------:R-:W-:Y:S01]  /*2ba0*/  IADD3 R35, PT, PT, R35, R33, RZ ;  /* 0x0000002123237210 */ /* 0x000fe20007ffe0ff */
[C---:B------:R-:W-:Y:S02]  /*2bb0*/  IMAD R49, R37.reuse, UR7, R30 ;  /* 0x0000000725317c24 */ /* 0x040fe4000f8e021e */
[----:B------:R-:W-:-:S04]  /*2bc0*/  IMAD.WIDE.U32 R34, R37, UR6, R34 ;  /* 0x0000000625227c25 */ /* 0x000fc8000f8e0022 */
[----:B------:R-:W-:Y:S01]  /*2bd0*/  IMAD.IADD R49, R49, 0x1, R35 ;  /* 0x0000000131317824 */ /* 0x000fe200078e0223 */
[----:B------:R-:W-:Y:S06]  /*2be0*/  @!P1 BRA `(.L_x_556) ;  /* 0x0000000400709947 */ /* 0x000fec0003800000 */
[----:B------:R-:W0:Y:S01]  /*2bf0*/  LDCU.64 UR4, c[0x0][0x3d0] ;  /* 0x00007a00ff0477ac */ /* 0x000e220008000a00 */
[----:B------:R-:W-:Y:S01]  /*2c00*/  IADD3 R39, PT, PT, R21, R50, RZ ;  /* 0x0000003215277210 */ /* 0x000fe20007ffe0ff */
[----:B------:R-:W-:Y:S01]  /*2c10*/  IMAD.MOV.U32 R48, RZ, RZ, R34 ;  /* 0x000000ffff307224 */ /* 0x000fe200078e0022 */
[----:B------:R-:W1:Y:S02]  /*2c20*/  LDCU.64 UR6, c[0x0][0x380] ;  /* 0x00007000ff0677ac */ /* 0x000e640008000a00 */
[C---:B------:R-:W-:Y:S01]  /*2c30*/  IADD3 R31, PT, PT, R39.reuse, 0x1, RZ ;  /* 0x00000001271f7810 */ /* 0x040fe20007ffe0ff */
[C---:B------:R-:W-:Y:S01]  /*2c40*/  VIADD R41, R39.reuse, 0x4 ;  /* 0x0000000427297836 */ /* 0x040fe20000000000 */
[----:B------:R-:W-:Y:S01]  /*2c50*/  SHF.R.S32.HI R30, RZ, 0x1f, R39 ;  /* 0x0000001fff1e7819 */ /* 0x000fe20000011427 */
[C---:B------:R-:W-:Y:S01]  /*2c60*/  VIADD R53, R39.reuse, 0x6 ;  /* 0x0000000627357836 */ /* 0x040fe20000000000 */
[----:B------:R-:W-:Y:S02]  /*2c70*/  SHF.R.S32.HI R36, RZ, 0x1f, R31 ;  /* 0x0000001fff247819 */ /* 0x000fe4000001141f */
[----:B------:R-:W-:-:S02]  /*2c80*/  IADD3 R43, PT, PT, R39, 0x2, RZ ;  /* 0x00000002272b7810 */ /* 0x000fc40007ffe0ff */
[----:B------:R-:W-:Y:S02]  /*2c90*/  IADD3 R37, PT, PT, R39, 0x3, RZ ;  /* 0x0000000327257810 */ /* 0x000fe40007ffe0ff */
[----:B------:R-:W-:Y:S01]  /*2ca0*/  SHF.R.S32.HI R40, RZ, 0x1f, R43 ;  /* 0x0000001fff287819 */ /* 0x000fe2000001142b */
[----:B0-----:R-:W-:Y:S02]  /*2cb0*/  IMAD R36, R36, UR4, RZ ;  /* 0x0000000424247c24 */ /* 0x001fe4000f8e02ff */
[----:B------:R-:W-:Y:S02]  /*2cc0*/  IMAD R42, R30, UR4, RZ ;  /* 0x000000041e2a7c24 */ /* 0x000fe4000f8e02ff */
[----:B------:R-:W-:Y:S01]  /*2cd0*/  IMAD R47, R31, UR5, R36 ;  /* 0x000000051f2f7c24 */ /* 0x000fe2000f8e0224 */
[----:B------:R-:W-:Y:S01]  /*2ce0*/  SHF.R.S32.HI R36, RZ, 0x1f, R37 ;  /* 0x0000001fff247819 */ /* 0x000fe20000011425 */
[----:B------:R-:W-:-:S04]  /*2cf0*/  IMAD.WIDE.U32 R32, R39, UR4, R48 ;  /* 0x0000000427207c25 */ /* 0x000fc8000f8e0030 */
[----:B------:R-:W-:Y:S01]  /*2d00*/  IMAD R45, R39, UR5, R42 ;  /* 0x00000005272d7c24 */ /* 0x000fe2000f8e022a */
[----:B-1----:R-:W-:Y:S01]  /*2d10*/  LEA R46, P3, R32, UR6, 0x1 ;  /* 0x00000006202e7c11 */ /* 0x002fe2000f8608ff */
[----:B------:R-:W-:Y:S02]  /*2d20*/  IMAD R40, R40, UR4, RZ ;  /* 0x0000000428287c24 */ /* 0x000fe4000f8e02ff */
[----:B------:R-:W-:Y:S01]  /*2d30*/  IMAD.WIDE.U32 R30, R31, UR4, R48 ;  /* 0x000000041f1e7c25 */ /* 0x000fe2000f8e0030 */
[----:B------:R-:W-:-:S03]  /*2d40*/  IADD3 R45, PT, PT, R33, R45, RZ ;  /* 0x0000002d212d7210 */ /* 0x000fc60007ffe0ff */
[----:B------:R-:W-:Y:S01]  /*2d50*/  IMAD R36, R36, UR4, RZ ;  /* 0x0000000424247c24 */ /* 0x000fe2000f8e02ff */
[----:B------:R-:W-:Y:S01]  /*2d60*/  LEA R44, P4, R30, UR6, 0x1 ;  /* 0x000000061e2c7c11 */ /* 0x000fe2000f8808ff */
[C---:B------:R-:W-:Y:S01]  /*2d70*/  IMAD R51, R43.reuse, UR5, R40 ;  /* 0x000000052b337c24 */ /* 0x040fe2000f8e0228 */
[----:B------:R-:W-:Y:S01]  /*2d80*/  SHF.R.S32.HI R40, RZ, 0x1f, R41 ;  /* 0x0000001fff287819 */ /* 0x000fe20000011429 */
[----:B------:R-:W-:Y:S01]  /*2d90*/  IMAD.WIDE.U32 R42, R43, UR4, R48 ;  /* 0x000000042b2a7c25 */ /* 0x000fe2000f8e0030 */
[----:B------:R-:W-:Y:S02]  /*2da0*/  IADD3 R33, PT, PT, R31, R47, RZ ;  /* 0x0000002f1f217210 */ /* 0x000fe40007ffe0ff */
[----:B------:R-:W-:Y:S01]  /*2db0*/  LEA.HI.X R47, R32, UR7, R45, 0x1, P3 ;  /* 0x00000007202f7c11 */ /* 0x000fe200098f0c2d */
[C---:B------:R-:W-:Y:S01]  /*2dc0*/  IMAD R31, R37.reuse, UR5, R36 ;  /* 0x00000005251f7c24 */ /* 0x040fe2000f8e0224 */
[----:B------:R-:W-:Y:S01]  /*2dd0*/  LEA.HI.X R45, R30, UR7, R33, 0x1, P4 ;  /* 0x000000071e2d7c11 */ /* 0x000fe2000a0f0c21 */
[----:B------:R-:W-:-:S04]  /*2de0*/  IMAD.WIDE.U32 R36, R37, UR4, R48 ;  /* 0x0000000425247c25 */ /* 0x000fc8000f8e0030 */
[----:B------:R-:W-:Y:S01]  /*2df0*/  IMAD R30, R40, UR4, RZ ;  /* 0x00000004281e7c24 */ /* 0x000fe2000f8e02ff */
[----:B------:R-:W-:Y:S01]  /*2e00*/  IADD3 R33, PT, PT, R37, R31, RZ ;  /* 0x0000001f25217210 */ /* 0x000fe20007ffe0ff */
[----:B------:R-:W-:Y:S01]  /*2e10*/  IMAD.IADD R51, R43, 0x1, R51 ;  /* 0x000000012b337824 */ /* 0x000fe200078e0233 */
[----:B------:R-:W-:Y:S01]  /*2e20*/  LEA R40, P3, R42, UR6, 0x1 ;  /* 0x000000062a287c11 */ /* 0x000fe2000f8608ff */
[C---:B------:R-:W-:Y:S01]  /*2e30*/  IMAD R37, R41.reuse, UR5, R30 ;  /* 0x0000000529257c24 */ /* 0x040fe2000f8e021e */
[----:B------:R-:W-:Y:S01]  /*2e40*/  LEA R32, P4, R36, UR6, 0x1 ;  /* 0x0000000624207c11 */ /* 0x000fe2000f8808ff */
[----:B------:R-:W-:Y:S01]  /*2e50*/  IMAD.WIDE.U32 R30, R41, UR4, R48 ;  /* 0x00000004291e7c25 */ /* 0x000fe2000f8e0030 */
[----:B------:R-:W-:Y:S01]  /*2e60*/  LEA.HI.X R41, R42, UR7, R51, 0x1, P3 ;  /* 0x000000072a297c11 */ /* 0x000fe200098f0c33 */
[----:B------:R-:W2:Y:S01]  /*2e70*/  LDG.E.U16 R44, desc[UR8][R44.64] ;  /* 0x000000082c2c7981 */ /* 0x000ea2000c1e1500 */
[----:B------:R-:W-:Y:S02]  /*2e80*/  LEA.HI.X R33, R36, UR7, R33, 0x1, P4 ;  /* 0x0000000724217c11 */ /* 0x000fe4000a0f0c21 */
[----:B------:R-:W-:Y:S01]  /*2e90*/  IADD3 R43, PT, PT, R39, 0x5, RZ ;  /* 0x00000005272b7810 */ /* 0x000fe20007ffe0ff */
[----:B------:R-:W3:Y:S01]  /*2ea0*/  LDG.E.U16 R40, desc[UR8][R40.64] ;  /* 0x0000000828287981 */ /* 0x000ee2000c1e1500 */
[----:B------:R-:W-:-:S02]  /*2eb0*/  LEA R36, P3, R30, UR6, 0x1 ;  /* 0x000000061e247c11 */ /* 0x000fc4000f8608ff */
[----:B------:R-:W-:Y:S01]  /*2ec0*/  IADD3 R37, PT, PT, R31, R37, RZ ;  /* 0x000000251f257210 */ /* 0x000fe20007ffe0ff */
[----:B------:R-:W4:Y:S01]  /*2ed0*/  LDG.E.U16 R32, desc[UR8][R32.64] ;  /* 0x0000000820207981 */ /* 0x000f22000c1e1500 */
[----:B------:R-:W-:Y:S02]  /*2ee0*/  SHF.R.S32.HI R31, RZ, 0x1f, R43 ;  /* 0x0000001fff1f7819 */ /* 0x000fe4000001142b */
[----:B------:R-:W-:Y:S02]  /*2ef0*/  IADD3 R51, PT, PT, R39, 0x7, RZ ;  /* 0x0000000727337810 */ /* 0x000fe40007ffe0ff */
[----:B------:R-:W-:Y:S01]  /*2f00*/  LEA.HI.X R37, R30, UR7, R37, 0x1, P3 ;  /* 0x000000071e257c11 */ /* 0x000fe200098f0c25 */
[----:B------:R0:W5:Y:S01]  /*2f10*/  LDG.E.U16 R39, desc[UR8][R46.64] ;  /* 0x000000082e277981 */ /* 0x000162000c1e1500 */
[----:B------:R-:W-:Y:S01]  /*2f20*/  SHF.R.S32.HI R30, RZ, 0x1f, R53 ;  /* 0x0000001fff1e7819 */ /* 0x000fe20000011435 */
[----:B------:R-:W-:Y:S01]  /*2f30*/  IMAD R42, R31, UR4, RZ ;  /* 0x000000041f2a7c24 */ /* 0x000fe2000f8e02ff */
[----:B------:R-:W-:Y:S01]  /*2f40*/  SHF.R.S32.HI R52, RZ, 0x1f, R51 ;  /* 0x0000001fff347819 */ /* 0x000fe20000011433 */
[----:B------:R-:W4:Y:S02]  /*2f50*/  LDG.E.U16 R36, desc[UR8][R36.64] ;  /* 0x0000000824247981 */ /* 0x000f24000c1e1500 */
[----:B------:R-:W-:-:S02]  /*2f60*/  IMAD R30, R30, UR4, RZ ;  /* 0x000000041e1e7c24 */ /* 0x000fc4000f8e02ff */
[C---:B------:R-:W-:Y:S02]  /*2f70*/  IMAD R55, R43.reuse, UR5, R42 ;  /* 0x000000052b377c24 */ /* 0x040fe4000f8e022a */
[----:B------:R-:W-:-:S04]  /*2f80*/  IMAD.WIDE.U32 R42, R43, UR4, R48 ;  /* 0x000000042b2a7c25 */ /* 0x000fc8000f8e0030 */
[----:B------:R-:W-:Y:S02]  /*2f90*/  IMAD R54, R52, UR4, RZ ;  /* 0x0000000434367c24 */ /* 0x000fe4000f8e02ff */
        /* <DEDUP_REMOVED lines=8> */
[----:B------:R-:W-:Y:S02]  /*3020*/  LEA.HI.X R55, R42, UR7, R55, 0x1, P3 ;  /* 0x000000072a377c11 */ /* 0x000fe400098f0c37 */
[----:B------:R-:W-:Y:S02]  /*3030*/  LEA.HI.X R47, R30, UR7, R59, 0x1, P4 ;  /* 0x000000071e2f7c11 */ /* 0x000fe4000a0f0c3b */
[----:B------:R-:W-:Y:S01]  /*3040*/  LEA R30, P3, R52, UR6, 0x1 ;  /* 0x00000006341e7c11 */ /* 0x000fe2000f8608ff */
[----:B------:R-:W4:Y:S01]  /*3050*/  LDG.E.U16 R54, desc[UR8][R54.64] ;  /* 0x0000000836367981 */ /* 0x000f22000c1e1500 */
[----:B------:R-:W-:-:S03]  /*3060*/  IADD3 R51, PT, PT, R53, R51, RZ ;  /* 0x0000003335337210 */ /* 0x000fc60007ffe0ff */
[----:B------:R-:W4:Y:S01]  /*3070*/  LDG.E.U16 R46, desc[UR8][R46.64] ;  /* 0x000000082e2e7981 */ /* 0x000f22000c1e1500 */
[----:B------:R-:W-:-:S05]  /*3080*/  LEA.HI.X R31, R52, UR7, R51, 0x1, P3 ;  /* 0x00000007341f7c11 */ /* 0x000fca00098f0c33 */
[----:B------:R0:W4:Y:S01]  /*3090*/  LDG.E.U16 R30, desc[UR8][R30.64] ;  /* 0x000000081e1e7981 */ /* 0x000122000c1e1500 */
[----:B------:R-:W-:Y:S02]  /*30a0*/  VIADD R50, R50, 0x8 ;  /* 0x0000000832327836 */ /* 0x000fe40000000000 */
[----:B--2---:R-:W-:Y:S02]  /*30b0*/  HADD2.F32 R33, -RZ, R44.H0_H0 ;  /* 0x2000002cff217230 */ /* 0x004fe40000004100 */
[----:B---3--:R-:W-:Y:S02]  /*30c0*/  HADD2.F32 R40, -RZ, R40.H0_H0 ;  /* 0x20000028ff287230 */ /* 0x008fe40000004100 */
[----:B-----5:R-:W-:-:S05]  /*30d0*/  HADD2.F32 R42, -RZ, R39.H0_H0 ;  /* 0x20000027ff2a7230 */ /* 0x020fca0000004100 */
[----:B------:R-:W-:Y:S01]  /*30e0*/  FADD.FTZ R42, R57, R42 ;  /* 0x0000002a392a7221 */ /* 0x000fe20000010000 */
[----:B----4-:R-:W-:-:S03]  /*30f0*/  HADD2.F32 R32, -RZ, R32.H0_H0 ;  /* 0x20000020ff207230 */ /* 0x010fc60000004100 */
[----:B------:R-:W-:Y:S01]  /*3100*/  FADD.FTZ R33, R42, R33 ;  /* 0x000000212a217221 */ /* 0x000fe20000010000 */
[----:B------:R-:W-:-:S03]  /*3110*/  HADD2.F32 R37, -RZ, R36.H0_H0 ;  /* 0x20000024ff257230 */ /* 0x000fc60000004100 */
[----:B------:R-:W-:-:S04]  /*3120*/  FADD.FTZ R33, R33, R40 ;  /* 0x0000002821217221 */ /* 0x000fc80000010000 */
[----:B------:R-:W-:-:S04]  /*3130*/  FADD.FTZ R32, R33, R32 ;  /* 0x0000002021207221 */ /* 0x000fc80000010000 */
[----:B------:R-:W-:Y:S01]  /*3140*/  FADD.FTZ R32, R32, R37 ;  /* 0x0000002520207221 */ /* 0x000fe20000010000 */
[----:B------:R-:W-:Y:S02]  /*3150*/  HADD2.F32 R33, -RZ, R54.H0_H0 ;  /* 0x20000036ff217230 */ /* 0x000fe40000004100 */
[----:B0-----:R-:W-:-:S03]  /*3160*/  HADD2.F32 R31, -RZ, R46.H0_H0 ;  /* 0x2000002eff1f7230 */ /* 0x001fc60000004100 */
[----:B------:R-:W-:-:S04]  /*3170*/  FADD.FTZ R32, R32, R33 ;  /* 0x0000002120207221 */ /* 0x000fc80000010000 */
[----:B------:R-:W-:Y:S01]  /*3180*/  FADD.FTZ R31, R32, R31 ;  /* 0x0000001f201f7221 */ /* 0x000fe20000010000 */
[----:B------:R-:W-:-:S05]  /*3190*/  HADD2.F32 R30, -RZ, R30.H0_H0 ;  /* 0x2000001eff1e7230 */ /* 0x000fca0000004100 */
[----:B------:R-:W-:-:S07]  /*31a0*/  FADD.FTZ R57, R31, R30 ;  /* 0x0000001e1f397221 */ /* 0x000fce0000010000 */
.L_x_556:
[----:B------:R-:W-:Y:S05]  /*31b0*/  BSYNC.RECONVERGENT B4 ;  /* 0x0000000000047941 */ /* 0x000fea0003800200 */
.L_x_555:
[----:B------:R-:W-:Y:S05]  /*31c0*/  @!P2 BRA `(.L_x_550) ;  /* 0x000000040078a947 */ /* 0x000fea0003800000 */
[----:B------:R-:W-:Y:S01]  /*31d0*/  IADD3 R30, PT, PT, R3, -0x1, RZ ;  /* 0xffffffff031e7810 */ /* 0x000fe20007ffe0ff */
[----:B------:R-:W-:Y:S01]  /*31e0*/  BSSY.RECONVERGENT B4, `(.L_x_557) ;  /* 0x0000034000047945 */ /* 0x000fe20003800200 */
[----:B------:R-:W-:Y:S02]  /*31f0*/  ISETP.NE.AND P2, PT, R2, RZ, PT ;  /* 0x000000ff0200720c */ /* 0x000fe40003f45270 */
        /* <DEDUP_REMOVED lines=18> */
[----:B------:R-:W-:Y:S01]  /*3320*/  IMAD R32, R39, UR4, RZ ;  /* 0x0000000427207c24 */ /* 0x000fe2000f8e02ff */
[----:B------:R-:W-:Y:S01]  /*3330*/  IADD3 R31, PT, PT, R31, R37, RZ ;  /* 0x000000251f1f7210 */ /* 0x000fe20007ffe0ff */
        /* <DEDUP_REMOVED lines=21> */
[----:B------:R-:W-:Y:S01]  /*3490*/  IADD3 R50, PT, PT, R50, 0x4, RZ ;  /* 0x0000000432327810 */ /* 0x000fe20007ffe0ff */
[----:B--2---:R-:W-:-:S05]  /*34a0*/  HADD2.F32 R30, -RZ, R44.H0_H0 ;  /* 0x2000002cff1e7230 */ /* 0x004fca0000004100 */
[----:B------:R-:W-:Y:S01]  /*34b0*/  FADD.FTZ R30, R57, R30 ;  /* 0x0000001e391e7221 */ /* 0x000fe20000010000 */
[----:B---3--:R-:W-:Y:S02]  /*34c0*/  HADD2.F32 R31, -RZ, R40.H0_H0 ;  /* 0x20000028ff1f7230 */ /* 0x008fe40000004100 */
[----:B----4-:R-:W-:-:S03]  /*34d0*/  HADD2.F32 R39, -RZ, R32.H0_H0 ;  /* 0x20000020ff277230 */ /* 0x010fc60000004100 */
[----:B------:R-:W-:-:S04]  /*34e0*/  FADD.FTZ R30, R30, R31 ;  /* 0x0000001f1e1e7221 */ /* 0x000fc80000010000 */
[----:B------:R-:W-:Y:S01]  /*34f0*/  FADD.FTZ R30, R30, R39 ;  /* 0x000000271e1e7221 */ /* 0x000fe20000010000 */
[----:B-----5:R-:W-:-:S05]  /*3500*/  HADD2.F32 R57, -RZ, R36.H0_H0 ;  /* 0x20000024ff397230 */ /* 0x020fca0000004100 */
[----:B------:R-:W-:-:S07]  /*3510*/  FADD.FTZ R57, R30, R57 ;  /* 0x000000391e397221 */ /* 0x000fce0000010000 */
.L_x_558:
[----:B------:R-:W-:Y:S05]  /*3520*/  BSYNC.RECONVERGENT B4 ;  /* 0x0000000000047941 */ /* 0x000fea0003800200 */
.L_x_557:
[----:B------:R-:W-:Y:S05]  /*3530*/  @!P2 BRA `(.L_x_550) ;  /* 0x00000000009ca947 */ /* 0x000fea0003800000 */
[----:B------:R-:W0:Y:S01]  /*3540*/  LDC.64 R30, c[0x0][0x3d0] ;  /* 0x0000f400ff1e7b82 */ /* 0x000e220000000a00 */
[----:B------:R-:W-:Y:S01]  /*3550*/  IMAD.IADD R39, R21, 0x1, R50 ;  /* 0x0000000115277824 */ /* 0x000fe200078e0232 */
[----:B------:R-:W-:-:S04]  /*3560*/  MOV R48, R34 ;  /* 0x0000002200307202 */ /* 0x000fc80000000f00 */
[----:B------:R-:W-:Y:S02]  /*3570*/  SHF.R.S32.HI R35, RZ, 0x1f, R39 ;  /* 0x0000001fff237819 */ /* 0x000fe40000011427 */
[----:B------:R-:W1:Y:S03]  /*3580*/  LDC.64 R32, c[0x0][0x380] ;  /* 0x0000e000ff207b82 */ /* 0x000e660000000a00 */
        /* <DEDUP_REMOVED lines=8> */
[----:B--2---:R-:W-:-:S05]  /*3610*/  HADD2.F32 R36, -RZ, R34.H0_H0 ;  /* 0x20000022ff247230 */ /* 0x004fca0000004100 */
[----:B------:R-:W-:-:S07]  /*3620*/  FADD.FTZ R57, R57, R36 ;  /* 0x0000002439397221 */ /* 0x000fce0000010000 */
[----:B------:R-:W-:Y:S05]  /*3630*/  @!P2 BRA `(.L_x_550) ;  /* 0x00000000005ca947 */ /* 0x000fea0003800000 */
[----:B------:R-:W-:Y:S01]  /*3640*/  ISETP.NE.AND P2, PT, R2, 0x2, PT ;  /* 0x000000020200780c */ /* 0x000fe20003f45270 */
[----:B------:R-:W-:-:S05]  /*3650*/  VIADD R35, R39, 0x1 ;  /* 0x0000000127237836 */ /* 0x000fca0000000000 */
[----:B------:R-:W-:-:S05]  /*3660*/  SHF.R.S32.HI R37, RZ, 0x1f, R35 ;  /* 0x0000001fff257819 */ /* 0x000fca0000011423 */
[-C--:B------:R-:W-:Y:S02]  /*3670*/  IMAD R34, R37, R30.reuse, RZ ;  /* 0x0000001e25227224 */ /* 0x080fe400078e02ff */
[----:B------:R-:W-:Y:S01]  /*3680*/  @P2 IADD3 R39, PT, PT, R39, 0x2, RZ ;  /* 0x0000000227272810 */ /* 0x000fe20007ffe0ff */
        /* <DEDUP_REMOVED lines=14> */
[----:B--2---:R-:W-:Y:S02]  /*3770*/  HADD2.F32 R34, -RZ, R30.H0_H0 ;  /* 0x2000001eff227230 */ /* 0x004fe40000004100 */
[----:B---3--:R-:W-:-:S03]  /*3780*/  @P2 HADD2.F32 R36, -RZ, R32.H0_H0 ;  /* 0x20000020ff242230 */ /* 0x008fc60000004100 */
[----:B------:R-:W-:-:S04]  /*3790*/  FADD.FTZ R57, R57, R34 ;  /* 0x0000002239397221 */ /* 0x000fc80000010000 */
[----:B------:R-:W-:-:S07]  /*37a0*/  @P2 FADD.FTZ R57, R57, R36 ;  /* 0x0000002439392221 */ /* 0x000fce0000010000 */
.L_x_550:
[----:B------:R-:W-:Y:S05]  /*37b0*/  BSYNC.RECONVERGENT B3 ;  /* 0x0000000000037941 */ /* 0x000fea0003800200 */
.L_x_549:
[----:B------:R-:W-:-:S04]  /*37c0*/  IADD3 R0, PT, PT, R0, 0x1, RZ ;  /* 0x0000000100007810 */ /* 0x000fc80007ffe0ff */
[----:B------:R-:W-:-:S13]  /*37d0*/  ISETP.NE.AND P2, PT, R0, R23, PT ;  /* 0x000000170000720c */ /* 0x000fda0003f45270 */
[----:B------:R-:W-:Y:S05]  /*37e0*/  @P2 BRA `(.L_x_559) ;  /* 0xffffffe400282947 */ /* 0x000fea000383ffff */
.L_x_548:
[----:B------:R-:W-:Y:S05]  /*37f0*/  BSYNC.RECONVERGENT B2 ;  /* 0x0000000000027941 */ /* 0x000fea0003800200 */
.L_x_547:
[C---:B------:R-:W-:Y:S02]  /*3800*/  ISETP.NE.AND P2, PT, R19.reuse, R24, PT ;  /* 0x000000181300720c */ /* 0x040fe40003f45270 */
[----:B------:R-:W-:-:S11]  /*3810*/  IADD3 R19, PT, PT, R19, 0x1, RZ ;  /* 0x0000000113137810 */ /* 0x000fd60007ffe0ff */
[----:B------:R-:W-:Y:S05]  /*3820*/  @P2 BRA `(.L_x_560) ;  /* 0xffffffe400082947 */ /* 0x000fea000383ffff */
.L_x_546:
[----:B------:R-:W-:Y:S05]  /*3830*/  BSYNC.RECONVERGENT B1 ;  /* 0x0000000000017941 */ /* 0x000fea0003800200 */
.L_x_545:
        /* <DEDUP_REMOVED lines=12> */
[----:B---3--:R-:W-:-:S04]  /*3900*/  FMUL.FTZ R57, R0, R57 ;  /* 0x0000003900397220 */ /* 0x008fc80000410000 */
[----:B------:R-:W-:Y:S02]  /*3910*/  IMAD.X R5, RZ, RZ, R5, P0 ;  /* 0x000000ffff057224 */ /* 0x000fe400000e0605 */
[C---:B------:R-:W-:Y:S01]  /*3920*/  IMAD R4, R7.reuse, UR5, RZ ;  /* 0x0000000507047c24 */ /* 0x040fe2000f8e02ff */
[----:B------:R-:W-:Y:S01]  /*3930*/  F2FP.F16.F32.PACK_AB R57, RZ, R57 ;  /* 0x00000039ff39723e */ /* 0x000fe200000000ff */
[----:B------:R-:W-:-:S04]  /*3940*/  IMAD.WIDE.U32 R2, R7, UR4, R2 ;  /* 0x0000000407027c25 */ /* 0x000fc8000f8e0002 */
[----:B------:R-:W-:Y:S01]  /*3950*/  IMAD R5, R5, UR4, R4 ;  /* 0x0000000405057c24 */ /* 0x000fe2000f8e0204 */
[----:B------:R-:W0:Y:S01]  /*3960*/  LDCU UR4, c[0x0][0x360] ;  /* 0x00006c00ff0477ac */ /* 0x000e220008000800 */
[----:B------:R-:W-:-:S04]  /*3970*/  IADD3 R4, P0, PT, R22, R2, RZ ;  /* 0x0000000216047210 */ /* 0x000fc80007f1e0ff */
[----:B------:R-:W-:Y:S02]  /*3980*/  IADD3.X R3, PT, PT, R3, R5, RZ, P0, !PT ;  /* 0x0000000503037210 */ /* 0x000fe400007fe4ff */
[----:B--2---:R-:W-:-:S04]  /*3990*/  LEA R2, P0, R4, UR10, 0x1 ;  /* 0x0000000a04027c11 */ /* 0x004fc8000f8008ff */
[----:B------:R-:W-:-:S05]  /*39a0*/  LEA.HI.X R3, R4, UR11, R3, 0x1, P0 ;  /* 0x0000000b04037c11 */ /* 0x000fca00080f0c03 */
[----:B------:R1:W-:Y:S01]  /*39b0*/  STG.E.U16 desc[UR8][R2.64], R57 ;  /* 0x0000003902007986 */ /* 0x0003e2000c101508 */
[----:B0-----:R-:W-:-:S04]  /*39c0*/  IADD3 R22, PT, PT, R22, UR4, RZ ;  /* 0x0000000416167c10 */ /* 0x001fc8000fffe0ff */
[----:B------:R-:W-:-:S13]  /*39d0*/  ISETP.GE.AND P0, PT, R22, UR7, PT ;  /* 0x0000000716007c0c */ /* 0x000fda000bf06270 */
[----:B-1----:R-:W-:Y:S05]  /*39e0*/  @!P0 BRA `(.L_x_561) ;  /* 0xffffffd800448947 */ /* 0x002fea000383ffff */
.L_x_536:
[----:B------:R-:W-:Y:S05]  /*39f0*/  BSYNC.RECONVERGENT B0 ;  /* 0x0000000000007941 */ /* 0x000fea0003800200 */
.L_x_535:
[----:B------:R-:W0:Y:S01]  /*3a00*/  LDCU UR4, c[0x0][0x374] ;  /* 0x00006e80ff0477ac */ /* 0x000e220008000800 */
[----:B------:R-:W0:Y:S01]  /*3a10*/  LDC R3, c[0x0][0x364] ;  /* 0x0000d900ff037b82 */ /* 0x000e220000000800 */
[----:B------:R-:W1:Y:S01]  /*3a20*/  LDCU UR5, c[0x0][0x3a0] ;  /* 0x00007400ff0577ac */ /* 0x000e620008000800 */
[----:B0-----:R-:W-:-:S05]  /*3a30*/  IMAD R38, R3, UR4, R38 ;  /* 0x0000000403267c24 */ /* 0x001fca000f8e0226 */
[----:B-1----:R-:W-:-:S13]  /*3a40*/  ISETP.GE.AND P0, PT, R38, UR5, PT ;  /* 0x0000000526007c0c */ /* 0x002fda000bf06270 */
[----:B------:R-:W-:Y:S05]  /*3a50*/  @!P0 BRA `(.L_x_562) ;  /* 0xffffffd000448947 */ /* 0x000fea000383ffff */
[----:B------:R-:W-:Y:S05]  /*3a60*/  EXIT ;  /* 0x000000000000794d */ /* 0x000fea0003800000 */
        .weak           $__internal_11_$__cuda_sm20_div_s64
        .type           $__internal_11_$__cuda_sm20_div_s64,@function
        .size           $__internal_11_$__cuda_sm20_div_s64,(.L_x_687 - $__internal_11_$__cuda_sm20_div_s64)
$__internal_11_$__cuda_sm20_div_s64:
        /* <DEDUP_REMOVED lines=17> */
[----:B------:R-:W-:-:S03]  /*3b80*/  IMAD.HI.U32 R6, R4, R31, RZ ;  /* 0x0000001f04067227 */ /* 0x000fc600078e00ff */
[----:B------:R-:W-:Y:S01]  /*3b90*/  IADD3.X R33, PT, PT, RZ, ~R7, RZ, P0, !PT ;  /* 0x80000007ff217210 */ /* 0x000fe200007fe4ff */
[----:B------:R-:W-:-:S04]  /*3ba0*/  IMAD.MOV.U32 R7, RZ, RZ, R4 ;  /* 0x000000ffff077224 */ /* 0x000fc800078e0004 */
        /* <DEDUP_REMOVED lines=17> */
[----:B------:R-:W-:-:S03]  /*3cc0*/  SEL R7, R5, R18, !P3 ;  /* 0x0000001205077207 */ /* 0x000fc60005800000 */
[----:B------:R-:W-:Y:S01]  /*3cd0*/  HFMA2 R5, -RZ, RZ, 0, 0 ;  /* 0x00000000ff057431 */ /* 0x000fe200000001ff */
[----:B------:R-:W-:Y:S01]  /*3ce0*/  SEL R20, R20, R13, !P3 ;  /* 0x0000000d14147207 */ /* 0x000fe20005800000 */
[CC--:B------:R-:W-:Y:S02]  /*3cf0*/  IMAD R31, R19.reuse, R4.reuse, RZ ;  /* 0x00000004131f7224 */ /* 0x0c0fe400078e02ff */
[----:B------:R-:W-:-:S03]  /*3d00*/  IMAD.HI.U32 R4, R19, R4, RZ ;  /* 0x0000000413047227 */ /* 0x000fc600078e00ff */
[----:B------:R-:W-:Y:S02]  /*3d10*/  IADD3 R6, P2, PT, R31, R6, RZ ;  /* 0x000000061f067210 */ /* 0x000fe40007f5e0ff */
[----:B------:R-:W-:-:S03]  /*3d20*/  IADD3.X R19, PT, PT, R4, R19, RZ, P0, !PT ;  /* 0x0000001304137210 */ /* 0x000fc600007fe4ff */
        /* <DEDUP_REMOVED lines=10> */
[C---:B------:R-:W-:Y:S01]  /*3dd0*/  IMAD R5, R19.reuse, R3, R5 ;  /* 0x0000000313057224 */ /* 0x040fe200078e0205 */
[----:B------:R-:W-:Y:S02]  /*3de0*/  IADD3 R33, P1, PT, -R4, R7, RZ ;  /* 0x0000000704217210 */ /* 0x000fe40007f3e1ff */
[----:B------:R-:W-:Y:S01]  /*3df0*/  IADD3 R4, P2, PT, R19, 0x1, RZ ;  /* 0x0000000113047810 */ /* 0x000fe20007f5e0ff */
[-C--:B------:R-:W-:Y:S01]  /*3e00*/  IMAD R5, R31, R2.reuse, R5 ;  /* 0x000000021f057224 */ /* 0x080fe200078e0205 */
[----:B------:R-:W-:Y:S02]  /*3e10*/  ISETP.GE.U32.AND P0, PT, R33, R2, PT ;  /* 0x000000022100720c */ /* 0x000fe40003f06070 */
[----:B------:R-:W-:Y:S02]  /*3e20*/  IADD3.X R6, PT, PT, RZ, R31, RZ, P2, !PT ;  /* 0x0000001fff067210 */ /* 0x000fe400017fe4ff */
[----:B------:R-:W-:-:S02]  /*3e30*/  IADD3.X R35, PT, PT, ~R5, R20, RZ, P1, !PT ;  /* 0x0000001405237210 */ /* 0x000fc40000ffe5ff */
        /* <DEDUP_REMOVED lines=10> */
[-C--:B------:R-:W-:Y:S02]  /*3ee0*/  IADD3.X R3, PT, PT, RZ, R4.reuse, RZ, P2, !PT ;  /* 0x00000004ff037210 */ /* 0x080fe400017fe4ff */
[----:B------:R-:W-:Y:S02]  /*3ef0*/  SEL R2, R2, R19, P0 ;  /* 0x0000001302027207 */ /* 0x000fe40000000000 */
[----:B------:R-:W-:Y:S02]  /*3f00*/  SEL R3, R3, R4, P0 ;  /* 0x0000000403037207 */ /* 0x000fe40000000000 */
[----:B------:R-:W-:Y:S02]  /*3f10*/  IADD3 R5, P2, PT, RZ, -R2, RZ ;  /* 0x80000002ff057210 */ /* 0x000fe40007f5e0ff */
[----:B------:R-:W-:-:S02]  /*3f20*/  LOP3.LUT R6, R10, R13, RZ, 0x3c, !PT ;  /* 0x0000000d0a067212 */ /* 0x000fc400078e3cff */
[----:B------:R-:W-:Y:S01]  /*3f30*/  ISETP.NE.U32.AND P0, PT, R12, RZ, PT ;  /* 0x000000ff0c00720c */ /* 0x000fe20003f05070 */
[----:B------:R-:W-:Y:S01]  /*3f40*/  IMAD.X R4, RZ, RZ, ~R3, P2 ;  /* 0x000000ffff047224 */ /* 0x000fe200010e0e03 */
[----:B------:R-:W-:Y:S02]  /*3f50*/  ISETP.GE.AND P1, PT, R6, RZ, PT ;  /* 0x000000ff0600720c */ /* 0x000fe40003f26270 */
[----:B------:R-:W-:Y:S02]  /*3f60*/  ISETP.NE.AND.EX P0, PT, R10, RZ, PT, P0 ;  /* 0x000000ff0a00720c */ /* 0x000fe40003f05300 */
[----:B------:R-:W-:Y:S01]  /*3f70*/  SEL R2, R5, R2, !P1 ;  /* 0x0000000205027207 */ /* 0x000fe20004800000 */
[----:B------:R-:W-:Y:S01]  /*3f80*/  HFMA2 R5, -RZ, RZ, 0, 0 ;  /* 0x00000000ff057431 */ /* 0x000fe200000001ff */
[----:B------:R-:W-:Y:S02]  /*3f90*/  SEL R3, R4, R3, !P1 ;  /* 0x0000000304037207 */ /* 0x000fe40004800000 */
[----:B------:R-:W-:-:S02]  /*3fa0*/  MOV R4, R0 ;  /* 0x0000000000047202 */ /* 0x000fc40000000f00 */
[----:B------:R-:W-:Y:S02]  /*3fb0*/  SEL R2, R2, 0xffffffff, P0 ;  /* 0xffffffff02027807 */ /* 0x000fe40000000000 */
[----:B------:R-:W-:Y:S01]  /*3fc0*/  SEL R3, R3, 0xffffffff, P0 ;  /* 0xffffffff03037807 */ /* 0x000fe20000000000 */
[----:B------:R-:W-:Y:S06]  /*3fd0*/  RET.REL.NODEC R4 `(_ZN2at6native60_GLOBAL__N__aad4af22_27_AdaptiveAveragePooling3d_cu_866e08f919adaptiveaveragepoolIN3c104HalfEfEEvPKT_PS5_iiiiiilllllll) ;  /* 0xffffffc004087950 */ /* 0x000fec0003c3ffff */
.L_x_563:
        /* <DEDUP_REMOVED lines=10> */
.L_x_687:


//--------------------- .text._ZN2at6native60_GLOBAL__N__aad4af22_27_AdaptiveAveragePooling3d_cu_866e08f919adaptiveaveragepoolIffEEvPKT_PS3_iiiiiilllllll --------------------------
	.section	.text._ZN2at6native60_GLOBAL__N__aad4af22_27_AdaptiveAveragePooling3d_cu_866e08f919adaptiveaveragepoolIffEEvPKT_PS3_iiiiiilllllll,"ax",@progbits
	.align	128
.text._ZN2at6native60_GLOBAL__N__aad4af22_27_AdaptiveAveragePooling3d_cu_866e08f919adaptiveaveragepoolIffEEvPKT_PS3_iiiiiilllllll:
        .type           _ZN2at6native60_GLOBAL__N__aad4af22_27_AdaptiveAveragePooling3d_cu_866e08f919adaptiveaveragepoolIffEEvPKT_PS3_iiiiiilllllll,@function
        .size           _ZN2at6native60_GLOBAL__N__aad4af22_27_AdaptiveAveragePooling3d_cu_866e08f919adaptiveaveragepoolIffEEvPKT_PS3_iiiiiilllllll,(.L_x_689 - _ZN2at6native60_GLOBAL__N__aad4af22_27_AdaptiveAveragePooling3d_cu_866e08f919adaptiveaveragepoolIffEEvPKT_PS3_iiiiiilllllll)
        .other          _ZN2at6native60_GLOBAL__N__aad4af22_27_AdaptiveAveragePooling3d_cu_866e08f919adaptiveaveragepoolIffEEvPKT_PS3_iiiiiilllllll,@"STO_CUDA_ENTRY STV_DEFAULT"
_ZN2at6native60_GLOBAL__N__aad4af22_27_AdaptiveAveragePooling3d_cu_866e08f919adaptiveaveragepoolIffEEvPKT_PS3_iiiiiilllllll:
        /* <DEDUP_REMOVED lines=36> */
.L_x_564:
[----:B------:R-:W0:Y:S01]  /*0240*/  LDCU UR4, c[0x0][0x39c] ;  /* 0x00007380ff0477ac */ /* 0x000e220008000800 */
[----:B------:R-:W-:Y:S01]  /*0250*/  MOV R18, R8 ;  /* 0x0000000800127202 */ /* 0x000fe20000000f00 */
[----:B------:R-:W-:Y:S01]  /*0260*/  IMAD.MOV.U32 R13, RZ, RZ, R9 ;  /* 0x000000ffff0d7224 */ /* 0x000fe200078e0009 */
[----:B------:R-:W-:Y:S02]  /*0270*/  MOV R10, UR5 ;  /* 0x00000005000a7c02 */ /* 0x000fe40008000f00 */
[----:B------:R-:W-:Y:S01]  /*0280*/  MOV R0, 0x2b0 ;  /* 0x000002b000007802 */ /* 0x000fe20000000f00 */
[----:B0-----:R-:W-:-:S07]  /*0290*/  IMAD.U32 R12, RZ, RZ, UR4 ;  /* 0x00000004ff0c7e24 */ /* 0x001fce000f8e00ff */
[----:B------:R-:W-:Y:S05]  /*02a0*/  CALL.REL.NOINC `($__internal_12_$__cuda_sm20_div_s64) ;  /* 0x0000003400707944 */ /* 0x000fea0003c00000 */
        /* <DEDUP_REMOVED lines=8> */
.L_x_565:
        /* <DEDUP_REMOVED lines=29> */
.L_x_567:
[----:B------:R-:W0:Y:S01]  /*0500*/  LDCU.64 UR6, c[0x0][0x3a8] ;  /* 0x00007500ff0677ac */ /* 0x000e220008000a00 */
[----:B------:R-:W-:Y:S02]  /*0510*/  MOV R13, R9 ;  /* 0x00000009000d7202 */ /* 0x000fe40000000f00 */
[----:B------:R-:W-:Y:S02]  /*0520*/  MOV R0, 0x560 ;  /* 0x0000056000007802 */ /* 0x000fe40000000f00 */
[----:B0-----:R-:W-:Y:S01]  /*0530*/  MOV R12, UR6 ;  /* 0x00000006000c7c02 */ /* 0x001fe20008000f00 */
[----:B------:R-:W-:-:S07]  /*0540*/  IMAD.U32 R10, RZ, RZ, UR7 ;  /* 0x00000007ff0a7e24 */ /* 0x000fce000f8e00ff */
[----:B------:R-:W-:Y:S05]  /*0550*/  CALL.REL.NOINC `($__internal_12_$__cuda_sm20_div_s64) ;  /* 0x0000003000c47944 */ /* 0x000fea0003c00000 */
        /* <DEDUP_REMOVED lines=9> */
.L_x_568:
[----:B------:R-:W-:Y:S05]  /*05f0*/  BSYNC.RECONVERGENT B0 ;  /* 0x0000000000007941 */ /* 0x000fea0003800200 */
.L_x_566:
        /* <DEDUP_REMOVED lines=30> */
.L_x_570:
[----:B------:R-:W0:Y:S01]  /*07e0*/  LDCU UR4, c[0x0][0x39c] ;  /* 0x00007380ff0477ac */ /* 0x000e220008000800 */
[----:B------:R-:W-:Y:S01]  /*07f0*/  IMAD.MOV.U32 R18, RZ, RZ, R8 ;  /* 0x000000ffff127224 */ /* 0x000fe200078e0008 */
[----:B------:R-:W-:Y:S02]  /*0800*/  MOV R10, UR5 ;  /* 0x00000005000a7c02 */ /* 0x000fe40008000f00 */
[----:B------:R-:W-:Y:S01]  /*0810*/  MOV R0, 0x840 ;  /* 0x0000084000007802 */ /* 0x000fe20000000f00 */
[----:B0-----:R-:W-:-:S07]  /*0820*/  IMAD.U32 R12, RZ, RZ, UR4 ;  /* 0x00000004ff0c7e24 */ /* 0x001fce000f8e00ff */
[----:B------:R-:W-:Y:S05]  /*0830*/  CALL.REL.NOINC `($__internal_12_$__cuda_sm20_div_s64) ;  /* 0x00000030000c7944 */ /* 0x000fea0003c00000 */
[----:B------:R-:W-:-:S07]  /*0840*/  MOV R26, R2 ;  /* 0x00000002001a7202 */ /* 0x000fce0000000f00 */
.L_x_571:
[----:B------:R-:W-:Y:S05]  /*0850*/  BSYNC.RECONVERGENT B0 ;  /* 0x0000000000007941 */ /* 0x000fea0003800200 */
.L_x_569:
        /* <DEDUP_REMOVED lines=27> */
.L_x_573:
[----:B------:R-:W0:Y:S01]  /*0a10*/  LDCU UR4, c[0x0][0x39c] ;  /* 0x00007380ff0477ac */ /* 0x000e220008000800 */
[----:B------:R-:W-:Y:S02]  /*0a20*/  MOV R10, UR5 ;  /* 0x00000005000a7c02 */ /* 0x000fe40008000f00 */
[----:B------:R-:W-:Y:S01]  /*0a30*/  MOV R0, 0xa60 ;  /* 0x00000a6000007802 */ /* 0x000fe20000000f00 */
[----:B0-----:R-:W-:-:S07]  /*0a40*/  IMAD.U32 R12, RZ, RZ, UR4 ;  /* 0x00000004ff0c7e24 */ /* 0x001fce000f8e00ff */
[----:B------:R-:W-:Y:S05]  /*0a50*/  CALL.REL.NOINC `($__internal_12_$__cuda_sm20_div_s64) ;  /* 0x0000002c00847944 */ /* 0x000fea0003c00000 */
[----:B------:R-:W-:-:S07]  /*0a60*/  MOV R0, R2 ;  /* 0x0000000200007202 */ /* 0x000fce0000000f00 */
.L_x_574:
[----:B------:R-:W-:Y:S05]  /*0a70*/  BSYNC.RECONVERGENT B0 ;  /* 0x0000000000007941 */ /* 0x000fea0003800200 */
.L_x_572:
        /* <DEDUP_REMOVED lines=15> */
.L_x_610:
        /* <DEDUP_REMOVED lines=27> */
.L_x_575:
[----:B------:R-:W0:Y:S01]  /*0d20*/  LDCU UR4, c[0x0][0x3a0] ;  /* 0x00007400ff0477ac */ /* 0x000e220008000800 */
[----:B------:R-:W-:Y:S01]  /*0d30*/  MOV R18, R38 ;  /* 0x0000002600127202 */ /* 0x000fe20000000f00 */
[----:B------:R-:W-:Y:S01]  /*0d40*/  IMAD.MOV.U32 R13, RZ, RZ, RZ ;  /* 0x000000ffff0d7224 */ /* 0x000fe200078e00ff */
[----:B------:R-:W-:Y:S02]  /*0d50*/  MOV R0, 0xd80 ;  /* 0x00000d8000007802 */ /* 0x000fe40000000f00 */
[----:B0-----:R-:W-:-:S07]  /*0d60*/  MOV R12, UR4 ;  /* 0x00000004000c7c02 */ /* 0x001fce0008000f00 */
[----:B------:R-:W-:Y:S05]  /*0d70*/  CALL.REL.NOINC `($__internal_12_$__cuda_sm20_div_s64) ;  /* 0x0000002800bc7944 */ /* 0x000fea0003c00000 */
        /* <DEDUP_REMOVED lines=10> */
.L_x_576:
        /* <DEDUP_REMOVED lines=29> */
.L_x_578:
[----:B------:R-:W0:Y:S01]  /*0ff0*/  LDCU UR4, c[0x0][0x3a0] ;  /* 0x00007400ff0477ac */ /* 0x000e220008000800 */
[----:B------:R-:W-:Y:S02]  /*1000*/  MOV R0, 0x1030 ;  /* 0x0000103000007802 */ /* 0x000fe40000000f00 */
[----:B0-----:R-:W-:-:S07]  /*1010*/  MOV R12, UR4 ;  /* 0x00000004000c7c02 */ /* 0x001fce0008000f00 */
[----:B------:R-:W-:Y:S05]  /*1020*/  CALL.REL.NOINC `($__internal_12_$__cuda_sm20_div_s64) ;  /* 0x0000002800107944 */ /* 0x000fea0003c00000 */
[----:B------:R-:W-:-:S07]  /*1030*/  IMAD.MOV.U32 R0, RZ, RZ, R2 ;  /* 0x000000ffff007224 */ /* 0x000fce00078e0002 */
.L_x_579:
[----:B------:R-:W-:Y:S05]  /*1040*/  BSYNC.RECONVERGENT B0 ;  /* 0x0000000000007941 */ /* 0x000fea0003800200 */
.L_x_577:
        /* <DEDUP_REMOVED lines=31> */
.L_x_581:
[----:B------:R-:W0:Y:S01]  /*1240*/  LDCU UR4, c[0x0][0x3a0] ;  /* 0x00007400ff0477ac */ /* 0x000e220008000800 */
[----:B------:R-:W-:Y:S02]  /*1250*/  MOV R0, 0x1280 ;  /* 0x0000128000007802 */ /* 0x000fe40000000f00 */
[----:B0-----:R-:W-:-:S07]  /*1260*/  MOV R12, UR4 ;  /* 0x00000004000c7c02 */ /* 0x001fce0008000f00 */
[----:B------:R-:W-:Y:S05]  /*1270*/  CALL.REL.NOINC `($__internal_12_$__cuda_sm20_div_s64) ;  /* 0x00000024007c7944 */ /* 0x000fea0003c00000 */
[----:B------:R-:W-:-:S07]  /*1280*/  IMAD.MOV.U32 R0, RZ, RZ, R2 ;  /* 0x000000ffff007224 */ /* 0x000fce00078e0002 */
.L_x_582:
[----:B------:R-:W-:Y:S05]  /*1290*/  BSYNC.RECONVERGENT B0 ;  /* 0x0000000000007941 */ /* 0x000fea0003800200 */
.L_x_580:
[----:B------:R-:W0:Y:S01]  /*12a0*/  S2R R22, SR_TID.X ;  /* 0x0000000000167919 */ /* 0x000e220000002100 */
[----:B------:R-:W0:Y:S01]  /*12b0*/  LDCU UR4, c[0x0][0x3a4] ;  /* 0x00007480ff0477ac */ /* 0x000e220008000800 */
[----:B------:R-:W-:Y:S01]  /*12c0*/  BSSY.RECONVERGENT B0, `(.L_x_583) ;  /* 0x0000253000007945 */ /* 0x000fe20003800200 */
[----:B0-----:R-:W-:-:S13]  /*12d0*/  ISETP.GE.AND P0, PT, R22, UR4, PT ;  /* 0x0000000416007c0c */ /* 0x001fda000bf06270 */
[----:B------:R-:W-:Y:S05]  /*12e0*/  @P0 BRA `(.L_x_584) ;  /* 0x0000002400400947 */ /* 0x000fea0003800000 */
[----:B------:R-:W-:-:S07]  /*12f0*/  IADD3 R23, PT, PT, R0, 0x1, -R25 ;  /* 0x0000000100177810 */ /* 0x000fce0007ffe819 */
.L_x_609:
        /* <DEDUP_REMOVED lines=27> */
.L_x_585:
[----:B------:R-:W0:Y:S01]  /*14b0*/  LDCU UR4, c[0x0][0x3a4] ;  /* 0x00007480ff0477ac */ /* 0x000e220008000800 */
[----:B------:R-:W-:Y:S01]  /*14c0*/  MOV R18, R22 ;  /* 0x0000001600127202 */ /* 0x000fe20000000f00 */
[----:B------:R-:W-:Y:S01]  /*14d0*/  IMAD.MOV.U32 R13, RZ, RZ, RZ ;  /* 0x000000ffff0d7224 */ /* 0x000fe200078e00ff */
[----:B------:R-:W-:Y:S02]  /*14e0*/  MOV R0, 0x1510 ;  /* 0x0000151000007802 */ /* 0x000fe40000000f00 */
[----:B0-----:R-:W-:-:S07]  /*14f0*/  MOV R12, UR4 ;  /* 0x00000004000c7c02 */ /* 0x001fce0008000f00 */
[----:B------:R-:W-:Y:S05]  /*1500*/  CALL.REL.NOINC `($__internal_12_$__cuda_sm20_div_s64) ;  /* 0x0000002000d87944 */ /* 0x000fea0003c00000 */
        /* <DEDUP_REMOVED lines=11> */
.L_x_586:
        /* <DEDUP_REMOVED lines=29> */
.L_x_588:
[----:B------:R-:W0:Y:S01]  /*1790*/  LDCU UR4, c[0x0][0x3a4] ;  /* 0x00007480ff0477ac */ /* 0x000e220008000800 */
[----:B------:R-:W-:Y:S01]  /*17a0*/  MOV R0, 0x17d0 ;  /* 0x000017d000007802 */ /* 0x000fe20000000f00 */
[----:B0-----:R-:W-:-:S07]  /*17b0*/  IMAD.U32 R12, RZ, RZ, UR4 ;  /* 0x00000004ff0c7e24 */ /* 0x001fce000f8e00ff */
[----:B------:R-:W-:Y:S05]  /*17c0*/  CALL.REL.NOINC `($__internal_12_$__cuda_sm20_div_s64) ;  /* 0x0000002000287944 */ /* 0x000fea0003c00000 */
[----:B------:R-:W-:-:S07]  /*17d0*/  MOV R14, R2 ;  /* 0x00000002000e7202 */ /* 0x000fce0000000f00 */
.L_x_589:
[----:B------:R-:W-:Y:S05]  /*17e0*/  BSYNC.RECONVERGENT B1 ;  /* 0x0000000000017941 */ /* 0x000fea0003800200 */
.L_x_587:
        /* <DEDUP_REMOVED lines=31> */
.L_x_591:
[----:B------:R-:W0:Y:S01]  /*19e0*/  LDCU UR4, c[0x0][0x3a4] ;  /* 0x00007480ff0477ac */ /* 0x000e220008000800 */
[----:B------:R-:W-:Y:S01]  /*19f0*/  MOV R0, 0x1a20 ;  /* 0x00001a2000007802 */ /* 0x000fe20000000f00 */
[----:B0-----:R-:W-:-:S07]  /*1a00*/  IMAD.U32 R12, RZ, RZ, UR4 ;  /* 0x00000004ff0c7e24 */ /* 0x001fce000f8e00ff */
[----:B------:R-:W-:Y:S05]  /*1a10*/  CALL.REL.NOINC `($__internal_12_$__cuda_sm20_div_s64) ;  /* 0x0000001c00947944 */ /* 0x000fea0003c00000 */
[----:B------:R-:W-:-:S07]  /*1a20*/  MOV R0, R2 ;  /* 0x0000000200007202 */ /* 0x000fce0000000f00 */
.L_x_592:
[----:B------:R-:W-:Y:S05]  /*1a30*/  BSYNC.RECONVERGENT B1 ;  /* 0x0000000000017941 */ /* 0x000fea0003800200 */
.L_x_590:
        /* <DEDUP_REMOVED lines=33> */
.L_x_608:
[----:B------:R-:W-:Y:S01]  /*1c50*/  ISETP.GE.AND P2, PT, R23, 0x1, PT ;  /* 0x000000011700780c */ /* 0x000fe20003f46270 */
[----:B------:R-:W-:-:S12]  /*1c60*/  BSSY.RECONVERGENT B2, `(.L_x_595) ;  /* 0x000019a000027945 */ /* 0x000fd80003800200 */
[----:B------:R-:W-:Y:S05]  /*1c70*/  @!P2 BRA `(.L_x_596) ;  /* 0x000000180060a947 */ /* 0x000fea0003800000 */
[----:B------:R-:W-:-:S07]  /*1c80*/  MOV R0, RZ ;  /* 0x000000ff00007202 */ /* 0x000fce0000000f00 */
.L_x_607:
        /* <DEDUP_REMOVED lines=40> */
.L_x_602:
        /* <DEDUP_REMOVED lines=11> */
[----:B------:R-:W2:Y:S01]  /*1fc0*/  LDG.E R58, desc[UR8][R58.64] ;  /* 0x000000083a3a7981 */ /* 0x000ea2000c1e1900 */
        /* <DEDUP_REMOVED lines=8> */
[----:B------:R0:W3:Y:S02]  /*2050*/  LDG.E R32, desc[UR8][R32.64] ;  /* 0x0000000820207981 */ /* 0x0000e4000c1e1900 */
[----:B------:R-:W-:-:S04]  /*2060*/  IMAD R34, R34, UR4, RZ ;  /* 0x0000000422227c24 */ /* 0x000fc8000f8e02ff */
[C---:B------:R-:W-:Y:S02]  /*2070*/  IMAD R35, R39.reuse, UR5, R34 ;  /* 0x0000000527237c24 */ /* 0x040fe4000f8e0222 */
[----:B--2---:R-:W-:Y:S01]  /*2080*/  FADD.FTZ R57, R58, R57 ;  /* 0x000000393a397221 */ /* 0x004fe20000010000 */
[----:B------:R-:W-:-:S04]  /*2090*/  IMAD.WIDE.U32 R58, R39, UR4, R36 ;  /* 0x00000004273a7c25 */ /* 0x000fc8000f8e0024 */
[----:B------:R-:W-:Y:S01]  /*20a0*/  IMAD.IADD R35, R59, 0x1, R35 ;  /* 0x000000013b237824 */ /* 0x000fe200078e0223 */
[----:B------:R-:W-:-:S04]  /*20b0*/  LEA R34, P2, R58, UR6, 0x2 ;  /* 0x000000063a227c11 */ /* 0x000fc8000f8410ff */
[----:B------:R-:W-:-:S05]  /*20c0*/  LEA.HI.X R35, R58, UR7, R35, 0x2, P2 ;  /* 0x000000073a237c11 */ /* 0x000fca00090f1423 */
[----:B------:R1:W2:Y:S01]  /*20d0*/  LDG.E R34, desc[UR8][R34.64] ;  /* 0x0000000822227981 */ /* 0x0002a2000c1e1900 */
[----:B------:R-:W-:-:S05]  /*20e0*/  SHF.R.S32.HI R58, RZ, 0x1f, R54 ;  /* 0x0000001fff3a7819 */ /* 0x000fca0000011436 */
[----:B0-----:R-:W-:Y:S02]  /*20f0*/  IMAD R33, R58, UR4, RZ ;  /* 0x000000043a217c24 */ /* 0x001fe4000f8e02ff */
[----:B---3--:R-:W-:Y:S02]  /*2100*/  FADD.FTZ R57, R57, R32 ;  /* 0x0000002039397221 */ /* 0x008fe40000010000 */
[C---:B------:R-:W-:Y:S02]  /*2110*/  IMAD R59, R54.reuse, UR5, R33 ;  /* 0x00000005363b7c24 */ /* 0x040fe4000f8e0221 */
[----:B------:R-:W-:-:S05]  /*2120*/  IMAD.WIDE.U32 R32, R54, UR4, R36 ;  /* 0x0000000436207c25 */ /* 0x000fca000f8e0024 */
[----:B------:R-:W-:Y:S02]  /*2130*/  IADD3 R33, PT, PT, R33, R59, RZ ;  /* 0x0000003b21217210 */ /* 0x000fe40007ffe0ff */
[----:B------:R-:W-:-:S04]  /*2140*/  LEA R58, P2, R32, UR6, 0x2 ;  /* 0x00000006203a7c11 */ /* 0x000fc8000f8410ff */
[----:B------:R-:W-:Y:S02]  /*2150*/  LEA.HI.X R59, R32, UR7, R33, 0x2, P2 ;  /* 0x00000007203b7c11 */ /* 0x000fe400090f1421 */
[----:B------:R-:W-:-:S03]  /*2160*/  SHF.R.S32.HI R32, RZ, 0x1f, R53 ;  /* 0x0000001fff207819 */ /* 0x000fc60000011435 */
[----:B------:R0:W3:Y:S02]  /*2170*/  LDG.E R58, desc[UR8][R58.64] ;  /* 0x000000083a3a7981 */ /* 0x0000e4000c1e1900 */
[----:B------:R-:W-:-:S04]  /*2180*/  IMAD R32, R32, UR4, RZ ;  /* 0x0000000420207c24 */ /* 0x000fc8000f8e02ff */
[C---:B-1----:R-:W-:Y:S02]  /*2190*/  IMAD R35, R53.reuse, UR5, R32 ;  /* 0x0000000535237c24 */ /* 0x042fe4000f8e0220 */
[----:B------:R-:W-:-:S04]  /*21a0*/  IMAD.WIDE.U32 R32, R53, UR4, R36 ;  /* 0x0000000435207c25 */ /* 0x000fc8000f8e0024 */
[----:B------:R-:W-:Y:S02]  /*21b0*/  IMAD.IADD R33, R33, 0x1, R35 ;  /* 0x0000000121217824 */ /* 0x000fe400078e0223 */
[----:B--2---:R-:W-:Y:S01]  /*21c0*/  FADD.FTZ R57, R57, R34 ;  /* 0x0000002239397221 */ /* 0x004fe20000010000 */
[----:B------:R-:W-:-:S04]  /*21d0*/  LEA R34, P2, R32, UR6, 0x2 ;  /* 0x0000000620227c11 */ /* 0x000fc8000f8410ff */
[----:B------:R-:W-:-:S05]  /*21e0*/  LEA.HI.X R35, R32, UR7, R33, 0x2, P2 ;  /* 0x0000000720237c11 */ /* 0x000fca00090f1421 */
[----:B------:R1:W2:Y:S01]  /*21f0*/  LDG.E R34, desc[UR8][R34.64] ;  /* 0x0000000822227981 */ /* 0x0002a2000c1e1900 */
[----:B------:R-:W-:-:S05]  /*2200*/  SHF.R.S32.HI R32, RZ, 0x1f, R52 ;  /* 0x0000001fff207819 */ /* 0x000fca0000011434 */
[----:B------:R-:W-:-:S04]  /*2210*/  IMAD R33, R32, UR4, RZ ;  /* 0x0000000420217c24 */ /* 0x000fc8000f8e02ff */
[C---:B0-----:R-:W-:Y:S02]  /*2220*/  IMAD R59, R52.reuse, UR5, R33 ;  /* 0x00000005343b7c24 */ /* 0x041fe4000f8e0221 */
[----:B------:R-:W-:-:S05]  /*2230*/  IMAD.WIDE.U32 R32, R52, UR4, R36 ;  /* 0x0000000434207c25 */ /* 0x000fca000f8e0024 */
[----:B------:R-:W-:Y:S01]  /*2240*/  IADD3 R33, PT, PT, R33, R59, RZ ;  /* 0x0000003b21217210 */ /* 0x000fe20007ffe0ff */
[----:B---3--:R-:W-:Y:S01]  /*2250*/  FADD.FTZ R57, R57, R58 ;  /* 0x0000003a39397221 */ /* 0x008fe20000010000 */
        /* <DEDUP_REMOVED lines=57> */
[----:B------:R-:W3:Y:S02]  /*25f0*/  LDG.E R58, desc[UR8][R58.64] ;  /* 0x000000083a3a7981 */ /* 0x000ee4000c1e1900 */
[----:B------:R-:W-:-:S04]  /*2600*/  IMAD R32, R32, UR4, RZ ;  /* 0x0000000420207c24 */ /* 0x000fc8000f8e02ff */
[C---:B-1----:R-:W-:Y:S02]  /*2610*/  IMAD R35, R45.reuse, UR5, R32 ;  /* 0x000000052d237c24 */ /* 0x042fe4000f8e0220 */
[----:B------:R-:W-:-:S04]  /*2620*/  IMAD.WIDE.U32 R32, R45, UR4, R36 ;  /* 0x000000042d207c25 */ /* 0x000fc8000f8e0024 */
[----:B------:R-:W-:Y:S02]  /*2630*/  IMAD.IADD R33, R33, 0x1, R35 ;  /* 0x0000000121217824 */ /* 0x000fe400078e0223 */
[----:B--2---:R-:W-:Y:S01]  /*2640*/  FADD.FTZ R57, R57, R34 ;  /* 0x0000002239397221 */ /* 0x004fe20000010000 */
[----:B------:R-:W-:-:S04]  /*2650*/  LEA R34, P2, R32, UR6, 0x2 ;  /* 0x0000000620227c11 */ /* 0x000fc8000f8410ff */
[----:B------:R-:W-:-:S05]  /*2660*/  LEA.HI.X R35, R32, UR7, R33, 0x2, P2 ;  /* 0x0000000720237c11 */ /* 0x000fca00090f1421 */
[----:B------:R-:W2:Y:S01]  /*2670*/  LDG.E R34, desc[UR8][R34.64] ;  /* 0x0000000822227981 */ /* 0x000ea2000c1e1900 */
[----:B------:R-:W-:-:S05]  /*2680*/  SHF.R.S32.HI R33, RZ, 0x1f, R44 ;  /* 0x0000001fff217819 */ /* 0x000fca000001142c */
[----:B------:R-:W-:Y:S02]  /*2690*/  IMAD R33, R33, UR4, RZ ;  /* 0x0000000421217c24 */ /* 0x000fe4000f8e02ff */
[----:B---3--:R-:W-:Y:S02]  /*26a0*/  FADD.FTZ R59, R57, R58 ;  /* 0x0000003a393b7221 */ /* 0x008fe40000010000 */
[C---:B------:R-:W-:Y:S02]  /*26b0*/  IMAD R57, R44.reuse, UR5, R33 ;  /* 0x000000052c397c24 */ /* 0x040fe4000f8e0221 */
[----:B------:R-:W-:-:S05]  /*26c0*/  IMAD.WIDE.U32 R32, R44, UR4, R36 ;  /* 0x000000042c207c25 */ /* 0x000fca000f8e0024 */
[----:B------:R-:W-:Y:S02]  /*26d0*/  IADD3 R33, PT, PT, R33, R57, RZ ;  /* 0x0000003921217210 */ /* 0x000fe40007ffe0ff */
[----:B------:R-:W-:-:S04]  /*26e0*/  LEA R60, P2, R32, UR6, 0x2 ;  /* 0x00000006203c7c11 */ /* 0x000fc8000f8410ff */
[----:B------:R-:W-:Y:S02]  /*26f0*/  LEA.HI.X R61, R32, UR7, R33, 0x2, P2 ;  /* 0x00000007203d7c11 */ /* 0x000fe400090f1421 */
[----:B------:R-:W-:-:S03]  /*2700*/  SHF.R.S32.HI R32, RZ, 0x1f, R43 ;  /* 0x0000001fff207819 */ /* 0x000fc6000001142b */
[----:B------:R-:W3:Y:S02]  /*2710*/  LDG.E R57, desc[UR8][R60.64] ;  /* 0x000000083c397981 */ /* 0x000ee4000c1e1900 */
[----:B------:R-:W-:-:S04]  /*2720*/  IMAD R32, R32, UR4, RZ ;  /* 0x0000000420207c24 */ /* 0x000fc8000f8e02ff */
[----:B------:R-:W-:Y:S02]  /*2730*/  IMAD R33, R43, UR5, R32 ;  /* 0x000000052b217c24 */ /* 0x000fe4000f8e0220 */
[----:B--2---:R-:W-:Y:S01]  /*2740*/  FADD.FTZ R58, R59, R34 ;  /* 0x000000223b3a7221 */ /* 0x004fe20000010000 */
[----:B------:R-:W-:Y:S01]  /*2750*/  IMAD.WIDE.U32 R34, R43, UR4, R36 ;  /* 0x000000042b227c25 */ /* 0x000fe2000f8e0024 */
[----:B------:R-:W-:-:S03]  /*2760*/  SHF.R.S32.HI R59, RZ, 0x1f, R40 ;  /* 0x0000001fff3b7819 */ /* 0x000fc60000011428 */
[----:B------:R-:W-:Y:S01]  /*2770*/  IMAD.IADD R33, R35, 0x1, R33 ;  /* 0x0000000123217824 */ /* 0x000fe200078e0221 */
[----:B------:R-:W-:Y:S01]  /*2780*/  LEA R32, P2, R34, UR6, 0x2 ;  /* 0x0000000622207c11 */ /* 0x000fe2000f8410ff */
[----:B------:R-:W-:-:S03]  /*2790*/  IMAD R59, R59, UR4, RZ ;  /* 0x000000043b3b7c24 */ /* 0x000fc6000f8e02ff */
[----:B------:R-:W-:Y:S01]  /*27a0*/  LEA.HI.X R33, R34, UR7, R33, 0x2, P2 ;  /* 0x0000000722217c11 */ /* 0x000fe200090f1421 */
[----:B------:R-:W-:-:S04]  /*27b0*/  IMAD.WIDE.U32 R34, R40, UR4, R36 ;  /* 0x0000000428227c25 */ /* 0x000fc8000f8e0024 */
[----:B------:R-:W-:Y:S01]  /*27c0*/  IMAD R59, R40, UR5, R59 ;  /* 0x00000005283b7c24 */ /* 0x000fe2000f8e023b */
[----:B------:R-:W-:Y:S01]  /*27d0*/  LEA R36, P2, R34, UR6, 0x2 ;  /* 0x0000000622247c11 */ /* 0x000fe2000f8410ff */
[----:B------:R-:W2:Y:S03]  /*27e0*/  LDG.E R32, desc[UR8][R32.64] ;  /* 0x0000000820207981 */ /* 0x000ea6000c1e1900 */
[----:B------:R-:W-:-:S04]  /*27f0*/  IADD3 R35, PT, PT, R35, R59, RZ ;  /* 0x0000003b23237210 */ /* 0x000fc80007ffe0ff */
[----:B------:R-:W-:-:S05]  /*2800*/  LEA.HI.X R37, R34, UR7, R35, 0x2, P2 ;  /* 0x0000000722257c11 */ /* 0x000fca00090f1423 */
[----:B------:R-:W4:Y:S01]  /*2810*/  LDG.E R36, desc[UR8][R36.64] ;  /* 0x0000000824247981 */ /* 0x000f22000c1e1900 */
[----:B------:R-:W-:-:S05]  /*2820*/  VIADD R56, R56, 0x10 ;  /* 0x0000001038387836 */ /* 0x000fca0000000000 */
[----:B------:R-:W-:Y:S01]  /*2830*/  ISETP.NE.AND P2, PT, R56, RZ, PT ;  /* 0x000000ff3800720c */ /* 0x000fe20003f45270 */
[----:B---3--:R-:W-:Y:S01]  /*2840*/  FADD.FTZ R57, R58, R57 ;  /* 0x000000393a397221 */ /* 0x008fe20000010000 */
        /* <DEDUP_REMOVED lines=15> */
[----:B------:R-:W-:-:S02]  /*2940*/  VIADD R40, R40, 0x10 ;  /* 0x0000001028287836 */ /* 0x000fc40000000000 */
[----:B--2---:R-:W-:-:S04]  /*2950*/  FADD.FTZ R57, R57, R32 ;  /* 0x0000002039397221 */ /* 0x004fc80000010000 */
[----:B----4-:R-:W-:Y:S01]  /*2960*/  FADD.FTZ R57, R57, R36 ;  /* 0x0000002439397221 */ /* 0x010fe20000010000 */
[----:B------:R-:W-:Y:S06]  /*2970*/  @P2 BRA `(.L_x_602) ;  /* 0xfffffff400642947 */ /* 0x000fec000383ffff */
[----:B------:R-:W-:Y:S05]  /*2980*/  BSYNC.RECONVERGENT B5 ;  /* 0x0000000000057941 */ /* 0x000fea0003800200 */
.L_x_601:
[----:B------:R-:W-:-:S07]  /*2990*/  LOP3.LUT R50, R20, 0x7ffffff0, RZ, 0xc0, !PT ;  /* 0x7ffffff014327812 */ /* 0x000fce00078ec0ff */
.L_x_600:
[----:B------:R-:W-:Y:S05]  /*29a0*/  BSYNC.RECONVERGENT B4 ;  /* 0x0000000000047941 */ /* 0x000fea0003800200 */
.L_x_599:
[----:B------:R-:W-:-:S13]  /*29b0*/  LOP3.LUT P2, RZ, R20, 0xf, RZ, 0xc0, !PT ;  /* 0x0000000f14ff7812 */ /* 0x000fda000784c0ff */
[----:B------:R-:W-:Y:S05]  /*29c0*/  @!P2 BRA `(.L_x_598) ;  /* 0x0000000800fca947 */ /* 0x000fea0003800000 */
[----:B------:R-:W0:Y:S01]  /*29d0*/  LDCU.128 UR4, c[0x0][0x3c0] ;  /* 0x00007800ff0477ac */ /* 0x000e220008000c00 */
[----:B------:R-:W-:Y:S01]  /*29e0*/  IADD3 R33, PT, PT, R19, R26, RZ ;  /* 0x0000001a13217210 */ /* 0x000fe20007ffe0ff */
[----:B------:R-:W-:Y:S01]  /*29f0*/  IMAD.MOV.U32 R31, RZ, RZ, R27 ;  /* 0x000000ffff1f7224 */ /* 0x000fe200078e001b */
[----:B------:R-:W-:Y:S01]  /*2a00*/  BSSY.RECONVERGENT B4, `(.L_x_603) ;  /* 0x0000063000047945 */ /* 0x000fe20003800200 */
[----:B------:R-:W-:Y:S01]  /*2a10*/  IMAD.IADD R37, R25, 0x1, R0 ;  /* 0x0000000119257824 */ /* 0x000fe200078e0200 */
[----:B------:R-:W-:Y:S02]  /*2a20*/  SHF.R.S32.HI R30, RZ, 0x1f, R33 ;  /* 0x0000001fff1e7819 */ /* 0x000fe40000011421 */
[----:B------:R-:W-:-:S03]  /*2a30*/  ISETP.NE.AND P2, PT, R3, RZ, PT ;  /* 0x000000ff0300720c */ /* 0x000fc60003f45270 */
[----:B0-----:R-:W-:Y:S01]  /*2a40*/  IMAD R32, R30, UR4, RZ ;  /* 0x000000041e207c24 */ /* 0x001fe2000f8e02ff */
[----:B------:R-:W-:-:S05]  /*2a50*/  MOV R30, R28 ;  /* 0x0000001c001e7202 */ /* 0x000fca0000000f00 */
        /* <DEDUP_REMOVED lines=10> */
[----:B------:R-:W-:Y:S02]  /*2b00*/  IADD3 R39, PT, PT, R21, R50, RZ ;  /* 0x0000003215277210 */ /* 0x000fe40007ffe0ff */
[----:B------:R-:W-:Y:S01]  /*2b10*/  MOV R48, R34 ;  /* 0x0000002200307202 */ /* 0x000fe20000000f00 */
[----:B------:R-:W1:Y:S01]  /*2b20*/  LDCU.64 UR6, c[0x0][0x380] ;  /* 0x00007000ff0677ac */ /* 0x000e620008000a00 */
[----:B------:R-:W-:Y:S01]  /*2b30*/  SHF.R.S32.HI R30, RZ, 0x1f, R39 ;  /* 0x0000001fff1e7819 */ /* 0x000fe20000011427 */
[C---:B------:R-:W-:Y:S01]  /*2b40*/  VIADD R31, R39.reuse, 0x1 ;  /* 0x00000001271f7836 */ /* 0x040fe20000000000 */
[C---:B------:R-:W-:Y:S01]  /*2b50*/  IADD3 R37, PT, PT, R39.reuse, 0x3, RZ ;  /* 0x0000000327257810 */ /* 0x040fe20007ffe0ff */
[C---:B------:R-:W-:Y:S02]  /*2b60*/  VIADD R43, R39.reuse, 0x2 ;  /* 0x00000002272b7836 */ /* 0x040fe40000000000 */
[C---:B------:R-:W-:Y:S01]  /*2b70*/  VIADD R41, R39.reuse, 0x4 ;  /* 0x0000000427297836 */ /* 0x040fe20000000000 */
[----:B------:R-:W-:Y:S01]  /*2b80*/  SHF.R.S32.HI R36, RZ, 0x1f, R31 ;  /* 0x0000001fff247819 */ /* 0x000fe2000001141f */
[C---:B------:R-:W-:Y:S01]  /*2b90*/  VIADD R53, R39.reuse, 0x6 ;  /* 0x0000000627357836 */ /* 0x040fe20000000000 */
[----:B------:R-:W-:Y:S01]  /*2ba0*/  SHF.R.S32.HI R40, RZ, 0x1f, R43 ;  /* 0x0000001fff287819 */ /* 0x000fe2000001142b */
[----:B------:R-:W-:-:S02]  /*2bb0*/  VIADD R59, R39, 0x7 ;  /* 0x00000007273b7836 */ /* 0x000fc40000000000 */
[----:B0-----:R-:W-:Y:S02]  /*2bc0*/  IMAD R36, R36, UR4, RZ ;  /* 0x0000000424247c24 */ /* 0x001fe4000f8e02ff */
[----:B------:R-:W-:Y:S02]  /*2bd0*/  IMAD R42, R30, UR4, RZ ;  /* 0x000000041e2a7c24 */ /* 0x000fe4000f8e02ff */
[----:B------:R-:W-:-:S04]  /*2be0*/  IMAD.WIDE.U32 R32, R39, UR4, R48 ;  /* 0x0000000427207c25 */ /* 0x000fc8000f8e0030 */
[----:B------:R-:W-:Y:S01]  /*2bf0*/  IMAD R47, R31, UR5, R36 ;  /* 0x000000051f2f7c24 */ /* 0x000fe2000f8e0224 */
[----:B------:R-:W-:Y:S01]  /*2c00*/  SHF.R.S32.HI R36, RZ, 0x1f, R37 ;  /* 0x0000001fff247819 */ /* 0x000fe20000011425 */
[----:B------:R-:W-:Y:S01]  /*2c10*/  IMAD R45, R39, UR5, R42 ;  /* 0x00000005272d7c24 */ /* 0x000fe2000f8e022a */
[----:B-1----:R-:W-:Y:S01]  /*2c20*/  LEA R46, P3, R32, UR6, 0x2 ;  /* 0x00000006202e7c11 */ /* 0x002fe2000f8610ff */
[----:B------:R-:W-:Y:S02]  /*2c30*/  IMAD R40, R40, UR4, RZ ;  /* 0x0000000428287c24 */ /* 0x000fe4000f8e02ff */
[----:B------:R-:W-:Y:S01]  /*2c40*/  IMAD.WIDE.U32 R30, R31, UR4, R48 ;  /* 0x000000041f1e7c25 */ /* 0x000fe2000f8e0030 */
[----:B------:R-:W-:-:S03]  /*2c50*/  IADD3 R45, PT, PT, R33, R45, RZ ;  /* 0x0000002d212d7210 */ /* 0x000fc60007ffe0ff */
[----:B------:R-:W-:Y:S01]  /*2c60*/  IMAD R51, R43, UR5, R40 ;  /* 0x000000052b337c24 */ /* 0x000fe2000f8e0228 */
[----:B------:R-:W-:Y:S01]  /*2c70*/  SHF.R.S32.HI R40, RZ, 0x1f, R41 ;  /* 0x0000001fff287819 */ /* 0x000fe20000011429 */
[----:B------:R-:W-:Y:S01]  /*2c80*/  IMAD R36, R36, UR4, RZ ;  /* 0x0000000424247c24 */ /* 0x000fe2000f8e02ff */
[----:B------:R-:W-:Y:S01]  /*2c90*/  LEA R44, P4, R30, UR6, 0x2 ;  /* 0x000000061e2c7c11 */ /* 0x000fe2000f8810ff */
[----:B------:R-:W-:Y:S01]  /*2ca0*/  IMAD.IADD R33, R31, 0x1, R47 ;  /* 0x000000011f217824 */ /* 0x000fe200078e022f */
[----:B------:R-:W-:Y:S01]  /*2cb0*/  LEA.HI.X R47, R32, UR7, R45, 0x2, P3 ;  /* 0x00000007202f7c11 */ /* 0x000fe200098f142d */
[C---:B------:R-:W-:Y:S02]  /*2cc0*/  IMAD R31, R37.reuse, UR5, R36 ;  /* 0x00000005251f7c24 */ /* 0x040fe4000f8e0224 */
[----:B------:R-:W-:Y:S01]  /*2cd0*/  IMAD.WIDE.U32 R36, R37, UR4, R48 ;  /* 0x0000000425247c25 */ /* 0x000fe2000f8e0030 */
[----:B------:R-:W-:Y:S01]  /*2ce0*/  LEA.HI.X R45, R30, UR7, R33, 0x2, P4 ;  /* 0x000000071e2d7c11 */ /* 0x000fe2000a0f1421 */
[----:B------:R0:W2:Y:S02]  /*2cf0*/  LDG.E R56, desc[UR8][R46.64] ;  /* 0x000000082e387981 */ /* 0x0000a4000c1e1900 */
[----:B------:R-:W-:Y:S01]  /*2d00*/  IMAD.WIDE.U32 R42, R43, UR4, R48 ;  /* 0x000000042b2a7c25 */ /* 0x000fe2000f8e0030 */
[----:B------:R-:W-:Y:S01]  /*2d10*/  LEA R32, P4, R36, UR6, 0x2 ;  /* 0x0000000624207c11 */ /* 0x000fe2000f8810ff */
[----:B------:R-:W3:Y:S02]  /*2d20*/  LDG.E R44, desc[UR8][R44.64] ;  /* 0x000000082c2c7981 */ /* 0x000ee4000c1e1900 */
[----:B------:R-:W-:Y:S01]  /*2d30*/  IMAD R30, R40, UR4, RZ ;  /* 0x00000004281e7c24 */ /* 0x000fe2000f8e02ff */
[C---:B------:R-:W-:Y:S01]  /*2d40*/  LEA R40, P3, R42.reuse, UR6, 0x2 ;  /* 0x000000062a287c11 */ /* 0x040fe2000f8610ff */
[----:B------:R-:W-:Y:S01]  /*2d50*/  IMAD.IADD R33, R37, 0x1, R31 ;  /* 0x0000000125217824 */ /* 0x000fe200078e021f */
[----:B------:R-:W-:Y:S01]  /*2d60*/  IADD3 R51, PT, PT, R43, R51, RZ ;  /* 0x000000332b337210 */ /* 0x000fe20007ffe0ff */
[----:B------:R-:W-:Y:S01]  /*2d70*/  IMAD R37, R41, UR5, R30 ;  /* 0x0000000529257c24 */ /* 0x000fe2000f8e021e */
[----:B------:R-:W-:Y:S01]  /*2d80*/  IADD3 R43, PT, PT, R39, 0x5, RZ ;  /* 0x00000005272b7810 */ /* 0x000fe20007ffe0ff */
[----:B------:R-:W-:Y:S01]  /*2d90*/  IMAD.WIDE.U32 R30, R41, UR4, R48 ;  /* 0x00000004291e7c25 */ /* 0x000fe2000f8e0030 */
[----:B------:R-:W-:-:S02]  /*2da0*/  LEA.HI.X R41, R42, UR7, R51, 0x2, P3 ;  /* 0x000000072a297c11 */ /* 0x000fc400098f1433 */
[----:B------:R-:W-:Y:S02]  /*2db0*/  LEA.HI.X R33, R36, UR7, R33, 0x2, P4 ;  /* 0x0000000724217c11 */ /* 0x000fe4000a0f1421 */
[C---:B------:R-:W-:Y:S01]  /*2dc0*/  LEA R36, P3, R30.reuse, UR6, 0x2 ;  /* 0x000000061e247c11 */ /* 0x040fe2000f8610ff */
[----:B------:R-:W4:Y:S01]  /*2dd0*/  LDG.E R40, desc[UR8][R40.64] ;  /* 0x0000000828287981 */ /* 0x000f22000c1e1900 */
[----:B------:R-:W-:Y:S02]  /*2de0*/  IADD3 R37, PT, PT, R31, R37, RZ ;  /* 0x000000251f257210 */ /* 0x000fe40007ffe0ff */
[----:B------:R-:W-:Y:S01]  /*2df0*/  SHF.R.S32.HI R31, RZ, 0x1f, R43 ;  /* 0x0000001fff1f7819 */ /* 0x000fe2000001142b */
[----:B------:R-:W5:Y:S01]  /*2e00*/  LDG.E R32, desc[UR8][R32.64] ;  /* 0x0000000820207981 */ /* 0x000f62000c1e1900 */
[----:B------:R-:W-:Y:S02]  /*2e10*/  LEA.HI.X R37, R30, UR7, R37, 0x2, P3 ;  /* 0x000000071e257c11 */ /* 0x000fe400098f1425 */
[----:B------:R-:W-:Y:S01]  /*2e20*/  SHF.R.S32.HI R30, RZ, 0x1f, R53 ;  /* 0x0000001fff1e7819 */ /* 0x000fe20000011435 */
[----:B------:R-:W-:Y:S01]  /*2e30*/  IMAD R42, R31, UR4, RZ ;  /* 0x000000041f2a7c24 */ /* 0x000fe2000f8e02ff */
[----:B------:R-:W-:-:S02]  /*2e40*/  SHF.R.S32.HI R51, RZ, 0x1f, R59 ;  /* 0x0000001fff337819 */ /* 0x000fc4000001143b */
[----:B------:R-:W5:Y:S01]  /*2e50*/  LDG.E R37, desc[UR8][R36.64] ;  /* 0x0000000824257981 */ /* 0x000f62000c1e1900 */
[----:B------:R-:W-:Y:S02]  /*2e60*/  IMAD R30, R30, UR4, RZ ;  /* 0x000000041e1e7c24 */ /* 0x000fe4000f8e02ff */
[C---:B------:R-:W-:Y:S02]  /*2e70*/  IMAD R39, R43.reuse, UR5, R42 ;  /* 0x000000052b277c24 */ /* 0x040fe4000f8e022a */
[----:B------:R-:W-:-:S04]  /*2e80*/  IMAD.WIDE.U32 R42, R43, UR4, R48 ;  /* 0x000000042b2a7c25 */ /* 0x000fc8000f8e0030 */
[----:B------:R-:W-:Y:S02]  /*2e90*/  IMAD R54, R51, UR4, RZ ;  /* 0x0000000433367c24 */ /* 0x000fe4000f8e02ff */
[C---:B------:R-:W-:Y:S02]  /*2ea0*/  IMAD R51, R53.reuse, UR5, R30 ;  /* 0x0000000535337c24 */ /* 0x040fe4000f8e021e */
[----:B------:R-:W-:Y:S01]  /*2eb0*/  IMAD.WIDE.U32 R30, R53, UR4, R48 ;  /* 0x00000004351e7c25 */ /* 0x000fe2000f8e0030 */
[----:B------:R-:W-:-:S03]  /*2ec0*/  IADD3 R39, PT, PT, R43, R39, RZ ;  /* 0x000000272b277210 */ /* 0x000fc60007ffe0ff */
[----:B------:R-:W-:-:S04]  /*2ed0*/  IMAD.WIDE.U32 R52, R59, UR4, R48 ;  /* 0x000000043b347c25 */ /* 0x000fc8000f8e0030 */
[----:B------:R-:W-:Y:S01]  /*2ee0*/  IMAD R59, R59, UR5, R54 ;  /* 0x000000053b3b7c24 */ /* 0x000fe2000f8e0236 */
[----:B------:R-:W-:Y:S01]  /*2ef0*/  LEA R54, P3, R42, UR6, 0x2 ;  /* 0x000000062a367c11 */ /* 0x000fe2000f8610ff */
[----:B------:R-:W-:Y:S01]  /*2f00*/  IMAD.IADD R51, R31, 0x1, R51 ;  /* 0x000000011f337824 */ /* 0x000fe200078e0233 */
[----:B0-----:R-:W-:Y:S02]  /*2f10*/  LEA R46, P4, R30, UR6, 0x2 ;  /* 0x000000061e2e7c11 */ /* 0x001fe4000f8810ff */
[----:B------:R-:W-:Y:S02]  /*2f20*/  LEA.HI.X R55, R42, UR7, R39, 0x2, P3 ;  /* 0x000000072a377c11 */ /* 0x000fe400098f1427 */
[----:B------:R-:W-:Y:S02]  /*2f30*/  LEA.HI.X R47, R30, UR7, R51, 0x2, P4 ;  /* 0x000000071e2f7c11 */ /* 0x000fe4000a0f1433 */
[C---:B------:R-:W-:Y:S02]  /*2f40*/  LEA R30, P3, R52.reuse, UR6, 0x2 ;  /* 0x00000006341e7c11 */ /* 0x040fe4000f8610ff */
[----:B------:R-:W-:Y:S01]  /*2f50*/  IADD3 R59, PT, PT, R53, R59, RZ ;  /* 0x0000003b353b7210 */ /* 0x000fe20007ffe0ff */
[----:B------:R-:W5:Y:S03]  /*2f60*/  LDG.E R55, desc[UR8][R54.64] ;  /* 0x0000000836377981 */ /* 0x000f66000c1e1900 */
[----:B------:R-:W-:Y:S01]  /*2f70*/  LEA.HI.X R31, R52, UR7, R59, 0x2, P3 ;  /* 0x00000007341f7c11 */ /* 0x000fe200098f143b */
[----:B------:R-:W5:Y:S05]  /*2f80*/  LDG.E R47, desc[UR8][R46.64] ;  /* 0x000000082e2f7981 */ /* 0x000f6a000c1e1900 */
[----:B------:R-:W5:Y:S01]  /*2f90*/  LDG.E R31, desc[UR8][R30.64] ;  /* 0x000000081e1f7981 */ /* 0x000f62000c1e1900 */
[----:B------:R-:W-:-:S02]  /*2fa0*/  VIADD R50, R50, 0x8 ;  /* 0x0000000832327836 */ /* 0x000fc40000000000 */
[----:B--2---:R-:W-:-:S04]  /*2fb0*/  FADD.FTZ R57, R57, R56 ;  /* 0x0000003839397221 */ /* 0x004fc80000010000 */
[----:B---3--:R-:W-:-:S04]  /*2fc0*/  FADD.FTZ R57, R57, R44 ;  /* 0x0000002c39397221 */ /* 0x008fc80000010000 */
[----:B----4-:R-:W-:-:S04]  /*2fd0*/  FADD.FTZ R57, R57, R40 ;  /* 0x0000002839397221 */ /* 0x010fc80000010000 */
[----:B-----5:R-:W-:-:S04]  /*2fe0*/  FADD.FTZ R32, R57, R32 ;  /* 0x0000002039207221 */ /* 0x020fc80000010000 */
[----:B------:R-:W-:-:S04]  /*2ff0*/  FADD.FTZ R32, R32, R37 ;  /* 0x0000002520207221 */ /* 0x000fc80000010000 */
[----:B------:R-:W-:-:S04]  /*3000*/  FADD.FTZ R32, R32, R55 ;  /* 0x0000003720207221 */ /* 0x000fc80000010000 */
[----:B------:R-:W-:-:S04]  /*3010*/  FADD.FTZ R32, R32, R47 ;  /* 0x0000002f20207221 */ /* 0x000fc80000010000 */
[----:B------:R-:W-:-:S07]  /*3020*/  FADD.FTZ R57, R32, R31 ;  /* 0x0000001f20397221 */ /* 0x000fce0000010000 */
.L_x_604:
[----:B------:R-:W-:Y:S05]  /*3030*/  BSYNC.RECONVERGENT B4 ;  /* 0x0000000000047941 */ /* 0x000fea0003800200 */
.L_x_603:
[----:B------:R-:W-:Y:S05]  /*3040*/  @!P2 BRA `(.L_x_598) ;  /* 0x00000004005ca947 */ /* 0x000fea0003800000 */
[----:B------:R-:W-:Y:S01]  /*3050*/  IADD3 R30, PT, PT, R3, -0x1, RZ ;  /* 0xffffffff031e7810 */ /* 0x000fe20007ffe0ff */
[----:B------:R-:W-:Y:S01]  /*3060*/  BSSY.RECONVERGENT B4, `(.L_x_605) ;  /* 0x0000030000047945 */ /* 0x000fe20003800200 */
[----:B------:R-:W-:Y:S02]  /*3070*/  ISETP.NE.AND P2, PT, R2, RZ, PT ;  /* 0x000000ff0200720c */ /* 0x000fe40003f45270 */
[----:B------:R-:W-:-:S13]  /*3080*/  ISETP.GE.U32.AND P3, PT, R30, 0x3, PT ;  /* 0x000000031e00780c */ /* 0x000fda0003f66070 */
[----:B------:R-:W-:Y:S05]  /*3090*/  @!P3 BRA `(.L_x_606) ;  /* 0x0000000000b0b947 */ /* 0x000fea0003800000 */
[----:B------:R-:W0:Y:S01]  /*30a0*/  LDCU.64 UR4, c[0x0][0x3d0] ;  /* 0x00007a00ff0477ac */ /* 0x000e220008000a00 */
[----:B------:R-:W-:Y:S01]  /*30b0*/  IMAD.IADD R37, R21, 0x1, R50 ;  /* 0x0000000115257824 */ /* 0x000fe200078e0232 */
[----:B------:R-:W-:Y:S01]  /*30c0*/  MOV R48, R34 ;  /* 0x0000002200307202 */ /* 0x000fe20000000f00 */
[----:B------:R-:W1:Y:S02]  /*30d0*/  LDCU.64 UR6, c[0x0][0x380] ;  /* 0x00007000ff0677ac */ /* 0x000e640008000a00 */
[C---:B------:R-:W-:Y:S01]  /*30e0*/  VIADD R43, R37.reuse, 0x1 ;  /* 0x00000001252b7836 */ /* 0x040fe20000000000 */
[----:B------:R-:W-:Y:S01]  /*30f0*/  SHF.R.S32.HI R32, RZ, 0x1f, R37 ;  /* 0x0000001fff207819 */ /* 0x000fe20000011425 */
[C---:B------:R-:W-:Y:S01]  /*3100*/  VIADD R33, R37.reuse, 0x3 ;  /* 0x0000000325217836 */ /* 0x040fe20000000000 */
        /* <DEDUP_REMOVED lines=14> */
[C---:B------:R-:W-:Y:S02]  /*31f0*/  IMAD.WIDE.U32 R36, R41.reuse, UR4, R48 ;  /* 0x0000000429247c25 */ /* 0x040fe4000f8e0030 */
[----:B------:R-:W2:Y:S02]  /*3200*/  LDG.E R44, desc[UR8][R44.64] ;  /* 0x000000082c2c7981 */ /* 0x000ea4000c1e1900 */
[----:B------:R-:W-:Y:S01]  /*3210*/  IMAD R41, R41, UR5, R32 ;  /* 0x0000000529297c24 */ /* 0x000fe2000f8e0220 */
[----:B------:R-:W-:Y:S01]  /*3220*/  LEA R32, P4, R36, UR6, 0x2 ;  /* 0x0000000624207c11 */ /* 0x000fe2000f8810ff */
[----:B------:R-:W-:Y:S01]  /*3230*/  IMAD R46, R40, UR4, RZ ;  /* 0x00000004282e7c24 */ /* 0x000fe2000f8e02ff */
[----:B------:R-:W-:Y:S01]  /*3240*/  LEA R40, P3, R42, UR6, 0x2 ;  /* 0x000000062a287c11 */ /* 0x000fe2000f8610ff */
[----:B------:R-:W-:Y:S01]  /*3250*/  IMAD.IADD R39, R43, 0x1, R39 ;  /* 0x000000012b277824 */ /* 0x000fe200078e0227 */
[----:B------:R-:W-:Y:S01]  /*3260*/  IADD3 R37, PT, PT, R37, R41, RZ ;  /* 0x0000002925257210 */ /* 0x000fe20007ffe0ff */
[----:B------:R-:W-:-:S03]  /*3270*/  IMAD.WIDE.U32 R30, R33, UR4, R48 ;  /* 0x00000004211e7c25 */ /* 0x000fc6000f8e0030 */
[----:B------:R-:W-:Y:S01]  /*3280*/  LEA.HI.X R41, R42, UR7, R39, 0x2, P3 ;  /* 0x000000072a297c11 */ /* 0x000fe200098f1427 */
[----:B------:R-:W-:Y:S01]  /*3290*/  IMAD R43, R33, UR5, R46 ;  /* 0x00000005212b7c24 */ /* 0x000fe2000f8e022e */
[----:B------:R-:W-:Y:S02]  /*32a0*/  LEA.HI.X R33, R36, UR7, R37, 0x2, P4 ;  /* 0x0000000724217c11 */ /* 0x000fe4000a0f1425 */
[C---:B------:R-:W-:Y:S01]  /*32b0*/  LEA R36, P3, R30.reuse, UR6, 0x2 ;  /* 0x000000061e247c11 */ /* 0x040fe2000f8610ff */
[----:B------:R-:W-:Y:S01]  /*32c0*/  IMAD.IADD R43, R31, 0x1, R43 ;  /* 0x000000011f2b7824 */ /* 0x000fe200078e022b */
[----:B------:R-:W3:Y:S04]  /*32d0*/  LDG.E R40, desc[UR8][R40.64] ;  /* 0x0000000828287981 */ /* 0x000ee8000c1e1900 */
[----:B------:R-:W-:Y:S01]  /*32e0*/  LEA.HI.X R37, R30, UR7, R43, 0x2, P3 ;  /* 0x000000071e257c11 */ /* 0x000fe200098f142b */
[----:B------:R-:W4:Y:S04]  /*32f0*/  LDG.E R32, desc[UR8][R32.64] ;  /* 0x0000000820207981 */ /* 0x000f28000c1e1900 */
[----:B------:R-:W5:Y:S01]  /*3300*/  LDG.E R36, desc[UR8][R36.64] ;  /* 0x0000000824247981 */ /* 0x000f62000c1e1900 */
[----:B------:R-:W-:Y:S01]  /*3310*/  IADD3 R50, PT, PT, R50, 0x4, RZ ;  /* 0x0000000432327810 */ /* 0x000fe20007ffe0ff */
[----:B--2---:R-:W-:-:S04]  /*3320*/  FADD.FTZ R57, R57, R44 ;  /* 0x0000002c39397221 */ /* 0x004fc80000010000 */
[----:B---3--:R-:W-:-:S04]  /*3330*/  FADD.FTZ R57, R57, R40 ;  /* 0x0000002839397221 */ /* 0x008fc80000010000 */
[----:B----4-:R-:W-:-:S04]  /*3340*/  FADD.FTZ R57, R57, R32 ;  /* 0x0000002039397221 */ /* 0x010fc80000010000 */
[----:B-----5:R-:W-:-:S07]  /*3350*/  FADD.FTZ R57, R57, R36 ;  /* 0x0000002439397221 */ /* 0x020fce0000010000 */
.L_x_606:
[----:B------:R-:W-:Y:S05]  /*3360*/  BSYNC.RECONVERGENT B4 ;  /* 0x0000000000047941 */ /* 0x000fea0003800200 */
.L_x_605:
        /* <DEDUP_REMOVED lines=9> */
[----:B-1----:R-:W-:-:S03]  /*3400*/  LEA R34, P2, R36, R32, 0x2 ;  /* 0x0000002024227211 */ /* 0x002fc600078410ff */
[----:B------:R-:W-:-:S05]  /*3410*/  IMAD.IADD R35, R37, 0x1, R35 ;  /* 0x0000000125237824 */ /* 0x000fca00078e0223 */
[----:B------:R-:W-:-:S05]  /*3420*/  LEA.HI.X R35, R36, R33, R35, 0x2, P2 ;  /* 0x0000002124237211 */ /* 0x000fca00010f1423 */
[----:B------:R-:W2:Y:S01]  /*3430*/  LDG.E R34, desc[UR8][R34.64] ;  /* 0x0000000822227981 */ /* 0x000ea2000c1e1900 */
[----:B------:R-:W-:Y:S01]  /*3440*/  ISETP.NE.AND P2, PT, R2, 0x1, PT ;  /* 0x000000010200780c */ /* 0x000fe20003f45270 */
[----:B--2---:R-:W-:-:S12]  /*3450*/  FADD.FTZ R57, R57, R34 ;  /* 0x0000002239397221 */ /* 0x004fd80000010000 */
        /* <DEDUP_REMOVED lines=18> */
[----:B------:R-:W2:Y:S04]  /*3580*/  LDG.E R30, desc[UR8][R30.64] ;  /* 0x000000081e1e7981 */ /* 0x000ea8000c1e1900 */
[----:B------:R-:W3:Y:S01]  /*3590*/  @P2 LDG.E R32, desc[UR8][R32.64] ;  /* 0x0000000820202981 */ /* 0x000ee2000c1e1900 */
[----:B--2---:R-:W-:-:S04]  /*35a0*/  FADD.FTZ R57, R57, R30 ;  /* 0x0000001e39397221 */ /* 0x004fc80000010000 */
[----:B---3--:R-:W-:-:S07]  /*35b0*/  @P2 FADD.FTZ R57, R57, R32 ;  /* 0x0000002039392221 */ /* 0x008fce0000010000 */
.L_x_598:
[----:B------:R-:W-:Y:S05]  /*35c0*/  BSYNC.RECONVERGENT B3 ;  /* 0x0000000000037941 */ /* 0x000fea0003800200 */
.L_x_597:
[----:B------:R-:W-:-:S04]  /*35d0*/  IADD3 R0, PT, PT, R0, 0x1, RZ ;  /* 0x0000000100007810 */ /* 0x000fc80007ffe0ff */
[----:B------:R-:W-:-:S13]  /*35e0*/  ISETP.NE.AND P2, PT, R0, R23, PT ;  /* 0x000000170000720c */ /* 0x000fda0003f45270 */
[----:B------:R-:W-:Y:S05]  /*35f0*/  @P2 BRA `(.L_x_607) ;  /* 0xffffffe400a42947 */ /* 0x000fea000383ffff */
.L_x_596:
[----:B------:R-:W-:Y:S05]  /*3600*/  BSYNC.RECONVERGENT B2 ;  /* 0x0000000000027941 */ /* 0x000fea0003800200 */
.L_x_595:
[C---:B------:R-:W-:Y:S01]  /*3610*/  ISETP.NE.AND P2, PT, R19.reuse, R24, PT ;  /* 0x000000181300720c */ /* 0x040fe20003f45270 */
[----:B------:R-:W-:-:S12]  /*3620*/  VIADD R19, R19, 0x1 ;  /* 0x0000000113137836 */ /* 0x000fd80000000000 */
[----:B------:R-:W-:Y:S05]  /*3630*/  @P2 BRA `(.L_x_608) ;  /* 0xffffffe400842947 */ /* 0x000fea000383ffff */
.L_x_594:
[----:B------:R-:W-:Y:S05]  /*3640*/  BSYNC.RECONVERGENT B1 ;  /* 0x0000000000017941 */ /* 0x000fea0003800200 */
.L_x_593:
        /* <DEDUP_REMOVED lines=15> */
[----:B------:R-:W-:-:S04]  /*3740*/  IMAD.WIDE.U32 R2, R7, UR4, R2 ;  /* 0x0000000407027c25 */ /* 0x000fc8000f8e0002 */
[----:B------:R-:W-:Y:S01]  /*3750*/  IMAD R5, R5, UR4, R4 ;  /* 0x0000000405057c24 */ /* 0x000fe2000f8e0204 */
[----:B------:R-:W0:Y:S01]  /*3760*/  LDCU UR4, c[0x0][0x360] ;  /* 0x00006c00ff0477ac */ /* 0x000e220008000800 */
[----:B------:R-:W-:-:S05]  /*3770*/  IADD3 R4, P0, PT, R22, R2, RZ ;  /* 0x0000000216047210 */ /* 0x000fca0007f1e0ff */
[----:B------:R-:W-:Y:S01]  /*3780*/  IMAD.X R3, R3, 0x1, R5, P0 ;  /* 0x0000000103037824 */ /* 0x000fe200000e0605 */
[----:B--2---:R-:W-:-:S04]  /*3790*/  LEA R2, P0, R4, UR10, 0x2 ;  /* 0x0000000a04027c11 */ /* 0x004fc8000f8010ff */
[----:B------:R-:W-:-:S05]  /*37a0*/  LEA.HI.X R3, R4, UR11, R3, 0x2, P0 ;  /* 0x0000000b04037c11 */ /* 0x000fca00080f1403 */
[----:B------:R1:W-:Y:S01]  /*37b0*/  STG.E desc[UR8][R2.64], R57 ;  /* 0x0000003902007986 */ /* 0x0003e2000c101908 */
[----:B0-----:R-:W-:-:S04]  /*37c0*/  IADD3 R22, PT, PT, R22, UR4, RZ ;  /* 0x0000000416167c10 */ /* 0x001fc8000fffe0ff */
[----:B------:R-:W-:-:S13]  /*37d0*/  ISETP.GE.AND P0, PT, R22, UR7, PT ;  /* 0x0000000716007c0c */ /* 0x000fda000bf06270 */
[----:B-1----:R-:W-:Y:S05]  /*37e0*/  @!P0 BRA `(.L_x_609) ;  /* 0xffffffd800c48947 */ /* 0x002fea000383ffff */
.L_x_584:
[----:B------:R-:W-:Y:S05]  /*37f0*/  BSYNC.RECONVERGENT B0 ;  /* 0x0000000000007941 */ /* 0x000fea0003800200 */
.L_x_583:
[----:B------:R-:W0:Y:S01]  /*3800*/  LDCU UR4, c[0x0][0x374] ;  /* 0x00006e80ff0477ac */ /* 0x000e220008000800 */
[----:B------:R-:W0:Y:S01]  /*3810*/  LDC R3, c[0x0][0x364] ;  /* 0x0000d900ff037b82 */ /* 0x000e220000000800 */
[----:B------:R-:W1:Y:S01]  /*3820*/  LDCU UR5, c[0x0][0x3a0] ;  /* 0x00007400ff0577ac */ /* 0x000e620008000800 */
[----:B0-----:R-:W-:-:S05]  /*3830*/  IMAD R38, R3, UR4, R38 ;  /* 0x0000000403267c24 */ /* 0x001fca000f8e0226 */
[----:B-1----:R-:W-:-:S13]  /*3840*/  ISETP.GE.AND P0, PT, R38, UR5, PT ;  /* 0x0000000526007c0c */ /* 0x002fda000bf06270 */
[----:B------:R-:W-:Y:S05]  /*3850*/  @!P0 BRA `(.L_x_610) ;  /* 0xffffffd000c48947 */ /* 0x000fea000383ffff */
[----:B------:R-:W-:Y:S05]  /*3860*/  EXIT ;  /* 0x000000000000794d */ /* 0x000fea0003800000 */
        .weak           $__internal_12_$__cuda_sm20_div_s64
        .type           $__internal_12_$__cuda_sm20_div_s64,@function
        .size           $__internal_12_$__cuda_sm20_div_s64,(.L_x_689 - $__internal_12_$__cuda_sm20_div_s64)
$__internal_12_$__cuda_sm20_div_s64:
        /* <DEDUP_REMOVED lines=86> */
[----:B------:R-:W-:Y:S06]  /*3dd0*/  RET.REL.NODEC R4 `(_ZN2at6native60_GLOBAL__N__aad4af22_27_AdaptiveAveragePooling3d_cu_866e08f919adaptiveaveragepoolIffEEvPKT_PS3_iiiiiilllllll) ;  /* 0xffffffc004887950 */ /* 0x000fec0003c3ffff */
.L_x_611:
        /* <DEDUP_REMOVED lines=10> */
.L_x_689:


//--------------------- .text._ZN2at6native60_GLOBAL__N__aad4af22_27_AdaptiveAveragePooling3d_cu_866e08f919adaptiveaveragepoolIddEEvPKT_PS3_iiiiiilllllll --------------------------
	.section	.text._ZN2at6native60_GLOBAL__N__aad4af22_27_AdaptiveAveragePooling3d_cu_866e08f919adaptiveaveragepoolIddEEvPKT_PS3_iiiiiilllllll,"ax",@progbits
	.align	128
.text._ZN2at6native60_GLOBAL__N__aad4af22_27_AdaptiveAveragePooling3d_cu_866e08f919adaptiveaveragepoolIddEEvPKT_PS3_iiiiiilllllll:
        .type           _ZN2at6native60_GLOBAL__N__aad4af22_27_AdaptiveAveragePooling3d_cu_866e08f919adaptiveaveragepoolIddEEvPKT_PS3_iiiiiilllllll,@function
        .size           _ZN2at6native60_GLOBAL__N__aad4af22_27_AdaptiveAveragePooling3d_cu_866e08f919adaptiveaveragepoolIddEEvPKT_PS3_iiiiiilllllll,(.L_x_691 - _ZN2at6native60_GLOBAL__N__aad4af22_27_AdaptiveAveragePooling3d_cu_866e08f919adaptiveaveragepoolIddEEvPKT_PS3_iiiiiilllllll)
        .other          _ZN2at6native60_GLOBAL__N__aad4af22_27_AdaptiveAveragePooling3d_cu_866e08f919adaptiveaveragepoolIddEEvPKT_PS3_iiiiiilllllll,@"STO_CUDA_ENTRY STV_DEFAULT"
_ZN2at6native60_GLOBAL__N__aad4af22_27_AdaptiveAveragePooling3d_cu_866e08f919adaptiveaveragepoolIddEEvPKT_PS3_iiiiiilllllll:
        /* <DEDUP_REMOVED lines=36> */
.L_x_612:
[----:B------:R-:W0:Y:S01]  /*0240*/  LDCU UR4, c[0x0][0x39c] ;  /* 0x00007380ff0477ac */ /* 0x000e220008000800 */
[----:B------:R-:W-:Y:S01]  /*0250*/  IMAD.MOV.U32 R18, RZ, RZ, R8 ;  /* 0x000000ffff127224 */ /* 0x000fe200078e0008 */
[----:B------:R-:W-:Y:S01]  /*0260*/  MOV R13, R9 ;  /* 0x00000009000d7202 */ /* 0x000fe20000000f00 */
[----:B------:R-:W-:Y:S01]  /*0270*/  IMAD.U32 R10, RZ, RZ, UR5 ;  /* 0x00000005ff0a7e24 */ /* 0x000fe2000f8e00ff */
[----:B------:R-:W-:Y:S01]  /*0280*/  MOV R0, 0x2b0 ;  /* 0x000002b000007802 */ /* 0x000fe20000000f00 */
[----:B0-----:R-:W-:-:S07]  /*0290*/  IMAD.U32 R12, RZ, RZ, UR4 ;  /* 0x00000004ff0c7e24 */ /* 0x001fce000f8e00ff */
[----:B------:R-:W-:Y:S05]  /*02a0*/  CALL.REL.NOINC `($__internal_14_$__cuda_sm20_div_s64) ;  /* 0x0000004400687944 */ /* 0x000fea0003c00000 */
[----:B------:R-:W0:Y:S01]  /*02b0*/  LDCU UR4, c[0x0][0x39c] ;  /* 0x00007380ff0477ac */ /* 0x000e220008000800 */
[----:B------:R-:W-:Y:S01]  /*02c0*/  IADD3 R11, P0, PT, RZ, -R2, RZ ;  /* 0x80000002ff0b7210 */ /* 0x000fe20007f1e0ff */
[----:B------:R-:W-:-:S03]  /*02d0*/  IMAD.MOV.U32 R18, RZ, RZ, R2 ;  /* 0x000000ffff127224 */ /* 0x000fc600078e0002 */
[----:B------:R-:W-:-:S05]  /*02e0*/  IADD3.X R0, PT, PT, RZ, ~R3, RZ, P0, !PT ;  /* 0x80000003ff007210 */ /* 0x000fca00007fe4ff */
[----:B0-----:R-:W-:Y:S02]  /*02f0*/  IMAD R0, R0, UR4, RZ ;  /* 0x0000000400007c24 */ /* 0x001fe4000f8e02ff */
[----:B------:R-:W-:-:S04]  /*0300*/  IMAD.WIDE.U32 R14, R11, UR4, R8 ;  /* 0x000000040b0e7c25 */ /* 0x000fc8000f8e0008 */
[----:B------:R-:W-:-:S04]  /*0310*/  IMAD R11, R11, UR5, R0 ;  /* 0x000000050b0b7c24 */ /* 0x000fc8000f8e0200 */
[----:B------:R-:W-:-:S07]  /*0320*/  IMAD.IADD R11, R15, 0x1, R11 ;  /* 0x000000010f0b7824 */ /* 0x000fce00078e020b */
.L_x_613:
        /* <DEDUP_REMOVED lines=29> */
.L_x_615:
[----:B------:R-:W0:Y:S01]  /*0500*/  LDCU.64 UR6, c[0x0][0x3a8] ;  /* 0x00007500ff0677ac */ /* 0x000e220008000a00 */
[----:B------:R-:W-:Y:S01]  /*0510*/  IMAD.MOV.U32 R13, RZ, RZ, R9 ;  /* 0x000000ffff0d7224 */ /* 0x000fe200078e0009 */
[----:B------:R-:W-:Y:S02]  /*0520*/  MOV R0, 0x560 ;  /* 0x0000056000007802 */ /* 0x000fe40000000f00 */
[----:B0-----:R-:W-:Y:S01]  /*0530*/  MOV R12, UR6 ;  /* 0x00000006000c7c02 */ /* 0x001fe20008000f00 */
[----:B------:R-:W-:-:S07]  /*0540*/  IMAD.U32 R10, RZ, RZ, UR7 ;  /* 0x00000007ff0a7e24 */ /* 0x000fce000f8e00ff */
[----:B------:R-:W-:Y:S05]  /*0550*/  CALL.REL.NOINC `($__internal_14_$__cuda_sm20_div_s64) ;  /* 0x0000004000bc7944 */ /* 0x000fea0003c00000 */
[----:B------:R-:W0:Y:S01]  /*0560*/  LDCU.64 UR6, c[0x0][0x3a8] ;  /* 0x00007500ff0677ac */ /* 0x000e220008000a00 */
[----:B------:R-:W-:Y:S01]  /*0570*/  IADD3 R15, P0, PT, RZ, -R2, RZ ;  /* 0x80000002ff0f7210 */ /* 0x000fe20007f1e0ff */
[----:B------:R-:W-:Y:S02]  /*0580*/  IMAD.MOV.U32 R8, RZ, RZ, R18 ;  /* 0x000000ffff087224 */ /* 0x000fe400078e0012 */
[----:B------:R-:W-:Y:S01]  /*0590*/  IMAD.MOV.U32 R26, RZ, RZ, R2 ;  /* 0x000000ffff1a7224 */ /* 0x000fe200078e0002 */
[----:B------:R-:W-:-:S05]  /*05a0*/  IADD3.X R0, PT, PT, RZ, ~R3, RZ, P0, !PT ;  /* 0x80000003ff007210 */ /* 0x000fca00007fe4ff */
[----:B0-----:R-:W-:Y:S02]  /*05b0*/  IMAD R0, R0, UR6, RZ ;  /* 0x0000000600007c24 */ /* 0x001fe4000f8e02ff */
[----:B------:R-:W-:-:S04]  /*05c0*/  IMAD.WIDE.U32 R16, R15, UR6, R8 ;  /* 0x000000060f107c25 */ /* 0x000fc8000f8e0008 */
[----:B------:R-:W-:-:S05]  /*05d0*/  IMAD R15, R15, UR7, R0 ;  /* 0x000000070f0f7c24 */ /* 0x000fca000f8e0200 */
[----:B------:R-:W-:-:S07]  /*05e0*/  IADD3 R15, PT, PT, R17, R15, RZ ;  /* 0x0000000f110f7210 */ /* 0x000fce0007ffe0ff */
.L_x_616:
[----:B------:R-:W-:Y:S05]  /*05f0*/  BSYNC.RECONVERGENT B0 ;  /* 0x0000000000007941 */ /* 0x000fea0003800200 */
.L_x_614:
        /* <DEDUP_REMOVED lines=30> */
.L_x_618:
[----:B------:R-:W0:Y:S01]  /*07e0*/  LDCU UR4, c[0x0][0x39c] ;  /* 0x00007380ff0477ac */ /* 0x000e220008000800 */
[----:B------:R-:W-:Y:S01]  /*07f0*/  MOV R18, R8 ;  /* 0x0000000800127202 */ /* 0x000fe20000000f00 */
[----:B------:R-:W-:Y:S01]  /*0800*/  IMAD.U32 R10, RZ, RZ, UR5 ;  /* 0x00000005ff0a7e24 */ /* 0x000fe2000f8e00ff */
[----:B------:R-:W-:Y:S01]  /*0810*/  MOV R0, 0x840 ;  /* 0x0000084000007802 */ /* 0x000fe20000000f00 */
[----:B0-----:R-:W-:-:S07]  /*0820*/  IMAD.U32 R12, RZ, RZ, UR4 ;  /* 0x00000004ff0c7e24 */ /* 0x001fce000f8e00ff */
[----:B------:R-:W-:Y:S05]  /*0830*/  CALL.REL.NOINC `($__internal_14_$__cuda_sm20_div_s64) ;  /* 0x0000004000047944 */ /* 0x000fea0003c00000 */
[----:B------:R-:W-:-:S07]  /*0840*/  MOV R38, R2 ;  /* 0x0000000200267202 */ /* 0x000fce0000000f00 */
.L_x_619:
[----:B------:R-:W-:Y:S05]  /*0850*/  BSYNC.RECONVERGENT B0 ;  /* 0x0000000000007941 */ /* 0x000fea0003800200 */
.L_x_617:
        /* <DEDUP_REMOVED lines=27> */
.L_x_621:
[----:B------:R-:W0:Y:S01]  /*0a10*/  LDCU UR4, c[0x0][0x39c] ;  /* 0x00007380ff0477ac */ /* 0x000e220008000800 */
[----:B------:R-:W-:Y:S01]  /*0a20*/  IMAD.U32 R10, RZ, RZ, UR5 ;  /* 0x00000005ff0a7e24 */ /* 0x000fe2000f8e00ff */
[----:B------:R-:W-:Y:S02]  /*0a30*/  MOV R0, 0xa60 ;  /* 0x00000a6000007802 */ /* 0x000fe40000000f00 */
[----:B0-----:R-:W-:-:S07]  /*0a40*/  MOV R12, UR4 ;  /* 0x00000004000c7c02 */ /* 0x001fce0008000f00 */
[----:B------:R-:W-:Y:S05]  /*0a50*/  CALL.REL.NOINC `($__internal_14_$__cuda_sm20_div_s64) ;  /* 0x0000003c007c7944 */ /* 0x000fea0003c00000 */
[----:B------:R-:W-:-:S07]  /*0a60*/  IMAD.MOV.U32 R0, RZ, RZ, R2 ;  /* 0x000000ffff007224 */ /* 0x000fce00078e0002 */
.L_x_622:
[----:B------:R-:W-:Y:S05]  /*0a70*/  BSYNC.RECONVERGENT B0 ;  /* 0x0000000000007941 */ /* 0x000fea0003800200 */
.L_x_620:
        /* <DEDUP_REMOVED lines=15> */
.L_x_660:
[----:B0-----:R-:W0:Y:S02]  /*0b70*/  LDCU UR4, c[0x0][0x3a0] ;  /* 0x00007400ff0477ac */ /* 0x001e240008000800 */
[----:B0-----:R-:W-:-:S05]  /*0b80*/  IMAD.U32 R7, RZ, RZ, UR4 ;  /* 0x00000004ff077e24 */ /* 0x001fca000f8e00ff */
[----:B------:R-:W-:-:S04]  /*0b90*/  SHF.R.S32.HI R10, RZ, 0x1f, R7 ;  /* 0x0000001fff0a7819 */ /* 0x000fc80000011407 */
[----:B------:R-:W-:-:S13]  /*0ba0*/  ISETP.NE.U32.AND P0, PT, R10, RZ, PT ;  /* 0x000000ff0a00720c */ /* 0x000fda0003f05070 */
[----:B---3--:R-:W-:Y:S05]  /*0bb0*/  @P0 BRA `(.L_x_623) ;  /* 0x0000000000580947 */ /* 0x008fea0003800000 */
[----:B------:R-:W0:Y:S01]  /*0bc0*/  I2F.U32.RP R0, R7 ;  /* 0x0000000700007306 */ /* 0x000e220000209000 */
[----:B------:R-:W-:-:S07]  /*0bd0*/  ISETP.NE.U32.AND P2, PT, R7, RZ, PT ;  /* 0x000000ff0700720c */ /* 0x000fce0003f45070 */
[----:B0-----:R-:W0:Y:S02]  /*0be0*/  MUFU.RCP R0, R0 ;  /* 0x0000000000007308 */ /* 0x001e240000001000 */
[----:B0-----:R-:W-:Y:S01]  /*0bf0*/  IADD3 R2, PT, PT, R0, 0xffffffe, RZ ;  /* 0x0ffffffe00027810 */ /* 0x001fe20007ffe0ff */
[----:B------:R-:W-:-:S05]  /*0c00*/  IMAD.MOV.U32 R0, RZ, RZ, RZ ;  /* 0x000000ffff007224 */ /* 0x000fca00078e00ff */
        /* <DEDUP_REMOVED lines=17> */
.L_x_623:
[----:B------:R-:W0:Y:S01]  /*0d20*/  LDCU UR4, c[0x0][0x3a0] ;  /* 0x00007400ff0477ac */ /* 0x000e220008000800 */
[----:B------:R-:W-:Y:S01]  /*0d30*/  MOV R18, R40 ;  /* 0x0000002800127202 */ /* 0x000fe20000000f00 */
[----:B------:R-:W-:Y:S01]  /*0d40*/  IMAD.MOV.U32 R13, RZ, RZ, RZ ;  /* 0x000000ffff0d7224 */ /* 0x000fe200078e00ff */
[----:B------:R-:W-:Y:S01]  /*0d50*/  MOV R0, 0xd80 ;  /* 0x00000d8000007802 */ /* 0x000fe20000000f00 */
[----:B0-----:R-:W-:-:S07]  /*0d60*/  IMAD.U32 R12, RZ, RZ, UR4 ;  /* 0x00000004ff0c7e24 */ /* 0x001fce000f8e00ff */
[----:B------:R-:W-:Y:S05]  /*0d70*/  CALL.REL.NOINC `($__internal_14_$__cuda_sm20_div_s64) ;  /* 0x0000003800b47944 */ /* 0x000fea0003c00000 */
[----:B------:R-:W0:Y:S01]  /*0d80*/  LDCU UR4, c[0x0][0x3a0] ;  /* 0x00007400ff0477ac */ /* 0x000e220008000800 */
[-C--:B------:R-:W-:Y:S01]  /*0d90*/  IADD3 R0, P0, PT, RZ, -R2.reuse, RZ ;  /* 0x80000002ff007210 */ /* 0x080fe20007f1e0ff */
[----:B------:R-:W-:Y:S01]  /*0da0*/  IMAD.MOV.U32 R41, RZ, RZ, RZ ;  /* 0x000000ffff297224 */ /* 0x000fe200078e00ff */
[----:B------:R-:W-:Y:S02]  /*0db0*/  MOV R25, R2 ;  /* 0x0000000200197202 */ /* 0x000fe40000000f00 */
[----:B------:R-:W-:Y:S01]  /*0dc0*/  IADD3.X R4, PT, PT, RZ, ~R3, RZ, P0, !PT ;  /* 0x80000003ff047210 */ /* 0x000fe200007fe4ff */
[----:B0-----:R-:W-:-:S04]  /*0dd0*/  IMAD.U32 R7, RZ, RZ, UR4 ;  /* 0x00000004ff077e24 */ /* 0x001fc8000f8e00ff */
[-C--:B------:R-:W-:Y:S02]  /*0de0*/  IMAD R3, R4, R7.reuse, RZ ;  /* 0x0000000704037224 */ /* 0x080fe400078e02ff */
[----:B------:R-:W-:-:S04]  /*0df0*/  IMAD.WIDE.U32 R4, R0, R7, R40 ;  /* 0x0000000700047225 */ /* 0x000fc800078e0028 */
[----:B------:R-:W-:-:S04]  /*0e00*/  IMAD R3, R10, R0, R3 ;  /* 0x000000000a037224 */ /* 0x000fc800078e0203 */
[----:B------:R-:W-:-:S07]  /*0e10*/  IMAD.IADD R0, R5, 0x1, R3 ;  /* 0x0000000105007824 */ /* 0x000fce00078e0203 */
.L_x_624:
        /* <DEDUP_REMOVED lines=29> */
.L_x_626:
[----:B------:R-:W0:Y:S01]  /*0ff0*/  LDCU UR4, c[0x0][0x3a0] ;  /* 0x00007400ff0477ac */ /* 0x000e220008000800 */
[----:B------:R-:W-:Y:S01]  /*1000*/  MOV R0, 0x1030 ;  /* 0x0000103000007802 */ /* 0x000fe20000000f00 */
[----:B0-----:R-:W-:-:S07]  /*1010*/  IMAD.U32 R12, RZ, RZ, UR4 ;  /* 0x00000004ff0c7e24 */ /* 0x001fce000f8e00ff */
[----:B------:R-:W-:Y:S05]  /*1020*/  CALL.REL.NOINC `($__internal_14_$__cuda_sm20_div_s64) ;  /* 0x0000003800087944 */ /* 0x000fea0003c00000 */
[----:B------:R-:W-:-:S07]  /*1030*/  IMAD.MOV.U32 R0, RZ, RZ, R2 ;  /* 0x000000ffff007224 */ /* 0x000fce00078e0002 */
.L_x_627:
[----:B------:R-:W-:Y:S05]  /*1040*/  BSYNC.RECONVERGENT B0 ;  /* 0x0000000000007941 */ /* 0x000fea0003800200 */
.L_x_625:
        /* <DEDUP_REMOVED lines=31> */
.L_x_629:
[----:B------:R-:W0:Y:S01]  /*1240*/  LDCU UR4, c[0x0][0x3a0] ;  /* 0x00007400ff0477ac */ /* 0x000e220008000800 */
[----:B------:R-:W-:Y:S01]  /*1250*/  MOV R0, 0x1280 ;  /* 0x0000128000007802 */ /* 0x000fe20000000f00 */
[----:B0-----:R-:W-:-:S07]  /*1260*/  IMAD.U32 R12, RZ, RZ, UR4 ;  /* 0x00000004ff0c7e24 */ /* 0x001fce000f8e00ff */
[----:B------:R-:W-:Y:S05]  /*1270*/  CALL.REL.NOINC `($__internal_14_$__cuda_sm20_div_s64) ;  /* 0x0000003400747944 */ /* 0x000fea0003c00000 */
[----:B------:R-:W-:-:S07]  /*1280*/  MOV R0, R2 ;  /* 0x0000000200007202 */ /* 0x000fce0000000f00 */
.L_x_630:
[----:B------:R-:W-:Y:S05]  /*1290*/  BSYNC.RECONVERGENT B0 ;  /* 0x0000000000007941 */ /* 0x000fea0003800200 */
.L_x_628:
[----:B------:R-:W0:Y:S01]  /*12a0*/  S2R R22, SR_TID.X ;  /* 0x0000000000167919 */ /* 0x000e220000002100 */
[----:B------:R-:W0:Y:S01]  /*12b0*/  LDCU UR4, c[0x0][0x3a4] ;  /* 0x00007480ff0477ac */ /* 0x000e220008000800 */
[----:B------:R-:W-:Y:S01]  /*12c0*/  BSSY.RECONVERGENT B0, `(.L_x_631) ;  /* 0x00002d0000007945 */ /* 0x000fe20003800200 */
[----:B0-----:R-:W-:-:S13]  /*12d0*/  ISETP.GE.AND P0, PT, R22, UR4, PT ;  /* 0x0000000416007c0c */ /* 0x001fda000bf06270 */
[----:B------:R-:W-:Y:S05]  /*12e0*/  @P0 BRA `(.L_x_632) ;  /* 0x0000002c00340947 */ /* 0x000fea0003800000 */
[----:B------:R-:W-:-:S07]  /*12f0*/  IADD3 R23, PT, PT, R0, 0x1, -R25 ;  /* 0x0000000100177810 */ /* 0x000fce0007ffe819 */
.L_x_659:
        /* <DEDUP_REMOVED lines=27> */
.L_x_633:
[----:B------:R-:W0:Y:S01]  /*14b0*/  LDCU UR4, c[0x0][0x3a4] ;  /* 0x00007480ff0477ac */ /* 0x000e220008000800 */
[----:B------:R-:W-:Y:S02]  /*14c0*/  HFMA2 R13, -RZ, RZ, 0, 0 ;  /* 0x00000000ff0d7431 */ /* 0x000fe400000001ff */
[----:B------:R-:W-:Y:S01]  /*14d0*/  IMAD.MOV.U32 R18, RZ, RZ, R22 ;  /* 0x000000ffff127224 */ /* 0x000fe200078e0016 */
[----:B------:R-:W-:Y:S01]  /*14e0*/  MOV R0, 0x1510 ;  /* 0x0000151000007802 */ /* 0x000fe20000000f00 */
[----:B0-----:R-:W-:-:S07]  /*14f0*/  IMAD.U32 R12, RZ, RZ, UR4 ;  /* 0x00000004ff0c7e24 */ /* 0x001fce000f8e00ff */
[----:B------:R-:W-:Y:S05]  /*1500*/  CALL.REL.NOINC `($__internal_14_$__cuda_sm20_div_s64) ;  /* 0x0000003000d07944 */ /* 0x000fea0003c00000 */
[----:B------:R-:W0:Y:S01]  /*1510*/  LDCU UR4, c[0x0][0x3a4] ;  /* 0x00007480ff0477ac */ /* 0x000e220008000800 */
[-C--:B------:R-:W-:Y:S01]  /*1520*/  IADD3 R0, P0, PT, RZ, -R2.reuse, RZ ;  /* 0x80000002ff007210 */ /* 0x080fe20007f1e0ff */
[----:B------:R-:W-:Y:S01]  /*1530*/  IMAD.MOV.U32 R5, RZ, RZ, RZ ;  /* 0x000000ffff057224 */ /* 0x000fe200078e00ff */
[----:B------:R-:W-:-:S03]  /*1540*/  MOV R11, R2 ;  /* 0x00000002000b7202 */ /* 0x000fc60000000f00 */
[----:B------:R-:W-:Y:S01]  /*1550*/  IMAD.X R4, RZ, RZ, ~R3, P0 ;  /* 0x000000ffff047224 */ /* 0x000fe200000e0e03 */
[----:B0-----:R-:W-:-:S05]  /*1560*/  MOV R7, UR4 ;  /* 0x0000000400077c02 */ /* 0x001fca0008000f00 */
[-C--:B------:R-:W-:Y:S02]  /*1570*/  IMAD R3, R4, R7.reuse, RZ ;  /* 0x0000000704037224 */ /* 0x080fe400078e02ff */
[----:B------:R-:W-:Y:S02]  /*1580*/  IMAD.MOV.U32 R4, RZ, RZ, R22 ;  /* 0x000000ffff047224 */ /* 0x000fe400078e0016 */
[----:B------:R-:W-:Y:S02]  /*1590*/  IMAD R3, R10, R0, R3 ;  /* 0x000000000a037224 */ /* 0x000fe400078e0203 */
[----:B------:R-:W-:-:S04]  /*15a0*/  IMAD.WIDE.U32 R4, R0, R7, R4 ;  /* 0x0000000700047225 */ /* 0x000fc800078e0004 */
[----:B------:R-:W-:-:S07]  /*15b0*/  IMAD.IADD R0, R5, 0x1, R3 ;  /* 0x0000000105007824 */ /* 0x000fce00078e0203 */
.L_x_634:
        /* <DEDUP_REMOVED lines=29> */
.L_x_636:
[----:B------:R-:W0:Y:S01]  /*1790*/  LDCU UR4, c[0x0][0x3a4] ;  /* 0x00007480ff0477ac */ /* 0x000e220008000800 */
[----:B------:R-:W-:Y:S01]  /*17a0*/  MOV R0, 0x17d0 ;  /* 0x000017d000007802 */ /* 0x000fe20000000f00 */
[----:B0-----:R-:W-:-:S07]  /*17b0*/  IMAD.U32 R12, RZ, RZ, UR4 ;  /* 0x00000004ff0c7e24 */ /* 0x001fce000f8e00ff */
[----:B------:R-:W-:Y:S05]  /*17c0*/  CALL.REL.NOINC `($__internal_14_$__cuda_sm20_div_s64) ;  /* 0x0000003000207944 */ /* 0x000fea0003c00000 */
[----:B------:R-:W-:-:S07]  /*17d0*/  IMAD.MOV.U32 R14, RZ, RZ, R2 ;  /* 0x000000ffff0e7224 */ /* 0x000fce00078e0002 */
.L_x_637:
[----:B------:R-:W-:Y:S05]  /*17e0*/  BSYNC.RECONVERGENT B1 ;  /* 0x0000000000017941 */ /* 0x000fea0003800200 */
.L_x_635:
        /* <DEDUP_REMOVED lines=31> */
.L_x_639:
[----:B------:R-:W0:Y:S01]  /*19e0*/  LDCU UR4, c[0x0][0x3a4] ;  /* 0x00007480ff0477ac */ /* 0x000e220008000800 */
[----:B------:R-:W-:Y:S01]  /*19f0*/  MOV R0, 0x1a20 ;  /* 0x00001a2000007802 */ /* 0x000fe20000000f00 */
[----:B0-----:R-:W-:-:S07]  /*1a00*/  IMAD.U32 R12, RZ, RZ, UR4 ;  /* 0x00000004ff0c7e24 */ /* 0x001fce000f8e00ff */
[----:B------:R-:W-:Y:S05]  /*1a10*/  CALL.REL.NOINC `($__internal_14_$__cuda_sm20_div_s64) ;  /* 0x0000002c008c7944 */ /* 0x000fea0003c00000 */
[----:B------:R-:W-:-:S07]  /*1a20*/  MOV R0, R2 ;  /* 0x0000000200007202 */ /* 0x000fce0000000f00 */
.L_x_640:
[----:B------:R-:W-:Y:S05]  /*1a30*/  BSYNC.RECONVERGENT B1 ;  /* 0x0000000000017941 */ /* 0x000fea0003800200 */
.L_x_638:
[----:B------:R-:W-:Y:S01]  /*1a40*/  ISETP.GT.U32.AND P0, PT, R24, 0x7ffffffe, PT ;  /* 0x7ffffffe1800780c */ /* 0x000fe20003f04070 */
[----:B------:R-:W-:Y:S01]  /*1a50*/  VIADD R2, R0, 0x1 ;  /* 0x0000000100027836 */ /* 0x000fe20000000000 */
[----:B------:R-:W-:Y:S01]  /*1a60*/  BSSY.RECONVERGENT B1, `(.L_x_641) ;  /* 0x0000209000017945 */ /* 0x000fe20003800200 */
[----:B------:R-:W-:Y:S02]  /*1a70*/  CS2R R32, SRZ ;  /* 0x0000000000207805 */ /* 0x000fe4000001ff00 */
[----:B------:R-:W-:-:S08]  /*1a80*/  IMAD.IADD R20, R2, 0x1, -R21 ;  /* 0x0000000102147824 */ /* 0x000fd000078e0a15 */
[----:B------:R-:W-:Y:S05]  /*1a90*/  @P0 BRA `(.L_x_642) ;  /* 0x0000002000140947 */ /* 0x000fea0003800000 */
[----:B------:R-:W0:Y:S01]  /*1aa0*/  LDCU UR4, c[0x0][0x398] ;  /* 0x00007300ff0477ac */ /* 0x000e220008000800 */
[----:B------:R-:W-:Y:S02]  /*1ab0*/  IMAD.IADD R0, R0, 0x1, -R21 ;  /* 0x0000000100007824 */ /* 0x000fe400078e0a15 */
[----:B------:R-:W-:Y:S01]  /*1ac0*/  HFMA2 R19, -RZ, RZ, 0, 0 ;  /* 0x00000000ff137431 */ /* 0x000fe200000001ff */
[----:B------:R-:W-:Y:S02]  /*1ad0*/  CS2R R32, SRZ ;  /* 0x0000000000207805 */ /* 0x000fe4000001ff00 */
        /* <DEDUP_REMOVED lines=18> */
[C---:B------:R-:W-:Y:S01]  /*1c00*/  VIADD R8, R29.reuse, 0xb ;  /* 0x0000000b1d087836 */ /* 0x040fe20000000000 */
[C---:B------:R-:W-:Y:S01]  /*1c10*/  LOP3.LUT R3, R2.reuse, 0x7, RZ, 0xc0, !PT ;  /* 0x0000000702037812 */ /* 0x040fe200078ec0ff */
[C---:B------:R-:W-:Y:S01]  /*1c20*/  VIADD R6, R29.reuse, 0xd ;  /* 0x0000000d1d067836 */ /* 0x040fe20000000000 */
[----:B------:R-:W-:Y:S01]  /*1c30*/  LOP3.LUT R2, R2, 0x3, RZ, 0xc0, !PT ;  /* 0x0000000302027812 */ /* 0x000fe200078ec0ff */
[----:B------:R-:W-:-:S08]  /*1c40*/  VIADD R5, R29, 0xe ;  /* 0x0000000e1d057836 */ /* 0x000fd00000000000 */
.L_x_656:
[----:B------:R-:W-:Y:S01]  /*1c50*/  ISETP.GE.AND P2, PT, R23, 0x1, PT ;  /* 0x000000011700780c */ /* 0x000fe20003f46270 */
[----:B------:R-:W-:-:S12]  /*1c60*/  BSSY.RECONVERGENT B2, `(.L_x_643) ;  /* 0x00001e5000027945 */ /* 0x000fd80003800200 */
[----:B01234-:R-:W-:Y:S05]  /*1c70*/  @!P2 BRA `(.L_x_644) ;  /* 0x0000001c008ca947 */ /* 0x01ffea0003800000 */
[----:B------:R-:W-:-:S07]  /*1c80*/  IMAD.MOV.U32 R0, RZ, RZ, RZ ;  /* 0x000000ffff007224 */ /* 0x000fce00078e00ff */
.L_x_655:
[----:B------:R-:W-:Y:S01]  /*1c90*/  ISETP.GE.AND P2, PT, R20, 0x1, PT ;  /* 0x000000011400780c */ /* 0x000fe20003f46270 */
[----:B------:R-:W-:-:S12]  /*1ca0*/  BSSY.RECONVERGENT B3, `(.L_x_645) ;  /* 0x00001dd000037945 */ /* 0x000fd80003800200 */
[----:B01234-:R-:W-:Y:S05]  /*1cb0*/  @!P2 BRA `(.L_x_646) ;  /* 0x0000001c006ca947 */ /* 0x01ffea0003800000 */
[----:B------:R-:W-:Y:S01]  /*1cc0*/  BSSY.RECONVERGENT B4, `(.L_x_647) ;  /* 0x00000eb000047945 */ /* 0x000fe20003800200 */
[----:B------:R-:W-:-:S03]  /*1cd0*/  IMAD.MOV.U32 R54, RZ, RZ, RZ ;  /* 0x000000ffff367224 */ /* 0x000fc600078e00ff */
[----:B------:R-:W-:Y:S05]  /*1ce0*/  @!P0 BRA `(.L_x_648) ;  /* 0x0000000c00a08947 */ /* 0x000fea0003800000 */
[----:B------:R-:W0:Y:S01]  /*1cf0*/  LDCU.128 UR4, c[0x0][0x3c0] ;  /* 0x00007800ff0477ac */ /* 0x000e220008000c00 */
[----:B------:R-:W-:Y:S01]  /*1d00*/  IADD3 R31, PT, PT, R19, R38, RZ ;  /* 0x00000026131f7210 */ /* 0x000fe20007ffe0ff */
[----:B------:R-:W-:Y:S01]  /*1d10*/  IMAD.IADD R35, R25, 0x1, R0 ;  /* 0x0000000119237824 */ /* 0x000fe200078e0200 */
[----:B------:R-:W-:Y:S01]  /*1d20*/  MOV R29, R39 ;  /* 0x00000027001d7202 */ /* 0x000fe20000000f00 */
[----:B------:R-:W-:Y:S01]  /*1d30*/  BSSY.RECONVERGENT B5, `(.L_x_649) ;  /* 0x00000e2000057945 */ /* 0x000fe20003800200 */
        /* <DEDUP_REMOVED lines=16> */
[----:B------:R-:W-:Y:S01]  /*1e40*/  IADD3 R54, PT, PT, -R54, RZ, RZ ;  /* 0x000000ff36367210 */ /* 0x000fe20007ffe1ff */
[----:B------:R-:W-:-:S02]  /*1e50*/  IMAD R30, R30, UR6, RZ ;  /* 0x000000061e1e7c24 */ /* 0x000fc4000f8e02ff */
[----:B------:R-:W-:-:S04]  /*1e60*/  IMAD.WIDE.U32 R28, R31, UR4, R28 ;  /* 0x000000041f1c7c25 */ /* 0x000fc8000f8e001c */
[----:B------:R-:W-:Y:S02]  /*1e70*/  IMAD R31, R31, UR5, R34 ;  /* 0x000000051f1f7c24 */ /* 0x000fe4000f8e0222 */
[----:B------:R-:W-:Y:S02]  /*1e80*/  IMAD R41, R35, UR7, R30 ;  /* 0x0000000723297c24 */ /* 0x000fe4000f8e021e */
[----:B------:R-:W-:Y:S02]  /*1e90*/  IMAD.IADD R29, R29, 0x1, R31 ;  /* 0x000000011d1d7824 */ /* 0x000fe400078e021f */
[----:B------:R-:W-:Y:S02]  /*1ea0*/  IMAD.MOV.U32 R61, RZ, RZ, R12 ;  /* 0x000000ffff3d7224 */ /* 0x000fe400078e000c */
[----:B------:R-:W-:-:S04]  /*1eb0*/  IMAD.WIDE.U32 R28, R35, UR6, R28 ;  /* 0x00000006231c7c25 */ /* 0x000fc8000f8e001c */
[----:B------:R-:W-:Y:S02]  /*1ec0*/  IMAD.MOV.U32 R44, RZ, RZ, R14 ;  /* 0x000000ffff2c7224 */ /* 0x000fe400078e000e */
[----:B------:R-:W-:Y:S02]  /*1ed0*/  IMAD.MOV.U32 R46, RZ, RZ, R15 ;  /* 0x000000ffff2e7224 */ /* 0x000fe400078e000f */
[----:B------:R-:W-:Y:S02]  /*1ee0*/  IMAD.MOV.U32 R50, RZ, RZ, R17 ;  /* 0x000000ffff327224 */ /* 0x000fe400078e0011 */
[----:B------:R-:W-:Y:S02]  /*1ef0*/  IMAD.MOV.U32 R52, RZ, RZ, R18 ;  /* 0x000000ffff347224 */ /* 0x000fe400078e0012 */
[----:B------:R-:W-:-:S07]  /*1f00*/  IMAD.IADD R41, R29, 0x1, R41 ;  /* 0x000000011d297824 */ /* 0x000fce00078e0229 */
.L_x_650:
[----:B------:R-:W0:Y:S01]  /*1f10*/  LDCU.64 UR4, c[0x0][0x3d0] ;  /* 0x00007a00ff0477ac */ /* 0x000e220008000a00 */
[----:B------:R-:W-:Y:S01]  /*1f20*/  SHF.R.S32.HI R30, RZ, 0x1f, R45 ;  /* 0x0000001fff1e7819 */ /* 0x000fe2000001142d */
[----:B------:R-:W-:Y:S01]  /*1f30*/  IMAD.MOV.U32 R34, RZ, RZ, R28 ;  /* 0x000000ffff227224 */ /* 0x000fe200078e001c */
[----:B------:R-:W-:Y:S01]  /*1f40*/  MOV R35, R41 ;  /* 0x0000002900237202 */ /* 0x000fe20000000f00 */
[----:B------:R-:W1:Y:S02]  /*1f50*/  LDCU.64 UR6, c[0x0][0x380] ;  /* 0x00007000ff0677ac */ /* 0x000e640008000a00 */
[----:B0-----:R-:W-:Y:S02]  /*1f60*/  IMAD R30, R30, UR4, RZ ;  /* 0x000000041e1e7c24 */ /* 0x001fe4000f8e02ff */
[----:B------:R-:W-:-:S04]  /*1f70*/  IMAD.WIDE.U32 R36, R45, UR4, R34 ;  /* 0x000000042d247c25 */ /* 0x000fc8000f8e0022 */
[----:B------:R-:W-:Y:S01]  /*1f80*/  IMAD R31, R45, UR5, R30 ;  /* 0x000000052d1f7c24 */ /* 0x000fe2000f8e021e */
[----:B-1----:R-:W-:-:S03]  /*1f90*/  LEA R30, P2, R36, UR6, 0x3 ;  /* 0x00000006241e7c11 */ /* 0x002fc6000f8418ff */
[----:B------:R-:W-:-:S05]  /*1fa0*/  IMAD.IADD R31, R37, 0x1, R31 ;  /* 0x00000001251f7824 */ /* 0x000fca00078e021f */
[----:B------:R-:W-:-:S06]  /*1fb0*/  LEA.HI.X R31, R36, UR7, R31, 0x3, P2 ;  /* 0x00000007241f7c11 */ /* 0x000fcc00090f1c1f */
[----:B------:R-:W2:Y:S01]  /*1fc0*/  LDG.E.64 R30, desc[UR8][R30.64] ;  /* 0x000000081e1e7981 */ /* 0x000ea2000c1e1b00 */
[----:B------:R-:W-:Y:S01]  /*1fd0*/  IMAD.WIDE.U32 R36, R52, UR4, R34 ;  /* 0x0000000434247c25 */ /* 0x000fe2000f8e0022 */
[----:B--2---:R0:W1:Y:S02]  /*1fe0*/  DADD R30, R30, R32 ;  /* 0x000000001e1e7229 */ /* 0x0040640000000020 */
[----:B0-----:R-:W-:-:S05]  /*1ff0*/  SHF.R.S32.HI R32, RZ, 0x1f, R52 ;  /* 0x0000001fff207819 */ /* 0x001fca0000011434 */
[----:B------:R-:W-:Y:S01]  /*2000*/  IMAD R33, R32, UR4, RZ ;  /* 0x0000000420217c24 */ /* 0x000fe2000f8e02ff */
[----:B------:R-:W-:-:S03]  /*2010*/  LEA R32, P2, R36, UR6, 0x3 ;  /* 0x0000000624207c11 */ /* 0x000fc6000f8418ff */
[----:B------:R-:W-:-:S04]  /*2020*/  IMAD R33, R52, UR5, R33 ;  /* 0x0000000534217c24 */ /* 0x000fc8000f8e0221 */
[----:B------:R-:W-:-:S05]  /*2030*/  IMAD.IADD R33, R37, 0x1, R33 ;  /* 0x0000000125217824 */ /* 0x000fca00078e0221 */
[----:B------:R-:W-:-:S06]  /*2040*/  LEA.HI.X R33, R36, UR7, R33, 0x3, P2 ;  /* 0x0000000724217c11 */ /* 0x000fcc00090f1c21 */
[----:B------:R-:W1:-:S15]  /*2050*/  LDG.E.64 R32, desc[UR8][R32.64] ;  /* 0x0000000820207981 */ /* 0x000e5e000c1e1b00 */
[----:B------:R-:W-:-:S15]  /*2060*/  NOP ;  /* 0x0000000000007918 */ /* 0x000fde0000000000 */
[----:B------:R-:W-:-:S08]  /*2070*/  NOP ;  /* 0x0000000000007918 */ /* 0x000fd00000000000 */
[----:B-1----:R0:W1:Y:S02]  /*2080*/  DADD R36, R30, R32 ;  /* 0x000000001e247229 */ /* 0x0020640000000020 */
[----:B0-----:R-:W-:-:S05]  /*2090*/  SHF.R.S32.HI R30, RZ, 0x1f, R50 ;  /* 0x0000001fff1e7819 */ /* 0x001fca0000011432 */
[----:B------:R-:W-:-:S04]  /*20a0*/  IMAD R31, R30, UR4, RZ ;  /* 0x000000041e1f7c24 */ /* 0x000fc8000f8e02ff */
[C---:B------:R-:W-:Y:S02]  /*20b0*/  IMAD R56, R50.reuse, UR5, R31 ;  /* 0x0000000532387c24 */ /* 0x040fe4000f8e021f */
[----:B------:R-:W-:-:S05]  /*20c0*/  IMAD.WIDE.U32 R30, R50, UR4, R34 ;  /* 0x00000004321e7c25 */ /* 0x000fca000f8e0022 */
[----:B------:R-:W-:Y:S02]  /*20d0*/  IADD3 R31, PT, PT, R31, R56, RZ ;  /* 0x000000381f1f7210 */ /* 0x000fe40007ffe0ff */
[----:B------:R-:W-:-:S04]  /*20e0*/  LEA R32, P2, R30, UR6, 0x3 ;  /* 0x000000061e207c11 */ /* 0x000fc8000f8418ff */
[----:B------:R-:W-:-:S05]  /*20f0*/  LEA.HI.X R33, R30, UR7, R31, 0x3, P2 ;  /* 0x000000071e217c11 */ /* 0x000fca00090f1c1f */
[----:B------:R0:W1:Y:S02]  /*2100*/  LDG.E.64 R30, desc[UR8][R32.64] ;  /* 0x00000008201e7981 */ /* 0x000064000c1e1b00 */
[----:B0-----:R-:W-:-:S15]  /*2110*/  IMAD.WIDE.U32 R32, R48, UR4, R34 ;  /* 0x0000000430207c25 */ /* 0x001fde000f8e0022 */
[----:B------:R-:W-:-:S15]  /*2120*/  NOP ;  /* 0x0000000000007918 */ /* 0x000fde0000000000 */
[----:B------:R-:W-:-:S03]  /*2130*/  NOP ;  /* 0x0000000000007918 */ /* 0x000fc60000000000 */
[----:B-1----:R0:W1:Y:S02]  /*2140*/  DADD R36, R36, R30 ;  /* 0x0000000024247229 */ /* 0x002064000000001e */
[----:B0-----:R-:W-:-:S05]  /*2150*/  SHF.R.S32.HI R30, RZ, 0x1f, R48 ;  /* 0x0000001fff1e7819 */ /* 0x001fca0000011430 */
[----:B------:R-:W-:Y:S01]  /*2160*/  IMAD R31, R30, UR4, RZ ;  /* 0x000000041e1f7c24 */ /* 0x000fe2000f8e02ff */
[----:B------:R-:W-:-:S03]  /*2170*/  LEA R30, P2, R32, UR6, 0x3 ;  /* 0x00000006201e7c11 */ /* 0x000fc6000f8418ff */
[----:B------:R-:W-:-:S04]  /*2180*/  IMAD R31, R48, UR5, R31 ;  /* 0x00000005301f7c24 */ /* 0x000fc8000f8e021f */
[----:B------:R-:W-:-:S05]  /*2190*/  IMAD.IADD R31, R33, 0x1, R31 ;  /* 0x00000001211f7824 */ /* 0x000fca00078e021f */
[----:B------:R-:W-:-:S06]  /*21a0*/  LEA.HI.X R31, R32, UR7, R31, 0x3, P2 ;  /* 0x00000007201f7c11 */ /* 0x000fcc00090f1c1f */
[----:B------:R-:W1:Y:S01]  /*21b0*/  LDG.E.64 R30, desc[UR8][R30.64] ;  /* 0x000000081e1e7981 */ /* 0x000e62000c1e1b00 */
[----:B------:R-:W-:-:S05]  /*21c0*/  SHF.R.S32.HI R32, RZ, 0x1f, R46 ;  /* 0x0000001fff207819 */ /* 0x000fca000001142e */
[----:B------:R-:W-:-:S04]  /*21d0*/  IMAD R33, R32, UR4, RZ ;  /* 0x0000000420217c24 */ /* 0x000fc8000f8e02ff */
[----:B------:R-:W-:-:S15]  /*21e0*/  IMAD R33, R46, UR5, R33 ;  /* 0x000000052e217c24 */ /* 0x000fde000f8e0221 */
[----:B------:R-:W-:-:S13]  /*21f0*/  NOP ;  /* 0x0000000000007918 */ /* 0x000fda0000000000 */
[----:B-1----:R0:W1:Y:S02]  /*2200*/  DADD R36, R36, R30 ;  /* 0x0000000024247229 */ /* 0x002064000000001e */
[----:B0-----:R-:W-:-:S04]  /*2210*/  IMAD.WIDE.U32 R30, R46, UR4, R34 ;  /* 0x000000042e1e7c25 */ /* 0x001fc8000f8e0022 */
[----:B------:R-:W-:Y:S01]  /*2220*/  IMAD.IADD R33, R31, 0x1, R33 ;  /* 0x000000011f217824 */ /* 0x000fe200078e0221 */
[----:B------:R-:W-:-:S04]  /*2230*/  LEA R32, P2, R30, UR6, 0x3 ;  /* 0x000000061e207c11 */ /* 0x000fc8000f8418ff */
[----:B------:R-:W-:-:S06]  /*2240*/  LEA.HI.X R33, R30, UR7, R33, 0x3, P2 ;  /* 0x000000071e217c11 */ /* 0x000fcc00090f1c21 */
[----:B------:R-:W1:Y:S01]  /*2250*/  LDG.E.64 R32, desc[UR8][R32.64] ;  /* 0x0000000820207981 */ /* 0x000e62000c1e1b00 */
[----:B------:R-:W-:-:S05]  /*2260*/  SHF.R.S32.HI R30, RZ, 0x1f, R44 ;  /* 0x0000001fff1e7819 */ /* 0x000fca000001142c */
[----:B------:R-:W-:-:S04]  /*2270*/  IMAD R31, R30, UR4, RZ ;  /* 0x000000041e1f7c24 */ /* 0x000fc8000f8e02ff */
[----:B------:R-:W-:-:S15]  /*2280*/  IMAD R31, R44, UR5, R31 ;  /* 0x000000052c1f7c24 */ /* 0x000fde000f8e021f */
[----:B------:R-:W-:-:S15]  /*2290*/  NOP ;  /* 0x0000000000007918 */ /* 0x000fde0000000000 */
[----:B------:R-:W-:-:S07]  /*22a0*/  NOP ;  /* 0x0000000000007918 */ /* 0x000fce0000000000 */
[----:B-1----:R0:W1:Y:S02]  /*22b0*/  DADD R36, R36, R32 ;  /* 0x0000000024247229 */ /* 0x0020640000000020 */
[----:B0-----:R-:W-:-:S05]  /*22c0*/  IMAD.WIDE.U32 R32, R44, UR4, R34 ;  /* 0x000000042c207c25 */ /* 0x001fca000f8e0022 */
[----:B------:R-:W-:Y:S02]  /*22d0*/  IADD3 R31, PT, PT, R33, R31, RZ ;  /* 0x0000001f211f7210 */ /* 0x000fe40007ffe0ff */
[----:B------:R-:W-:-:S04]  /*22e0*/  LEA R30, P2, R32, UR6, 0x3 ;  /* 0x00000006201e7c11 */ /* 0x000fc8000f8418ff */
[----:B------:R-:W-:-:S06]  /*22f0*/  LEA.HI.X R31, R32, UR7, R31, 0x3, P2 ;  /* 0x00000007201f7c11 */ /* 0x000fcc00090f1c1f */
[----:B------:R-:W1:Y:S01]  /*2300*/  LDG.E.64 R30, desc[UR8][R30.64] ;  /* 0x000000081e1e7981 */ /* 0x000e62000c1e1b00 */
[----:B------:R-:W-:-:S05]  /*2310*/  SHF.R.S32.HI R33, RZ, 0x1f, R42 ;  /* 0x0000001fff217819 */ /* 0x000fca000001142a */
[----:B------:R-:W-:-:S04]  /*2320*/  IMAD R33, R33, UR4, RZ ;  /* 0x0000000421217c24 */ /* 0x000fc8000f8e02ff */
[----:B------:R-:W-:-:S15]  /*2330*/  IMAD R33, R42, UR5, R33 ;  /* 0x000000052a217c24 */ /* 0x000fde000f8e0221 */
[----:B------:R-:W-:-:S15]  /*2340*/  NOP ;  /* 0x0000000000007918 */ /* 0x000fde0000000000 */
[----:B------:R-:W-:-:S05]  /*2350*/  NOP ;  /* 0x0000000000007918 */ /* 0x000fca0000000000 */
        /* <DEDUP_REMOVED lines=92> */
[----:B------:R-:W-:Y:S02]  /*2920*/  LEA.HI.X R33, R36, UR7, R33, 0x3, P2 ;  /* 0x0000000724217c11 */ /* 0x000fe400090f1c21 */
[----:B------:R-:W-:Y:S01]  /*2930*/  SHF.R.S32.HI R36, RZ, 0x1f, R43 ;  /* 0x0000001fff247819 */ /* 0x000fe2000001142b */
[----:B------:R-:W-:-:S03]  /*2940*/  IMAD.WIDE.U32 R34, R43, UR4, R34 ;  /* 0x000000042b227c25 */ /* 0x000fc6000f8e0022 */
[----:B------:R-:W1:Y:S01]  /*2950*/  LDG.E.64 R32, desc[UR8][R32.64] ;  /* 0x0000000820207981 */ /* 0x000e62000c1e1b00 */
[----:B------:R-:W-:-:S04]  /*2960*/  IMAD R36, R36, UR4, RZ ;  /* 0x0000000424247c24 */ /* 0x000fc8000f8e02ff */
[----:B------:R-:W-:Y:S01]  /*2970*/  IMAD R37, R43, UR5, R36 ;  /* 0x000000052b257c24 */ /* 0x000fe2000f8e0224 */
[----:B------:R-:W-:-:S03]  /*2980*/  LEA R36, P2, R34, UR6, 0x3 ;  /* 0x0000000622247c11 */ /* 0x000fc6000f8418ff */
[----:B------:R-:W-:-:S05]  /*2990*/  IMAD.IADD R35, R35, 0x1, R37 ;  /* 0x0000000123237824 */ /* 0x000fca00078e0225 */
[----:B------:R-:W-:-:S06]  /*29a0*/  LEA.HI.X R37, R34, UR7, R35, 0x3, P2 ;  /* 0x0000000722257c11 */ /* 0x000fcc00090f1c23 */
[----:B------:R-:W2:Y:S01]  /*29b0*/  LDG.E.64 R36, desc[UR8][R36.64] ;  /* 0x0000000824247981 */ /* 0x000ea2000c1e1b00 */
[----:B------:R-:W-:Y:S01]  /*29c0*/  VIADD R54, R54, 0x10 ;  /* 0x0000001036367836 */ /* 0x000fe20000000000 */
[----:B------:R-:W-:Y:S01]  /*29d0*/  IADD3 R52, PT, PT, R52, 0x10, RZ ;  /* 0x0000001034347810 */ /* 0x000fe20007ffe0ff */
[----:B------:R-:W-:Y:S01]  /*29e0*/  VIADD R50, R50, 0x10 ;  /* 0x0000001032327836 */ /* 0x000fe20000000000 */
[----:B------:R-:W-:Y:S01]  /*29f0*/  IADD3 R46, PT, PT, R46, 0x10, RZ ;  /* 0x000000102e2e7810 */ /* 0x000fe20007ffe0ff */
[----:B------:R-:W-:Y:S01]  /*2a00*/  VIADD R48, R48, 0x10 ;  /* 0x0000001030307836 */ /* 0x000fe20000000000 */
[----:B------:R-:W-:Y:S01]  /*2a10*/  ISETP.NE.AND P2, PT, R54, RZ, PT ;  /* 0x000000ff3600720c */ /* 0x000fe20003f45270 */
        /* <DEDUP_REMOVED lines=9> */
[----:B------:R-:W-:Y:S02]  /*2ab0*/  VIADD R51, R51, 0x10 ;  /* 0x0000001033337836 */ /* 0x000fe40000000000 */
[----:B------:R-:W-:Y:S02]  /*2ac0*/  VIADD R47, R47, 0x10 ;  /* 0x000000102f2f7836 */ /* 0x000fe40000000000 */
[----:B------:R-:W-:-:S04]  /*2ad0*/  VIADD R45, R45, 0x10 ;  /* 0x000000102d2d7836 */ /* 0x000fc80000000000 */
[----:B-1----:R-:W2:-:S15]  /*2ae0*/  DADD R30, R30, R32 ;  /* 0x000000001e1e7229 */ /* 0x002e9e0000000020 */
[----:B------:R-:W-:-:S15]  /*2af0*/  NOP ;  /* 0x0000000000007918 */ /* 0x000fde0000000000 */
[----:B------:R-:W-:-:S15]  /*2b00*/  NOP ;  /* 0x0000000000007918 */ /* 0x000fde0000000000 */
[----:B------:R-:W-:-:S15]  /*2b10*/  NOP ;  /* 0x0000000000007918 */ /* 0x000fde0000000000 */
[----:B------:R-:W-:-:S04]  /*2b20*/  NOP ;  /* 0x0000000000007918 */ /* 0x000fc80000000000 */
[----:B--2---:R0:W1:Y:S02]  /*2b30*/  DADD R32, R30, R36 ;  /* 0x000000001e207229 */ /* 0x0040640000000024 */
[----:B01----:R-:W-:Y:S05]  /*2b40*/  @P2 BRA `(.L_x_650) ;  /* 0xfffffff000f02947 */ /* 0x003fea000383ffff */
[----:B------:R-:W-:Y:S05]  /*2b50*/  BSYNC.RECONVERGENT B5 ;  /* 0x0000000000057941 */ /* 0x000fea0003800200 */
.L_x_649:
[----:B------:R-:W-:-:S07]  /*2b60*/  LOP3.LUT R54, R20, 0x7ffffff0, RZ, 0xc0, !PT ;  /* 0x7ffffff014367812 */ /* 0x000fce00078ec0ff */
.L_x_648:
[----:B------:R-:W-:Y:S05]  /*2b70*/  BSYNC.RECONVERGENT B4 ;  /* 0x0000000000047941 */ /* 0x000fea0003800200 */
.L_x_647:
[----:B------:R-:W-:-:S13]  /*2b80*/  LOP3.LUT P2, RZ, R20, 0xf, RZ, 0xc0, !PT ;  /* 0x0000000f14ff7812 */ /* 0x000fda000784c0ff */
[----:B------:R-:W-:Y:S05]  /*2b90*/  @!P2 BRA `(.L_x_646) ;  /* 0x0000000c00b4a947 */ /* 0x000fea0003800000 */
[----:B------:R-:W0:Y:S01]  /*2ba0*/  LDCU.128 UR4, c[0x0][0x3c0] ;  /* 0x00007800ff0477ac */ /* 0x000e220008000c00 */
[----:B------:R-:W-:Y:S01]  /*2bb0*/  IMAD.IADD R31, R19, 0x1, R38 ;  /* 0x00000001131f7824 */ /* 0x000fe200078e0226 */
[----:B------:R-:W-:Y:S01]  /*2bc0*/  BSSY.RECONVERGENT B4, `(.L_x_651) ;  /* 0x0000081000047945 */ /* 0x000fe20003800200 */
[----:B------:R-:W-:Y:S01]  /*2bd0*/  IMAD.IADD R37, R25, 0x1, R0 ;  /* 0x0000000119257824 */ /* 0x000fe200078e0200 */
[----:B------:R-:W-:Y:S01]  /*2be0*/  ISETP.NE.AND P2, PT, R3, RZ, PT ;  /* 0x000000ff0300720c */ /* 0x000fe20003f45270 */
[----:B------:R-:W-:Y:S01]  /*2bf0*/  IMAD.MOV.U32 R29, RZ, RZ, R39 ;  /* 0x000000ffff1d7224 */ /* 0x000fe200078e0027 */
[----:B------:R-:W-:-:S05]  /*2c00*/  SHF.R.S32.HI R28, RZ, 0x1f, R31 ;  /* 0x0000001fff1c7819 */ /* 0x000fca000001141f */
[----:B0-----:R-:W-:Y:S01]  /*2c10*/  IMAD R30, R28, UR4, RZ ;  /* 0x000000041c1e7c24 */ /* 0x001fe2000f8e02ff */
[----:B------:R-:W-:-:S05]  /*2c20*/  MOV R28, R26 ;  /* 0x0000001a001c7202 */ /* 0x000fca0000000f00 */
        /* <DEDUP_REMOVED lines=10> */
[----:B------:R-:W-:Y:S01]  /*2cd0*/  IMAD.IADD R43, R21, 0x1, R54 ;  /* 0x00000001152b7824 */ /* 0x000fe200078e0236 */
[----:B------:R-:W-:Y:S01]  /*2ce0*/  MOV R30, R34 ;  /* 0x00000022001e7202 */ /* 0x000fe20000000f00 */
[----:B------:R-:W-:Y:S01]  /*2cf0*/  IMAD.MOV.U32 R31, RZ, RZ, R41 ;  /* 0x000000ffff1f7224 */ /* 0x000fe200078e0029 */
[----:B------:R-:W1:Y:S01]  /*2d00*/  LDCU.64 UR6, c[0x0][0x380] ;  /* 0x00007000ff0677ac */ /* 0x000e620008000a00 */
[C---:B------:R-:W-:Y:S01]  /*2d10*/  VIADD R29, R43.reuse, 0x1 ;  /* 0x000000012b1d7836 */ /* 0x040fe20000000000 */
[----:B------:R-:W-:Y:S02]  /*2d20*/  SHF.R.S32.HI R28, RZ, 0x1f, R43 ;  /* 0x0000001fff1c7819 */ /* 0x000fe4000001142b */
[C---:B------:R-:W-:Y:S02]  /*2d30*/  IADD3 R45, PT, PT, R43.reuse, 0x2, RZ ;  /* 0x000000022b2d7810 */ /* 0x040fe40007ffe0ff */
[C---:B------:R-:W-:Y:S01]  /*2d40*/  IADD3 R49, PT, PT, R43.reuse, 0x3, RZ ;  /* 0x000000032b317810 */ /* 0x040fe20007ffe0ff */
[----:B0-----:R-:W-:Y:S01]  /*2d50*/  IMAD R42, R28, UR4, RZ ;  /* 0x000000041c2a7c24 */ /* 0x001fe2000f8e02ff */
[----:B------:R-:W-:Y:S01]  /*2d60*/  SHF.R.S32.HI R28, RZ, 0x1f, R29 ;  /* 0x0000001fff1c7819 */ /* 0x000fe2000001141d */
[----:B------:R-:W-:-:S04]  /*2d70*/  IMAD.WIDE.U32 R36, R43, UR4, R30 ;  /* 0x000000042b247c25 */ /* 0x000fc8000f8e001e */
[----:B------:R-:W-:Y:S01]  /*2d80*/  IMAD R47, R43, UR5, R42 ;  /* 0x000000052b2f7c24 */ /* 0x000fe2000f8e022a */
[----:B-1----:R-:W-:Y:S01]  /*2d90*/  LEA R52, P3, R36, UR6, 0x3 ;  /* 0x0000000624347c11 */ /* 0x002fe2000f8618ff */
[----:B------:R-:W-:Y:S02]  /*2da0*/  IMAD R28, R28, UR4, RZ ;  /* 0x000000041c1c7c24 */ /* 0x000fe4000f8e02ff */
[----:B------:R-:W-:Y:S01]  /*2db0*/  IMAD.IADD R47, R37, 0x1, R47 ;  /* 0x00000001252f7824 */ /* 0x000fe200078e022f */
[----:B------:R-:W-:Y:S01]  /*2dc0*/  SHF.R.S32.HI R37, RZ, 0x1f, R45 ;  /* 0x0000001fff257819 */ /* 0x000fe2000001142d */
[C---:B------:R-:W-:Y:S02]  /*2dd0*/  IMAD R51, R29.reuse, UR5, R28 ;  /* 0x000000051d337c24 */ /* 0x040fe4000f8e021c */
[----:B------:R-:W-:Y:S01]  /*2de0*/  IMAD.WIDE.U32 R28, R29, UR4, R30 ;  /* 0x000000041d1c7c25 */ /* 0x000fe2000f8e001e */
[----:B------:R-:W-:-:S03]  /*2df0*/  LEA.HI.X R53, R36, UR7, R47, 0x3, P3 ;  /* 0x0000000724357c11 */ /* 0x000fc600098f1c2f */
[----:B------:R-:W-:Y:S01]  /*2e00*/  VIADD R47, R43, 0x4 ;  /* 0x000000042b2f7836 */ /* 0x000fe20000000000 */
[C---:B------:R-:W-:Y:S01]  /*2e10*/  LEA R50, P3, R28.reuse, UR6, 0x3 ;  /* 0x000000061c327c11 */ /* 0x040fe2000f8618ff */
[----:B------:R-:W-:Y:S01]  /*2e20*/  IMAD R36, R37, UR4, RZ ;  /* 0x0000000425247c24 */ /* 0x000fe2000f8e02ff */
[----:B------:R-:W-:Y:S01]  /*2e30*/  IADD3 R51, PT, PT, R29, R51, RZ ;  /* 0x000000331d337210 */ /* 0x000fe20007ffe0ff */
[----:B------:R-:W2:Y:S01]  /*2e40*/  LDG.E.64 R52, desc[UR8][R52.64] ;  /* 0x0000000834347981 */ /* 0x000ea2000c1e1b00 */
[----:B------:R-:W-:Y:S01]  /*2e50*/  SHF.R.S32.HI R29, RZ, 0x1f, R49 ;  /* 0x0000001fff1d7819 */ /* 0x000fe20000011431 */
[C---:B------:R-:W-:Y:S01]  /*2e60*/  IMAD R55, R45.reuse, UR5, R36 ;  /* 0x000000052d377c24 */ /* 0x040fe2000f8e0224 */
[----:B------:R-:W-:Y:S01]  /*2e70*/  LEA.HI.X R51, R28, UR7, R51, 0x3, P3 ;  /* 0x000000071c337c11 */ /* 0x000fe200098f1c33 */
[----:B------:R-:W-:Y:S01]  /*2e80*/  IMAD.WIDE.U32 R36, R45, UR4, R30 ;  /* 0x000000042d247c25 */ /* 0x000fe2000f8e001e */
[----:B------:R-:W-:-:S03]  /*2e90*/  SHF.R.S32.HI R28, RZ, 0x1f, R47 ;  /* 0x0000001fff1c7819 */ /* 0x000fc6000001142f */
[----:B------:R-:W-:Y:S01]  /*2ea0*/  VIADD R45, R43, 0x5 ;  /* 0x000000052b2d7836 */ /* 0x000fe20000000000 */
[----:B------:R-:W-:Y:S01]  /*2eb0*/  IADD3 R37, PT, PT, R37, R55, RZ ;  /* 0x0000003725257210 */ /* 0x000fe20007ffe0ff */
[----:B------:R-:W-:Y:S01]  /*2ec0*/  IMAD R42, R29, UR4, RZ ;  /* 0x000000041d2a7c24 */ /* 0x000fe2000f8e02ff */
[----:B------:R-:W-:Y:S01]  /*2ed0*/  LEA R48, P3, R36, UR6, 0x3 ;  /* 0x0000000624307c11 */ /* 0x000fe2000f8618ff */
[----:B------:R-:W-:Y:S01]  /*2ee0*/  IMAD R44, R28, UR4, RZ ;  /* 0x000000041c2c7c24 */ /* 0x000fe2000f8e02ff */
[----:B------:R-:W3:Y:S01]  /*2ef0*/  LDG.E.64 R50, desc[UR8][R50.64] ;  /* 0x0000000832327981 */ /* 0x000ee2000c1e1b00 */
[C---:B------:R-:W-:Y:S01]  /*2f00*/  IMAD R55, R49.reuse, UR5, R42 ;  /* 0x0000000531377c24 */ /* 0x040fe2000f8e022a */
[----:B------:R-:W-:Y:S01]  /*2f10*/  SHF.R.S32.HI R42, RZ, 0x1f, R45 ;  /* 0x0000001fff2a7819 */ /* 0x000fe2000001142d */
[----:B------:R-:W-:Y:S01]  /*2f20*/  IMAD.WIDE.U32 R28, R49, UR4, R30 ;  /* 0x00000004311c7c25 */ /* 0x000fe2000f8e001e */
[----:B------:R-:W-:-:S03]  /*2f30*/  LEA.HI.X R49, R36, UR7, R37, 0x3, P3 ;  /* 0x0000000724317c11 */ /* 0x000fc600098f1c25 */
[----:B------:R-:W-:Y:S01]  /*2f40*/  IMAD.IADD R29, R29, 0x1, R55 ;  /* 0x000000011d1d7824 */ /* 0x000fe200078e0237 */
[C---:B------:R-:W-:Y:S01]  /*2f50*/  LEA R46, P3, R28.reuse, UR6, 0x3 ;  /* 0x000000061c2e7c11 */ /* 0x040fe2000f8618ff */
[C---:B------:R-:W-:Y:S01]  /*2f60*/  IMAD R57, R47.reuse, UR5, R44 ;  /* 0x000000052f397c24 */ /* 0x040fe2000f8e022c */
[----:B------:R-:W4:Y:S01]  /*2f70*/  LDG.E.64 R48, desc[UR8][R48.64] ;  /* 0x0000000830307981 */ /* 0x000f22000c1e1b00 */
[----:B------:R-:W-:Y:S01]  /*2f80*/  IMAD.WIDE.U32 R36, R47, UR4, R30 ;  /* 0x000000042f247c25 */ /* 0x000fe2000f8e001e */
[----:B------:R-:W-:-:S03]  /*2f90*/  LEA.HI.X R47, R28, UR7, R29, 0x3, P3 ;  /* 0x000000071c2f7c11 */ /* 0x000fc600098f1c1d */
[----:B------:R-:W-:Y:S01]  /*2fa0*/  IMAD R42, R42, UR4, RZ ;  /* 0x000000042a2a7c24 */ /* 0x000fe2000f8e02ff */
[C---:B------:R-:W-:Y:S01]  /*2fb0*/  LEA R44, P3, R36.reuse, UR6, 0x3 ;  /* 0x00000006242c7c11 */ /* 0x040fe2000f8618ff */
[----:B------:R-:W-:Y:S01]  /*2fc0*/  IMAD.WIDE.U32 R28, R45, UR4, R30 ;  /* 0x000000042d1c7c25 */ /* 0x000fe2000f8e001e */
[----:B------:R-:W-:Y:S01]  /*2fd0*/  IADD3 R37, PT, PT, R37, R57, RZ ;  /* 0x0000003925257210 */ /* 0x000fe20007ffe0ff */
[----:B------:R-:W5:Y:S02]  /*2fe0*/  LDG.E.64 R46, desc[UR8][R46.64] ;  /* 0x000000082e2e7981 */ /* 0x000f64000c1e1b00 */
[----:B------:R-:W-:Y:S01]  /*2ff0*/  IMAD R59, R45, UR5, R42 ;  /* 0x000000052d3b7c24 */ /* 0x000fe2000f8e022a */
[----:B------:R-:W-:Y:S01]  /*3000*/  LEA.HI.X R45, R36, UR7, R37, 0x3, P3 ;  /* 0x00000007242d7c11 */ /* 0x000fe200098f1c25 */
[C---:B------:R-:W-:Y:S01]  /*3010*/  VIADD R55, R43.reuse, 0x6 ;  /* 0x000000062b377836 */ /* 0x040fe20000000000 */
[----:B------:R-:W-:Y:S01]  /*3020*/  LEA R42, P3, R28, UR6, 0x3 ;  /* 0x000000061c2a7c11 */ /* 0x000fe2000f8618ff */
[----:B------:R-:W-:Y:S01]  /*3030*/  VIADD R37, R43, 0x7 ;  /* 0x000000072b257836 */ /* 0x000fe20000000000 */
[----:B------:R-:W-:-:S02]  /*3040*/  IADD3 R57, PT, PT, R29, R59, RZ ;  /* 0x0000003b1d397210 */ /* 0x000fc40007ffe0ff */
[----:B------:R-:W-:Y:S01]  /*3050*/  SHF.R.S32.HI R29, RZ, 0x1f, R55 ;  /* 0x0000001fff1d7819 */ /* 0x000fe20000011437 */
[----:B------:R-:W5:Y:S01]  /*3060*/  LDG.E.64 R44, desc[UR8][R44.64] ;  /* 0x000000082c2c7981 */ /* 0x000f62000c1e1b00 */
[----:B------:R-:W-:Y:S02]  /*3070*/  LEA.HI.X R43, R28, UR7, R57, 0x3, P3 ;  /* 0x000000071c2b7c11 */ /* 0x000fe400098f1c39 */
[----:B------:R-:W-:Y:S01]  /*3080*/  SHF.R.S32.HI R28, RZ, 0x1f, R37 ;  /* 0x0000001fff1c7819 */ /* 0x000fe20000011425 */
[----:B------:R-:W-:-:S03]  /*3090*/  IMAD R36, R29, UR4, RZ ;  /* 0x000000041d247c24 */ /* 0x000fc6000f8e02ff */
[----:B------:R-:W5:Y:S01]  /*30a0*/  LDG.E.64 R42, desc[UR8][R42.64] ;  /* 0x000000082a2a7981 */ /* 0x000f62000c1e1b00 */
[----:B------:R-:W-:Y:S02]  /*30b0*/  IMAD R56, R28, UR4, RZ ;  /* 0x000000041c387c24 */ /* 0x000fe4000f8e02ff */
[C---:B------:R-:W-:Y:S02]  /*30c0*/  IMAD R57, R55.reuse, UR5, R36 ;  /* 0x0000000537397c24 */ /* 0x040fe4000f8e0224 */
[----:B------:R-:W-:-:S04]  /*30d0*/  IMAD.WIDE.U32 R28, R55, UR4, R30 ;  /* 0x00000004371c7c25 */ /* 0x000fc8000f8e001e */
[----:B------:R-:W-:Y:S01]  /*30e0*/  IMAD.WIDE.U32 R30, R37, UR4, R30 ;  /* 0x00000004251e7c25 */ /* 0x000fe2000f8e001e */
[----:B------:R-:W-:Y:S02]  /*30f0*/  IADD3 R29, PT, PT, R29, R57, RZ ;  /* 0x000000391d1d7210 */ /* 0x000fe40007ffe0ff */
[----:B------:R-:W-:Y:S01]  /*3100*/  LEA R36, P3, R28, UR6, 0x3 ;  /* 0x000000061c247c11 */ /* 0x000fe2000f8618ff */
[----:B------:R-:W-:-:S03]  /*3110*/  IMAD R55, R37, UR5, R56 ;  /* 0x0000000525377c24 */ /* 0x000fc6000f8e0238 */
[----:B------:R-:W-:Y:S01]  /*3120*/  LEA.HI.X R37, R28, UR7, R29, 0x3, P3 ;  /* 0x000000071c257c11 */ /* 0x000fe200098f1c1d */
[----:B------:R-:W-:Y:S01]  /*3130*/  IMAD.IADD R29, R31, 0x1, R55 ;  /* 0x000000011f1d7824 */ /* 0x000fe200078e0237 */
[----:B------:R-:W-:-:S04]  /*3140*/  LEA R28, P3, R30, UR6, 0x3 ;  /* 0x000000061e1c7c11 */ /* 0x000fc8000f8618ff */
[----:B------:R-:W-:Y:S01]  /*3150*/  LEA.HI.X R29, R30, UR7, R29, 0x3, P3 ;  /* 0x000000071e1d7c11 */ /* 0x000fe200098f1c1d */
[----:B------:R-:W5:Y:S05]  /*3160*/  LDG.E.64 R36, desc[UR8][R36.64] ;  /* 0x0000000824247981 */ /* 0x000f6a000c1e1b00 */
[----:B------:R-:W5:Y:S01]  /*3170*/  LDG.E.64 R28, desc[UR8][R28.64] ;  /* 0x000000081c1c7981 */ /* 0x000f62000c1e1b00 */
[----:B------:R-:W-:Y:S01]  /*3180*/  IADD3 R54, PT, PT, R54, 0x8, RZ ;  /* 0x0000000836367810 */ /* 0x000fe20007ffe0ff */
[----:B--2---:R-:W3:-:S15]  /*3190*/  DADD R32, R32, R52 ;  /* 0x0000000020207229 */ /* 0x004ede0000000034 */
[----:B------:R-:W-:-:S15]  /*31a0*/  NOP ;  /* 0x0000000000007918 */ /* 0x000fde0000000000 */
[----:B------:R-:W-:-:S15]  /*31b0*/  NOP ;  /* 0x0000000000007918 */ /* 0x000fde0000000000 */
[----:B------:R-:W-:-:S15]  /*31c0*/  NOP ;  /* 0x0000000000007918 */ /* 0x000fde0000000000 */
[----:B------:R-:W-:-:S04]  /*31d0*/  NOP ;  /* 0x0000000000007918 */ /* 0x000fc80000000000 */
[----:B---3--:R-:W4:-:S15]  /*31e0*/  DADD R32, R32, R50 ;  /* 0x0000000020207229 */ /* 0x008f1e0000000032 */
[----:B------:R-:W-:-:S15]  /*31f0*/  NOP ;  /* 0x0000000000007918 */ /* 0x000fde0000000000 */
[----:B------:R-:W-:-:S15]  /*3200*/  NOP ;  /* 0x0000000000007918 */ /* 0x000fde0000000000 */
[----:B------:R-:W-:-:S15]  /*3210*/  NOP ;  /* 0x0000000000007918 */ /* 0x000fde0000000000 */
[----:B------:R-:W-:-:S04]  /*3220*/  NOP ;  /* 0x0000000000007918 */ /* 0x000fc80000000000 */
[----:B----4-:R-:W5:-:S15]  /*3230*/  DADD R32, R32, R48 ;  /* 0x0000000020207229 */ /* 0x010f5e0000000030 */
[----:B------:R-:W-:-:S15]  /*3240*/  NOP ;  /* 0x0000000000007918 */ /* 0x000fde0000000000 */
[----:B------:R-:W-:-:S15]  /*3250*/  NOP ;  /* 0x0000000000007918 */ /* 0x000fde0000000000 */
[----:B------:R-:W-:-:S15]  /*3260*/  NOP ;  /* 0x0000000000007918 */ /* 0x000fde0000000000 */
[----:B------:R-:W-:-:S04]  /*3270*/  NOP ;  /* 0x0000000000007918 */ /* 0x000fc80000000000 */
[----:B-----5:R-:W0:-:S15]  /*3280*/  DADD R32, R32, R46 ;  /* 0x0000000020207229 */ /* 0x020e1e000000002e */
[----:B------:R-:W-:-:S15]  /*3290*/  NOP ;  /* 0x0000000000007918 */ /* 0x000fde0000000000 */
[----:B------:R-:W-:-:S15]  /*32a0*/  NOP ;  /* 0x0000000000007918 */ /* 0x000fde0000000000 */
[----:B------:R-:W-:-:S15]  /*32b0*/  NOP ;  /* 0x0000000000007918 */ /* 0x000fde0000000000 */
[----:B------:R-:W-:-:S04]  /*32c0*/  NOP ;  /* 0x0000000000007918 */ /* 0x000fc80000000000 */
[----:B0-----:R-:W0:-:S15]  /*32d0*/  DADD R32, R32, R44 ;  /* 0x0000000020207229 */ /* 0x001e1e000000002c */
        /* <DEDUP_REMOVED lines=14> */
[----:B0-----:R0:W1:Y:S02]  /*33c0*/  DADD R32, R32, R28 ;  /* 0x0000000020207229 */ /* 0x001064000000001c */
.L_x_652:
[----:B------:R-:W-:Y:S05]  /*33d0*/  BSYNC.RECONVERGENT B4 ;  /* 0x0000000000047941 */ /* 0x000fea0003800200 */
.L_x_651:
[----:B------:R-:W-:Y:S05]  /*33e0*/  @!P2 BRA `(.L_x_646) ;  /* 0x0000000400a0a947 */ /* 0x000fea0003800000 */
[----:B0-----:R-:W-:Y:S01]  /*33f0*/  VIADD R28, R3, 0xffffffff ;  /* 0xffffffff031c7836 */ /* 0x001fe20000000000 */
[----:B------:R-:W-:Y:S01]  /*3400*/  BSSY.RECONVERGENT B4, `(.L_x_653) ;  /* 0x000003d000047945 */ /* 0x000fe20003800200 */
[----:B------:R-:W-:-:S03]  /*3410*/  ISETP.NE.AND P2, PT, R2, RZ, PT ;  /* 0x000000ff0200720c */ /* 0x000fc60003f45270 */
[----:B------:R-:W-:-:S13]  /*3420*/  ISETP.GE.U32.AND P3, PT, R28, 0x3, PT ;  /* 0x000000031c00780c */ /* 0x000fda0003f66070 */
[----:B------:R-:W-:Y:S05]  /*3430*/  @!P3 BRA `(.L_x_654) ;  /* 0x0000000000e4b947 */ /* 0x000fea0003800000 */
[----:B------:R-:W0:Y:S01]  /*3440*/  LDCU.64 UR4, c[0x0][0x3d0] ;  /* 0x00007a00ff0477ac */ /* 0x000e220008000a00 */
[----:B------:R-:W-:Y:S01]  /*3450*/  IADD3 R37, PT, PT, R21, R54, RZ ;  /* 0x0000003615257210 */ /* 0x000fe20007ffe0ff */
[----:B------:R-:W-:Y:S01]  /*3460*/  IMAD.MOV.U32 R31, RZ, RZ, R41 ;  /* 0x000000ffff1f7224 */ /* 0x000fe200078e0029 */
[----:B------:R-:W-:Y:S01]  /*3470*/  MOV R30, R34 ;  /* 0x00000022001e7202 */ /* 0x000fe20000000f00 */
[----:B------:R-:W2:Y:S01]  /*3480*/  LDCU.64 UR6, c[0x0][0x380] ;  /* 0x00007000ff0677ac */ /* 0x000ea20008000a00 */
[----:B------:R-:W-:Y:S01]  /*3490*/  SHF.R.S32.HI R28, RZ, 0x1f, R37 ;  /* 0x0000001fff1c7819 */ /* 0x000fe20000011425 */
[C---:B------:R-:W-:Y:S01]  /*34a0*/  VIADD R47, R37.reuse, 0x1 ;  /* 0x00000001252f7836 */ /* 0x040fe20000000000 */
[C---:B------:R-:W-:Y:S01]  /*34b0*/  IADD3 R51, PT, PT, R37.reuse, 0x2, RZ ;  /* 0x0000000225337810 */ /* 0x040fe20007ffe0ff */
[----:B------:R-:W-:-:S03]  /*34c0*/  VIADD R45, R37, 0x3 ;  /* 0x00000003252d7836 */ /* 0x000fc60000000000 */
[----:B------:R-:W-:Y:S02]  /*34d0*/  SHF.R.S32.HI R42, RZ, 0x1f, R47 ;  /* 0x0000001fff2a7819 */ /* 0x000fe4000001142f */
[----:B------:R-:W-:Y:S01]  /*34e0*/  SHF.R.S32.HI R44, RZ, 0x1f, R51 ;  /* 0x0000001fff2c7819 */ /* 0x000fe20000011433 */
[----:B0-----:R-:W-:Y:S02]  /*34f0*/  IMAD R36, R28, UR4, RZ ;  /* 0x000000041c247c24 */ /* 0x001fe4000f8e02ff */
[----:B------:R-:W-:-:S04]  /*3500*/  IMAD.WIDE.U32 R28, R37, UR4, R30 ;  /* 0x00000004251c7c25 */ /* 0x000fc8000f8e001e */
[----:B------:R-:W-:Y:S01]  /*3510*/  IMAD R43, R37, UR5, R36 ;  /* 0x00000005252b7c24 */ /* 0x000fe2000f8e0224 */
[----:B------:R-:W-:Y:S01]  /*3520*/  SHF.R.S32.HI R36, RZ, 0x1f, R45 ;  /* 0x0000001fff247819 */ /* 0x000fe2000001142d */
[----:B------:R-:W-:Y:S01]  /*3530*/  IMAD R42, R42, UR4, RZ ;  /* 0x000000042a2a7c24 */ /* 0x000fe2000f8e02ff */
[----:B--2---:R-:W-:Y:S01]  /*3540*/  LEA R48, P3, R28, UR6, 0x3 ;  /* 0x000000061c307c11 */ /* 0x004fe2000f8618ff */
[----:B------:R-:W-:Y:S01]  /*3550*/  IMAD R44, R44, UR4, RZ ;  /* 0x000000042c2c7c24 */ /* 0x000fe2000f8e02ff */
[----:B------:R-:W-:Y:S01]  /*3560*/  IADD3 R49, PT, PT, R29, R43, RZ ;  /* 0x0000002b1d317210 */ /* 0x000fe20007ffe0ff */
[----:B------:R-:W-:Y:S02]  /*3570*/  IMAD R36, R36, UR4, RZ ;  /* 0x0000000424247c24 */ /* 0x000fe4000f8e02ff */
[C---:B------:R-:W-:Y:S01]  /*3580*/  IMAD R37, R47.reuse, UR5, R42 ;  /* 0x000000052f257c24 */ /* 0x040fe2000f8e022a */
[----:B------:R-:W-:Y:S01]  /*3590*/  LEA.HI.X R49, R28, UR7, R49, 0x3, P3 ;  /* 0x000000071c317c11 */ /* 0x000fe200098f1c31 */
[----:B------:R-:W-:-:S04]  /*35a0*/  IMAD.WIDE.U32 R46, R47, UR4, R30 ;  /* 0x000000042f2e7c25 */ /* 0x000fc8000f8e001e */
[C---:B------:R-:W-:Y:S01]  /*35b0*/  IMAD.WIDE.U32 R42, R51.reuse, UR4, R30 ;  /* 0x00000004332a7c25 */ /* 0x040fe2000f8e001e */
[----:B------:R-:W1:Y:S03]  /*35c0*/  LDG.E.64 R48, desc[UR8][R48.64] ;  /* 0x0000000830307981 */ /* 0x000e66000c1e1b00 */
[----:B------:R-:W-:Y:S01]  /*35d0*/  IMAD R29, R51, UR5, R44 ;  /* 0x00000005331d7c24 */ /* 0x000fe2000f8e022c */
[----:B------:R-:W-:Y:S01]  /*35e0*/  LEA R44, P3, R46, UR6, 0x3 ;  /* 0x000000062e2c7c11 */ /* 0x000fe2000f8618ff */
[----:B------:R-:W-:-:S03]  /*35f0*/  IMAD.WIDE.U32 R30, R45, UR4, R30 ;  /* 0x000000042d1e7c25 */ /* 0x000fc6000f8e001e */
[----:B------:R-:W-:Y:S01]  /*3600*/  IADD3 R29, PT, PT, R43, R29, RZ ;  /* 0x0000001d2b1d7210 */ /* 0x000fe20007ffe0ff */
[----:B------:R-:W-:Y:S01]  /*3610*/  IMAD R45, R45, UR5, R36 ;  /* 0x000000052d2d7c24 */ /* 0x000fe2000f8e0224 */
[----:B------:R-:W-:Y:S01]  /*3620*/  LEA R36, P4, R42, UR6, 0x3 ;  /* 0x000000062a247c11 */ /* 0x000fe2000f8818ff */
[----:B------:R-:W-:Y:S01]  /*3630*/  IMAD.IADD R37, R47, 0x1, R37 ;  /* 0x000000012f257824 */ /* 0x000fe200078e0225 */
[----:B------:R-:W-:Y:S01]  /*3640*/  LEA R28, P5, R30, UR6, 0x3 ;  /* 0x000000061e1c7c11 */ /* 0x000fe2000f8a18ff */
[----:B------:R-:W-:-:S03]  /*3650*/  IMAD.IADD R31, R31, 0x1, R45 ;  /* 0x000000011f1f7824 */ /* 0x000fc600078e022d */
[----:B------:R-:W-:Y:S02]  /*3660*/  LEA.HI.X R45, R46, UR7, R37, 0x3, P3 ;  /* 0x000000072e2d7c11 */ /* 0x000fe400098f1c25 */
[----:B------:R-:W-:Y:S02]  /*3670*/  LEA.HI.X R37, R42, UR7, R29, 0x3, P4 ;  /* 0x000000072a257c11 */ /* 0x000fe4000a0f1c1d */
[----:B------:R-:W-:Y:S02]  /*3680*/  LEA.HI.X R29, R30, UR7, R31, 0x3, P5 ;  /* 0x000000071e1d7c11 */ /* 0x000fe4000a8f1c1f */
[----:B------:R-:W2:Y:S04]  /*3690*/  LDG.E.64 R44, desc[UR8][R44.64] ;  /* 0x000000082c2c7981 */ /* 0x000ea8000c1e1b00 */
[----:B------:R-:W3:Y:S04]  /*36a0*/  LDG.E.64 R36, desc[UR8][R36.64] ;  /* 0x0000000824247981 */ /* 0x000ee8000c1e1b00 */
[----:B------:R-:W4:Y:S01]  /*36b0*/  LDG.E.64 R28, desc[UR8][R28.64] ;  /* 0x000000081c1c7981 */ /* 0x000f22000c1e1b00 */
[----:B------:R-:W-:Y:S01]  /*36c0*/  IADD3 R54, PT, PT, R54, 0x4, RZ ;  /* 0x0000000436367810 */ /* 0x000fe20007ffe0ff */
[----:B-1----:R-:W2:-:S15]  /*36d0*/  DADD R32, R32, R48 ;  /* 0x0000000020207229 */ /* 0x002e9e0000000030 */
[----:B------:R-:W-:-:S15]  /*36e0*/  NOP ;  /* 0x0000000000007918 */ /* 0x000fde0000000000 */
[----:B------:R-:W-:-:S15]  /*36f0*/  NOP ;  /* 0x0000000000007918 */ /* 0x000fde0000000000 */
[----:B------:R-:W-:-:S15]  /*3700*/  NOP ;  /* 0x0000000000007918 */ /* 0x000fde0000000000 */
[----:B------:R-:W-:-:S04]  /*3710*/  NOP ;  /* 0x0000000000007918 */ /* 0x000fc80000000000 */
        /* <DEDUP_REMOVED lines=10> */
[----:B----4-:R0:W2:Y:S02]  /*37c0*/  DADD R32, R32, R28 ;  /* 0x0000000020207229 */ /* 0x0100a4000000001c */
.L_x_654:
[----:B------:R-:W-:Y:S05]  /*37d0*/  BSYNC.RECONVERGENT B4 ;  /* 0x0000000000047941 */ /* 0x000fea0003800200 */
.L_x_653:
[----:B------:R-:W-:Y:S05]  /*37e0*/  @!P2 BRA `(.L_x_646) ;  /* 0x0000000000a0a947 */ /* 0x000fea0003800000 */
[----:B0-----:R-:W0:Y:S01]  /*37f0*/  LDC.64 R28, c[0x0][0x3d0] ;  /* 0x0000f400ff1c7b82 */ /* 0x001e220000000a00 */
[----:B------:R-:W-:-:S05]  /*3800*/  IMAD.IADD R45, R21, 0x1, R54 ;  /* 0x00000001152d7824 */ /* 0x000fca00078e0236 */
[----:B------:R-:W-:Y:S02]  /*3810*/  SHF.R.S32.HI R35, RZ, 0x1f, R45 ;  /* 0x0000001fff237819 */ /* 0x000fe4000001142d */
[----:B------:R-:W3:Y:S03]  /*3820*/  LDC.64 R30, c[0x0][0x380] ;  /* 0x0000e000ff1e7b82 */ /* 0x000ee60000000a00 */
[----:B0-----:R-:W-:Y:S01]  /*3830*/  IMAD R36, R35, R28, RZ ;  /* 0x0000001c23247224 */ /* 0x001fe200078e02ff */
[----:B------:R-:W-:-:S03]  /*3840*/  MOV R35, R41 ;  /* 0x0000002900237202 */ /* 0x000fc60000000f00 */
[C---:B------:R-:W-:Y:S02]  /*3850*/  IMAD R37, R45.reuse, R29, R36 ;  /* 0x0000001d2d257224 */ /* 0x040fe400078e0224 */
[----:B------:R-:W-:-:S04]  /*3860*/  IMAD.WIDE.U32 R42, R45, R28, R34 ;  /* 0x0000001c2d2a7225 */ /* 0x000fc800078e0022 */
[----:B------:R-:W-:Y:S01]  /*3870*/  IMAD.IADD R37, R43, 0x1, R37 ;  /* 0x000000012b257824 */ /* 0x000fe200078e0225 */
[----:B---3--:R-:W-:-:S04]  /*3880*/  LEA R36, P2, R42, R30, 0x3 ;  /* 0x0000001e2a247211 */ /* 0x008fc800078418ff */
[----:B------:R-:W-:-:S06]  /*3890*/  LEA.HI.X R37, R42, R31, R37, 0x3, P2 ;  /* 0x0000001f2a257211 */ /* 0x000fcc00010f1c25 */
[----:B------:R-:W1:Y:S01]  /*38a0*/  LDG.E.64 R36, desc[UR8][R36.64] ;  /* 0x0000000824247981 */ /* 0x000e62000c1e1b00 */
[----:B------:R-:W-:Y:S01]  /*38b0*/  ISETP.NE.AND P2, PT, R2, 0x1, PT ;  /* 0x000000010200780c */ /* 0x000fe20003f45270 */
[----:B-12---:R3:W4:-:S12]  /*38c0*/  DADD R32, R32, R36 ;  /* 0x0000000020207229 */ /* 0x0067180000000024 */
[----:B---34-:R-:W-:Y:S05]  /*38d0*/  @!P2 BRA `(.L_x_646) ;  /* 0x000000000064a947 */ /* 0x018fea0003800000 */
[----:B------:R-:W-:Y:S02]  /*38e0*/  ISETP.NE.AND P2, PT, R2, 0x2, PT ;  /* 0x000000020200780c */ /* 0x000fe40003f45270 */
[----:B------:R-:W-:-:S04]  /*38f0*/  IADD3 R41, PT, PT, R45, 0x1, RZ ;  /* 0x000000012d297810 */ /* 0x000fc80007ffe0ff */
[----:B------:R-:W-:-:S05]  /*3900*/  SHF.R.S32.HI R37, RZ, 0x1f, R41 ;  /* 0x0000001fff257819 */ /* 0x000fca0000011429 */
[-C--:B------:R-:W-:Y:S02]  /*3910*/  IMAD R42, R37, R28.reuse, RZ ;  /* 0x0000001c252a7224 */ /* 0x080fe400078e02ff */
[----:B------:R-:W-:Y:S02]  /*3920*/  @P2 VIADD R43, R45, 0x2 ;  /* 0x000000022d2b2836 */ /* 0x000fe40000000000 */
[----:B------:R-:W-:-:S03]  /*3930*/  IMAD.WIDE.U32 R36, R41, R28, R34 ;  /* 0x0000001c29247225 */ /* 0x000fc600078e0022 */
[----:B------:R-:W-:Y:S01]  /*3940*/  @P2 SHF.R.S32.HI R45, RZ, 0x1f, R43 ;  /* 0x0000001fff2d2819 */ /* 0x000fe2000001142b */
[----:B------:R-:W-:Y:S02]  /*3950*/  IMAD R41, R41, R29, R42 ;  /* 0x0000001d29297224 */ /* 0x000fe400078e022a */
[----:B------:R-:W-:-:S04]  /*3960*/  @P2 IMAD.WIDE.U32 R34, R43, R28, R34 ;  /* 0x0000001c2b222225 */ /* 0x000fc800078e0022 */
[----:B------:R-:W-:Y:S01]  /*3970*/  @P2 IMAD R44, R45, R28, RZ ;  /* 0x0000001c2d2c2224 */ /* 0x000fe200078e02ff */
[-C--:B------:R-:W-:Y:S02]  /*3980*/  LEA R28, P3, R36, R30.reuse, 0x3 ;  /* 0x0000001e241c7211 */ /* 0x080fe400078618ff */
[----:B------:R-:W-:Y:S01]  /*3990*/  @P2 LEA R30, P4, R34, R30, 0x3 ;  /* 0x0000001e221e2211 */ /* 0x000fe200078818ff */
[----:B------:R-:W-:Y:S01]  /*39a0*/  @P2 IMAD R43, R43, R29, R44 ;  /* 0x0000001d2b2b2224 */ /* 0x000fe200078e022c */
[----:B------:R-:W-:-:S03]  /*39b0*/  IADD3 R29, PT, PT, R37, R41, RZ ;  /* 0x00000029251d7210 */ /* 0x000fc60007ffe0ff */
[----:B------:R-:W-:Y:S01]  /*39c0*/  @P2 IMAD.IADD R35, R35, 0x1, R43 ;  /* 0x0000000123232824 */ /* 0x000fe200078e022b */
[----:B------:R-:W-:-:S04]  /*39d0*/  LEA.HI.X R29, R36, R31, R29, 0x3, P3 ;  /* 0x0000001f241d7211 */ /* 0x000fc800018f1c1d */
[----:B------:R-:W-:Y:S02]  /*39e0*/  @P2 LEA.HI.X R31, R34, R31, R35, 0x3, P4 ;  /* 0x0000001f221f2211 */ /* 0x000fe400020f1c23 */
[----:B------:R-:W2:Y:S04]  /*39f0*/  LDG.E.64 R28, desc[UR8][R28.64] ;  /* 0x000000081c1c7981 */ /* 0x000ea8000c1e1b00 */
[----:B------:R-:W3:Y:S01]  /*3a00*/  @P2 LDG.E.64 R30, desc[UR8][R30.64] ;  /* 0x000000081e1e2981 */ /* 0x000ee2000c1e1b00 */
[----:B--2---:R-:W3:-:S15]  /*3a10*/  DADD R32, R32, R28 ;  /* 0x0000000020207229 */ /* 0x004ede000000001c */
[----:B------:R-:W-:-:S15]  /*3a20*/  NOP ;  /* 0x0000000000007918 */ /* 0x000fde0000000000 */
[----:B------:R-:W-:-:S15]  /*3a30*/  NOP ;  /* 0x0000000000007918 */ /* 0x000fde0000000000 */
[----:B------:R-:W-:-:S15]  /*3a40*/  NOP ;  /* 0x0000000000007918 */ /* 0x000fde0000000000 */
[----:B------:R-:W-:-:S04]  /*3a50*/  NOP ;  /* 0x0000000000007918 */ /* 0x000fc80000000000 */
[----:B---3--:R3:W4:Y:S02]  /*3a60*/  @P2 DADD R32, R32, R30 ;  /* 0x0000000020202229 */ /* 0x008724000000001e */
.L_x_646:
[----:B------:R-:W-:Y:S05]  /*3a70*/  BSYNC.RECONVERGENT B3 ;  /* 0x0000000000037941 */ /* 0x000fea0003800200 */
.L_x_645:
[----:B------:R-:W-:-:S04]  /*3a80*/  IADD3 R0, PT, PT, R0, 0x1, RZ ;  /* 0x0000000100007810 */ /* 0x000fc80007ffe0ff */
[----:B------:R-:W-:-:S13]  /*3a90*/  ISETP.NE.AND P2, PT, R0, R23, PT ;  /* 0x000000170000720c */ /* 0x000fda0003f45270 */
[----:B------:R-:W-:Y:S05]  /*3aa0*/  @P2 BRA `(.L_x_655) ;  /* 0xffffffe000782947 */ /* 0x000fea000383ffff */
.L_x_644:
[----:B------:R-:W-:Y:S05]  /*3ab0*/  BSYNC.RECONVERGENT B2 ;  /* 0x0000000000027941 */ /* 0x000fea0003800200 */
.L_x_643:
[C---:B------:R-:W-:Y:S01]  /*3ac0*/  ISETP.NE.AND P2, PT, R19.reuse, R24, PT ;  /* 0x000000181300720c */ /* 0x040fe20003f45270 */
[----:B------:R-:W-:-:S12]  /*3ad0*/  VIADD R19, R19, 0x1 ;  /* 0x0000000113137836 */ /* 0x000fd80000000000 */
[----:B------:R-:W-:Y:S05]  /*3ae0*/  @P2 BRA `(.L_x_656) ;  /* 0xffffffe000582947 */ /* 0x000fea000383ffff */
.L_x_642:
[----:B------:R-:W-:Y:S05]  /*3af0*/  BSYNC.RECONVERGENT B1 ;  /* 0x0000000000017941 */ /* 0x000fea0003800200 */
.L_x_641:
[----:B------:R-:W-:Y:S01]  /*3b00*/  IMAD R3, R24, R23, R23 ;  /* 0x0000001718037224 */ /* 0x000fe200078e0217 */
[----:B------:R-:W-:Y:S01]  /*3b10*/  MOV R2, 0x1 ;  /* 0x0000000100027802 */ /* 0x000fe20000000f00 */
[----:B------:R-:W-:Y:S01]  /*3b20*/  BSSY.RECONVERGENT B1, `(.L_x_657) ;  /* 0x0000034000017945 */ /* 0x000fe20003800200 */
[----:B-12-4-:R-:W-:Y:S01]  /*3b30*/  FSETP.GEU.AND P1, PT, |R33|, 6.5827683646048100446e-37, PT ;  /* 0x036000002100780b */ /* 0x016fe20003f2e200 */
[----:B------:R-:W-:-:S06]  /*3b40*/  IMAD R4, R20, R3, RZ ;  /* 0x0000000314047224 */ /* 0x000fcc00078e02ff */
[----:B------:R-:W1:Y:S02]  /*3b50*/  I2F.F64 R4, R4 ;  /* 0x0000000400047312 */ /* 0x000e640000201c00 */
[----:B-1----:R-:W1:-:S15]  /*3b60*/  MUFU.RCP64H R3, R5 ;  /* 0x0000000500037308 */ /* 0x002e5e0000001800 */
[----:B------:R-:W-:-:S15]  /*3b70*/  NOP ;  /* 0x0000000000007918 */ /* 0x000fde0000000000 */
[----:B------:R-:W-:-:S15]  /*3b80*/  NOP ;  /* 0x0000000000007918 */ /* 0x000fde0000000000 */
[----:B------:R-:W-:-:S15]  /*3b90*/  NOP ;  /* 0x0000000000007918 */ /* 0x000fde0000000000 */
[----:B------:R-:W-:-:S02]  /*3ba0*/  NOP ;  /* 0x0000000000007918 */ /* 0x000fc40000000000 */
[----:B-1----:R-:W1:-:S15]  /*3bb0*/  DFMA R6, -R4, R2, 1 ;  /* 0x3ff000000406742b */ /* 0x002e5e0000000102 */
[----:B------:R-:W-:-:S15]  /*3bc0*/  NOP ;  /* 0x0000000000007918 */ /* 0x000fde0000000000 */
[----:B------:R-:W-:-:S15]  /*3bd0*/  NOP ;  /* 0x0000000000007918 */ /* 0x000fde0000000000 */
[----:B------:R-:W-:-:S15]  /*3be0*/  NOP ;  /* 0x0000000000007918 */ /* 0x000fde0000000000 */
[----:B------:R-:W-:-:S04]  /*3bf0*/  NOP ;  /* 0x0000000000007918 */ /* 0x000fc80000000000 */
[----:B-1----:R-:W1:-:S15]  /*3c00*/  DFMA R6, R6, R6, R6 ;  /* 0x000000060606722b */ /* 0x002e5e0000000006 */
        /* <DEDUP_REMOVED lines=19> */
[----:B-1----:R-:W1:-:S15]  /*3d40*/  DMUL R6, R2, R32 ;  /* 0x0000002002067228 */ /* 0x002e5e0000000000 */
[----:B------:R-:W-:-:S15]  /*3d50*/  NOP ;  /* 0x0000000000007918 */ /* 0x000fde0000000000 */
[----:B------:R-:W-:-:S15]  /*3d60*/  NOP ;  /* 0x0000000000007918 */ /* 0x000fde0000000000 */
[----:B------:R-:W-:-:S15]  /*3d70*/  NOP ;  /* 0x0000000000007918 */ /* 0x000fde0000000000 */
[----:B------:R-:W-:-:S04]  /*3d80*/  NOP ;  /* 0x0000000000007918 */ /* 0x000fc80000000000 */
[----:B-1----:R-:W1:-:S15]  /*3d90*/  DFMA R8, -R4, R6, R32 ;  /* 0x000000060408722b */ /* 0x002e5e0000000120 */
[----:B------:R-:W-:-:S15]  /*3da0*/  NOP ;  /* 0x0000000000007918 */ /* 0x000fde0000000000 */
[----:B------:R-:W-:-:S15]  /*3db0*/  NOP ;  /* 0x0000000000007918 */ /* 0x000fde0000000000 */
[----:B------:R-:W-:-:S15]  /*3dc0*/  NOP ;  /* 0x0000000000007918 */ /* 0x000fde0000000000 */
[----:B------:R-:W-:-:S04]  /*3dd0*/  NOP ;  /* 0x0000000000007918 */ /* 0x000fc80000000000 */
[----:B-1----:R-:W1:Y:S02]  /*3de0*/  DFMA R2, R2, R8, R6 ;  /* 0x000000080202722b */ /* 0x002e640000000006 */
[----:B-1----:R-:W-:-:S05]  /*3df0*/  FFMA R0, RZ, R5, R3 ;  /* 0x00000005ff007223 */ /* 0x002fca0000000003 */
[----:B------:R-:W-:-:S13]  /*3e00*/  FSETP.GT.AND P0, PT, |R0|, 1.469367938527859385e-39, PT ;  /* 0x001000000000780b */ /* 0x000fda0003f04200 */
[----:B------:R-:W-:Y:S05]  /*3e10*/  @P0 BRA P1, `(.L_x_658) ;  /* 0x0000000000100947 */ /* 0x000fea0000800000 */
[----:B------:R-:W-:-:S07]  /*3e20*/  MOV R0, 0x3e40 ;  /* 0x00003e4000007802 */ /* 0x000fce0000000f00 */
[----:B0--3--:R-:W-:Y:S05]  /*3e30*/  CALL.REL.NOINC `($__internal_13_$__cuda_sm20_div_rn_f64_full) ;  /* 0x0000000000807944 */ /* 0x009fea0003c00000 */
[----:B------:R-:W-:Y:S01]  /*3e40*/  IMAD.MOV.U32 R2, RZ, RZ, R12 ;  /* 0x000000ffff027224 */ /* 0x000fe200078e000c */
[----:B------:R-:W-:-:S07]  /*3e50*/  MOV R3, R13 ;  /* 0x0000000d00037202 */ /* 0x000fce0000000f00 */
.L_x_658:
[----:B------:R-:W-:Y:S05]  /*3e60*/  BSYNC.RECONVERGENT B1 ;  /* 0x0000000000017941 */ /* 0x000fea0003800200 */
.L_x_657:
[----:B------:R-:W1:Y:S01]  /*3e70*/  S2UR UR12, SR_CTAID.X ;  /* 0x00000000000c79c3 */ /* 0x000e620000002500 */
[----:B------:R-:W2:Y:S01]  /*3e80*/  LDCU.64 UR6, c[0x0][0x3a0] ;  /* 0x00007400ff0677ac */ /* 0x000ea20008000a00 */
[----:B------:R-:W4:Y:S06]  /*3e90*/  LDCU.64 UR10, c[0x0][0x388] ;  /* 0x00007100ff0a77ac */ /* 0x000f2c0008000a00 */
[----:B------:R-:W1:Y:S01]  /*3ea0*/  LDC.64 R6, c[0x0][0x3d8] ;  /* 0x0000f600ff067b82 */ /* 0x000e620000000a00 */
[----:B--2---:R-:W-:Y:S01]  /*3eb0*/  IMAD R4, R40, UR7, RZ ;  /* 0x0000000728047c24 */ /* 0x004fe2000f8e02ff */
[----:B------:R-:W-:-:S04]  /*3ec0*/  UIMAD.WIDE UR4, UR7, UR6, URZ ;  /* 0x00000006070472a5 */ /* 0x000fc8000f8e02ff */
[----:B------:R-:W-:Y:S02]  /*3ed0*/  SHF.R.S32.HI R5, RZ, 0x1f, R4 ;  /* 0x0000001fff057819 */ /* 0x000fe40000011404 */
[----:B-1----:R-:W-:-:S05]  /*3ee0*/  IADD3 R9, P0, PT, R6, UR12, RZ ;  /* 0x0000000c06097c10 */ /* 0x002fca000ff1e0ff */
[----:B------:R-:W-:Y:S02]  /*3ef0*/  IMAD.X R7, RZ, RZ, R7, P0 ;  /* 0x000000ffff077224 */ /* 0x000fe400000e0607 */
[C---:B------:R-:W-:Y:S02]  /*3f00*/  IMAD R0, R9.reuse, UR5, RZ ;  /* 0x0000000509007c24 */ /* 0x040fe4000f8e02ff */
[----:B------:R-:W-:-:S04]  /*3f10*/  IMAD.WIDE.U32 R4, R9, UR4, R4 ;  /* 0x0000000409047c25 */ /* 0x000fc8000f8e0004 */
[----:B------:R-:W-:Y:S01]  /*3f20*/  IMAD R7, R7, UR4, R0 ;  /* 0x0000000407077c24 */ /* 0x000fe2000f8e0200 */
[----:B------:R-:W1:Y:S01]  /*3f30*/  LDCU UR4, c[0x0][0x360] ;  /* 0x00006c00ff0477ac */ /* 0x000e620008000800 */
[----:B------:R-:W-:-:S04]  /*3f40*/  IADD3 R0, P0, PT, R22, R4, RZ ;  /* 0x0000000416007210 */ /* 0x000fc80007f1e0ff */
[----:B------:R-:W-:Y:S02]  /*3f50*/  IADD3.X R5, PT, PT, R5, R7, RZ, P0, !PT ;  /* 0x0000000705057210 */ /* 0x000fe400007fe4ff */
[----:B----4-:R-:W-:-:S04]  /*3f60*/  LEA R4, P0, R0, UR10, 0x3 ;  /* 0x0000000a00047c11 */ /* 0x010fc8000f8018ff */
[----:B------:R-:W-:-:S05]  /*3f70*/  LEA.HI.X R5, R0, UR11, R5, 0x3, P0 ;  /* 0x0000000b00057c11 */ /* 0x000fca00080f1c05 */
[----:B------:R2:W-:Y:S01]  /*3f80*/  STG.E.64 desc[UR8][R4.64], R2 ;  /* 0x0000000204007986 */ /* 0x0005e2000c101b08 */
[----:B-1----:R-:W-:-:S05]  /*3f90*/  VIADD R22, R22, UR4 ;  /* 0x0000000416167c36 */ /* 0x002fca0008000000 */
[----:B------:R-:W-:-:S13]  /*3fa0*/  ISETP.GE.AND P0, PT, R22, UR7, PT ;  /* 0x0000000716007c0c */ /* 0x000fda000bf06270 */
[----:B--2---:R-:W-:Y:S05]  /*3fb0*/  @!P0 BRA `(.L_x_659) ;  /* 0xffffffd000d08947 */ /* 0x004fea000383ffff */
.L_x_632:
[----:B------:R-:W-:Y:S05]  /*3fc0*/  BSYNC.RECONVERGENT B0 ;  /* 0x0000000000007941 */ /* 0x000fea0003800200 */
.L_x_631:
[----:B------:R-:W1:Y:S01]  /*3fd0*/  LDCU UR4, c[0x0][0x374] ;  /* 0x00006e80ff0477ac */ /* 0x000e620008000800 */
[----:B------:R-:W1:Y:S01]  /*3fe0*/  LDC R3, c[0x0][0x364] ;  /* 0x0000d900ff037b82 */ /* 0x000e620000000800 */
[----:B------:R-:W2:Y:S01]  /*3ff0*/  LDCU UR5, c[0x0][0x3a0] ;  /* 0x00007400ff0577ac */ /* 0x000ea20008000800 */
[----:B-1----:R-:W-:-:S05]  /*4000*/  IMAD R40, R3, UR4, R40 ;  /* 0x0000000403287c24 */ /* 0x002fca000f8e0228 */
[----:B--2---:R-:W-:-:S13]  /*4010*/  ISETP.GE.AND P0, PT, R40, UR5, PT ;  /* 0x0000000528007c0c */ /* 0x004fda000bf06270 */
[----:B------:R-:W-:Y:S05]  /*4020*/  @!P0 BRA `(.L_x_660) ;  /* 0xffffffc800d08947 */ /* 0x000fea000383ffff */
[----:B------:R-:W-:Y:S05]  /*4030*/  EXIT ;  /* 0x000000000000794d */ /* 0x000fea0003800000 */
        .weak           $__internal_13_$__cuda_sm20_div_rn_f64_full
        .type           $__internal_13_$__cuda_sm20_div_rn_f64_full,@function
        .size           $__internal_13_$__cuda_sm20_div_rn_f64_full,($__internal_14_$__cuda_sm20_div_s64 - $__internal_13_$__cuda_sm20_div_rn_f64_full)
$__internal_13_$__cuda_sm20_div_rn_f64_full:
[C---:B------:R-:W-:Y:S01]  /*4040*/  FSETP.GEU.AND P0, PT, |R5|.reuse, 1.469367938527859385e-39, PT ;  /* 0x001000000500780b */ /* 0x040fe20003f0e200 */
[----:B------:R-:W-:Y:S01]  /*4050*/  IMAD.MOV.U32 R12, RZ, RZ, 0x1 ;  /* 0x00000001ff0c7424 */ /* 0x000fe200078e00ff */
[C---:B------:R-:W-:Y:S01]  /*4060*/  LOP3.LUT R2, R5.reuse, 0x800fffff, RZ, 0xc0, !PT ;  /* 0x800fffff05027812 */ /* 0x040fe200078ec0ff */
[----:B------:R-:W-:Y:S01]  /*4070*/  HFMA2 R18, -RZ, RZ, 0.0045166015625, 0 ;  /* 0x1ca00000ff127431 */ /* 0x000fe200000001ff */
[----:B------:R-:W-:Y:S01]  /*4080*/  LOP3.LUT R16, R5, 0x7ff00000, RZ, 0xc0, !PT ;  /* 0x7ff0000005107812 */ /* 0x000fe200078ec0ff */
[----:B------:R-:W-:Y:S01]  /*4090*/  BSSY.RECONVERGENT B2, `(.L_x_661) ;  /* 0x0000078000027945 */ /* 0x000fe20003800200 */
[----:B------:R-:W-:Y:S02]  /*40a0*/  LOP3.LUT R3, R2, 0x3ff00000, RZ, 0xfc, !PT ;  /* 0x3ff0000002037812 */ /* 0x000fe400078efcff */
[----:B------:R-:W-:-:S06]  /*40b0*/  MOV R2, R4 ;  /* 0x0000000400027202 */ /* 0x000fcc0000000f00 */
[----:B------:R-:W0:Y:S02]  /*40c0*/  @!P0 DMUL R2, R4, 8.98846567431157953865e+307 ;  /* 0x7fe0000004028828 */ /* 0x000e240000000000 */
[----:B0-----:R-:W0:-:S15]  /*40d0*/  MUFU.RCP64H R13, R3 ;  /* 0x00000003000d7308 */ /* 0x001e1e0000001800 */
[----:B------:R-:W-:-:S15]  /*40e0*/  NOP ;  /* 0x0000000000007918 */ /* 0x000fde0000000000 */
[----:B------:R-:W-:-:S15]  /*40f0*/  NOP ;  /* 0x0000000000007918 */ /* 0x000fde0000000000 */
[----:B------:R-:W-:-:S15]  /*4100*/  NOP ;  /* 0x0000000000007918 */ /* 0x000fde0000000000 */
[----:B------:R-:W-:-:S02]  /*4110*/  NOP ;  /* 0x0000000000007918 */ /* 0x000fc40000000000 */
[----:B0-----:R-:W0:-:S15]  /*4120*/  DFMA R6, R12, -R2, 1 ;  /* 0x3ff000000c06742b */ /* 0x001e1e0000000802 */
[----:B------:R-:W-:-:S15]  /*4130*/  NOP ;  /* 0x0000000000007918 */ /* 0x000fde0000000000 */
[----:B------:R-:W-:-:S15]  /*4140*/  NOP ;  /* 0x0000000000007918 */ /* 0x000fde0000000000 */
[----:B------:R-:W-:-:S15]  /*4150*/  NOP ;  /* 0x0000000000007918 */ /* 0x000fde0000000000 */
[----:B------:R-:W-:-:S04]  /*4160*/  NOP ;  /* 0x0000000000007918 */ /* 0x000fc80000000000 */
[----:B0-----:R0:W-:Y:S02]  /*4170*/  DFMA R14, R6, R6, R6 ;  /* 0x00000006060e722b */ /* 0x0011e40000000006 */
[----:B0-----:R-:W-:Y:S01]  /*4180*/  IMAD.MOV.U32 R7, RZ, RZ, R33 ;  /* 0x000000ffff077224 */ /* 0x001fe200078e0021 */
[----:B------:R-:W-:-:S04]  /*4190*/  MOV R6, R32 ;  /* 0x0000002000067202 */ /* 0x000fc80000000f00 */
[C---:B------:R-:W-:Y:S02]  /*41a0*/  FSETP.GEU.AND P2, PT, |R7|.reuse, 1.469367938527859385e-39, PT ;  /* 0x001000000700780b */ /* 0x040fe40003f4e200 */
[----:B------:R-:W-:-:S04]  /*41b0*/  LOP3.LUT R19, R7, 0x7ff00000, RZ, 0xc0, !PT ;  /* 0x7ff0000007137812 */ /* 0x000fc800078ec0ff */
[----:B------:R-:W-:Y:S01]  /*41c0*/  ISETP.GE.U32.AND P1, PT, R19, R16, PT ;  /* 0x000000101300720c */ /* 0x000fe20003f26070 */
[----:B------:R-:W-:Y:S01]  /*41d0*/  IMAD.MOV.U32 R17, RZ, RZ, R19 ;  /* 0x000000ffff117224 */ /* 0x000fe200078e0013 */
[----:B------:R-:W-:Y:S02]  /*41e0*/  @!P0 LOP3.LUT R16, R3, 0x7ff00000, RZ, 0xc0, !PT ;  /* 0x7ff0000003108812 */ /* 0x000fe400078ec0ff */
[----:B------:R-:W-:-:S03]  /*41f0*/  SEL R9, R18, 0x63400000, !P1 ;  /* 0x6340000012097807 */ /* 0x000fc60004800000 */
[----:B------:R-:W-:Y:S01]  /*4200*/  @!P2 LOP3.LUT R8, R5, 0x7ff00000, RZ, 0xc0, !PT ;  /* 0x7ff000000508a812 */ /* 0x000fe200078ec0ff */
[----:B------:R-:W-:Y:S01]  /*4210*/  VIADD R21, R16, 0xffffffff ;  /* 0xffffffff10157836 */ /* 0x000fe20000000000 */
[----:B------:R-:W-:Y:S02]  /*4220*/  LOP3.LUT R9, R9, 0x800fffff, R7, 0xf8, !PT ;  /* 0x800fffff09097812 */ /* 0x000fe400078ef807 */
[----:B------:R-:W-:Y:S01]  /*4230*/  @!P2 ISETP.GE.U32.AND P3, PT, R19, R8, PT ;  /* 0x000000081300a20c */ /* 0x000fe20003f66070 */
[----:B------:R-:W-:Y:S01]  /*4240*/  IMAD.MOV.U32 R8, RZ, RZ, R6 ;  /* 0x000000ffff087224 */ /* 0x000fe200078e0006 */
[----:B------:R-:W-:Y:S02]  /*4250*/  @!P2 MOV R10, RZ ;  /* 0x000000ff000aa202 */ /* 0x000fe40000000f00 */
[----:B------:R-:W-:-:S04]  /*4260*/  @!P2 SEL R11, R18, 0x63400000, !P3 ;  /* 0x63400000120ba807 */ /* 0x000fc80005800000 */
[----:B------:R-:W-:-:S04]  /*4270*/  @!P2 LOP3.LUT R11, R11, 0x80000000, R7, 0xf8, !PT ;  /* 0x800000000b0ba812 */ /* 0x000fc800078ef807 */
[----:B------:R-:W-:-:S15]  /*4280*/  @!P2 LOP3.LUT R11, R11, 0x100000, RZ, 0xfc, !PT ;  /* 0x001000000b0ba812 */ /* 0x000fde00078efcff */
[----:B------:R-:W-:-:S13]  /*4290*/  NOP ;  /* 0x0000000000007918 */ /* 0x000fda0000000000 */
[----:B------:R-:W0:Y:S02]  /*42a0*/  @!P2 DFMA R8, R8, 2, -R10 ;  /* 0x400000000808a82b */ /* 0x000e24000000080a */
[----:B0-----:R-:W-:-:S04]  /*42b0*/  @!P2 LOP3.LUT R17, R9, 0x7ff00000, RZ, 0xc0, !PT ;  /* 0x7ff000000911a812 */ /* 0x001fc800078ec0ff */
[----:B------:R-:W-:-:S04]  /*42c0*/  IADD3 R20, PT, PT, R17, -0x1, RZ ;  /* 0xffffffff11147810 */ /* 0x000fc80007ffe0ff */
[----:B------:R-:W-:-:S04]  /*42d0*/  ISETP.GT.U32.AND P0, PT, R20, 0x7feffffe, PT ;  /* 0x7feffffe1400780c */ /* 0x000fc80003f04070 */
[----:B------:R-:W-:-:S15]  /*42e0*/  ISETP.GT.U32.OR P0, PT, R21, 0x7feffffe, P0 ;  /* 0x7feffffe1500780c */ /* 0x000fde0000704470 */
[----:B------:R-:W-:-:S15]  /*42f0*/  NOP ;  /* 0x0000000000007918 */ /* 0x000fde0000000000 */
[----:B------:R-:W-:-:S15]  /*4300*/  NOP ;  /* 0x0000000000007918 */ /* 0x000fde0000000000 */
[----:B------:R-:W-:-:S05]  /*4310*/  NOP ;  /* 0x0000000000007918 */ /* 0x000fca0000000000 */
[----:B------:R-:W0:-:S15]  /*4320*/  DFMA R14, R12, R14, R12 ;  /* 0x0000000e0c0e722b */ /* 0x000e1e000000000c */
        /* <DEDUP_REMOVED lines=25> */
[----:B01----:R-:W-:Y:S05]  /*44c0*/  @P0 BRA `(.L_x_662) ;  /* 0x00000000007c0947 */ /* 0x003fea0003800000 */
[----:B------:R-:W-:-:S04]  /*44d0*/  LOP3.LUT R12, R5, 0x7ff00000, RZ, 0xc0, !PT ;  /* 0x7ff00000050c7812 */ /* 0x000fc800078ec0ff */
[CC--:B------:R-:W-:Y:S02]  /*44e0*/  VIADDMNMX R6, R19.reuse, -R12.reuse, 0xb9600000, !PT ;  /* 0xb960000013067446 */ /* 0x0c0fe4000780090c */
[----:B------:R-:W-:Y:S02]  /*44f0*/  ISETP.GE.U32.AND P0, PT, R19, R12, PT ;  /* 0x0000000c1300720c */ /* 0x000fe40003f06070 */
[----:B------:R-:W-:Y:S02]  /*4500*/  VIMNMX R6, PT, PT, R6, 0x46a00000, PT ;  /* 0x46a0000006067848 */ /* 0x000fe40003fe0100 */
[----:B------:R-:W-:-:S04]  /*4510*/  SEL R7, R18, 0x63400000, !P0 ;  /* 0x6340000012077807 */ /* 0x000fc80004000000 */
[----:B------:R-:W-:Y:S02]  /*4520*/  IADD3 R14, PT, PT, -R7, R6, RZ ;  /* 0x00000006070e7210 */ /* 0x000fe40007ffe1ff */
        /* <DEDUP_REMOVED lines=11> */
[----:B------:R-:W-:Y:S01]  /*45e0*/  IADD3 R3, PT, PT, -R14, RZ, RZ ;  /* 0x000000ff0e037210 */ /* 0x000fe20007ffe1ff */
[----:B------:R-:W-:Y:S01]  /*45f0*/  IMAD.MOV.U32 R2, RZ, RZ, RZ ;  /* 0x000000ffff027224 */ /* 0x000fe200078e00ff */
        /* <DEDUP_REMOVED lines=12> */
.L_x_662:
[----:B------:R-:W0:Y:S02]  /*46c0*/  DSETP.NAN.AND P0, PT, R6, R6, PT ;  /* 0x000000060600722a */ /* 0x000e240003f08000 */
[----:B0-----:R-:W-:Y:S05]  /*46d0*/  @P0 BRA `(.L_x_664) ;  /* 0x0000000000440947 */ /* 0x001fea0003800000 */
[----:B------:R-:W0:Y:S02]  /*46e0*/  DSETP.NAN.AND P0, PT, R4, R4, PT ;  /* 0x000000040400722a */ /* 0x000e240003f08000 */
[----:B0-----:R-:W-:Y:S05]  /*46f0*/  @P0 BRA `(.L_x_665) ;  /* 0x0000000000300947 */ /* 0x001fea0003800000 */
[----:B------:R-:W-:Y:S01]  /*4700*/  ISETP.NE.AND P0, PT, R17, R16, PT ;  /* 0x000000101100720c */ /* 0x000fe20003f05270 */
[----:B------:R-:W-:Y:S01]  /*4710*/  IMAD.MOV.U32 R13, RZ, RZ, -0x80000 ;  /* 0xfff80000ff0d7424 */ /* 0x000fe200078e00ff */
[----:B------:R-:W-:-:S11]  /*4720*/  MOV R12, 0x0 ;  /* 0x00000000000c7802 */ /* 0x000fd60000000f00 */
[----:B------:R-:W-:Y:S05]  /*4730*/  @!P0 BRA `(.L_x_663) ;  /* 0x0000000000348947 */ /* 0x000fea0003800000 */
[----:B------:R-:W-:Y:S02]  /*4740*/  ISETP.NE.AND P0, PT, R17, 0x7ff00000, PT ;  /* 0x7ff000001100780c */ /* 0x000fe40003f05270 */
[----:B------:R-:W-:Y:S02]  /*4750*/  LOP3.LUT R13, R7, 0x80000000, R5, 0x48, !PT ;  /* 0x80000000070d7812 */ /* 0x000fe400078e4805 */
[----:B------:R-:W-:-:S13]  /*4760*/  ISETP.EQ.OR P0, PT, R16, RZ, !P0 ;  /* 0x000000ff1000720c */ /* 0x000fda0004702670 */
[----:B------:R-:W-:Y:S02]  /*4770*/  @P0 LOP3.LUT R2, R13, 0x7ff00000, RZ, 0xfc, !PT ;  /* 0x7ff000000d020812 */ /* 0x000fe400078efcff */
[----:B------:R-:W-:Y:S01]  /*4780*/  @!P0 MOV R12, RZ ;  /* 0x000000ff000c8202 */ /* 0x000fe20000000f00 */
[----:B------:R-:W-:Y:S01]  /*4790*/  @P0 IMAD.MOV.U32 R12, RZ, RZ, RZ ;  /* 0x000000ffff0c0224 */ /* 0x000fe200078e00ff */
[----:B------:R-:W-:Y:S01]  /*47a0*/  @P0 MOV R13, R2 ;  /* 0x00000002000d0202 */ /* 0x000fe20000000f00 */
[----:B------:R-:W-:Y:S06]  /*47b0*/  BRA `(.L_x_663) ;  /* 0x0000000000147947 */ /* 0x000fec0003800000 */
.L_x_665:
[----:B------:R-:W-:Y:S01]  /*47c0*/  LOP3.LUT R13, R5, 0x80000, RZ, 0xfc, !PT ;  /* 0x00080000050d7812 */ /* 0x000fe200078efcff */
[----:B------:R-:W-:Y:S01]  /*47d0*/  IMAD.MOV.U32 R12, RZ, RZ, R4 ;  /* 0x000000ffff0c7224 */ /* 0x000fe200078e0004 */
[----:B------:R-:W-:Y:S06]  /*47e0*/  BRA `(.L_x_663) ;  /* 0x0000000000087947 */ /* 0x000fec0003800000 */
.L_x_664:
[----:B------:R-:W-:Y:S02]  /*47f0*/  LOP3.LUT R13, R7, 0x80000, RZ, 0xfc, !PT ;  /* 0x00080000070d7812 */ /* 0x000fe400078efcff */
[----:B------:R-:W-:-:S07]  /*4800*/  MOV R12, R6 ;  /* 0x00000006000c7202 */ /* 0x000fce0000000f00 */
.L_x_663:
[----:B------:R-:W-:Y:S05]  /*4810*/  BSYNC.RECONVERGENT B2 ;  /* 0x0000000000027941 */ /* 0x000fea0003800200 */
.L_x_661:
[----:B------:R-:W-:Y:S02]  /*4820*/  IMAD.MOV.U32 R2, RZ, RZ, R0 ;  /* 0x000000ffff027224 */ /* 0x000fe400078e0000 */
[----:B------:R-:W-:-:S04]  /*4830*/  HFMA2 R3, -RZ, RZ, 0, 0 ;  /* 0x00000000ff037431 */ /* 0x000fc800000001ff */
[----:B------:R-:W-:Y:S05]  /*4840*/  RET.REL.NODEC R2 `(_ZN2at6native60_GLOBAL__N__aad4af22_27_AdaptiveAveragePooling3d_cu_866e08f919adaptiveaveragepoolIddEEvPKT_PS3_iiiiiilllllll) ;  /* 0xffffffb402ec7950 */ /* 0x000fea0003c3ffff */
        .weak           $__internal_14_$__cuda_sm20_div_s64
        .type           $__internal_14_$__cuda_sm20_div_s64,@function
        .size           $__internal_14_$__cuda_sm20_div_s64,(.L_x_691 - $__internal_14_$__cuda_sm20_div_s64)
$__internal_14_$__cuda_sm20_div_s64:
        /* <DEDUP_REMOVED lines=86> */
[----:B------:R-:W-:Y:S06]  /*4db0*/  RET.REL.NODEC R4 `(_ZN2at6native60_GLOBAL__N__aad4af22_27_AdaptiveAveragePooling3d_cu_866e08f919adaptiveaveragepoolIddEEvPKT_PS3_iiiiiilllllll) ;  /* 0xffffffb004907950 */ /* 0x000fec0003c3ffff */
.L_x_666:
        /* <DEDUP_REMOVED lines=12> */
.L_x_691:


//--------------------- .nv.shared.reserved.0     --------------------------
	.section	.nv.shared.reserved.0,"aw",@nobits
	.weak		__nv_reservedSMEM_offset_0_alias
	.size		__nv_reservedSMEM_offset_0_alias, 0, 64
	.other		__nv_reservedSMEM_offset_0_alias,@"STO_CUDA_RESERVED_SHARED STV_DEFAULT"
__nv_reservedSMEM_offset_0_alias:
	.zero		0
	.zero		64


//--------------------- .nv.global                --------------------------
	.section	.nv.global,"aw",@nobits
.nv.global:
	.type		_ZN58_INTERNAL_aad4af22_27_AdaptiveAveragePooling3d_cu_866e08f94cuda3std3__48in_placeE,@object
	.size		_ZN58_INTERNAL_aad4af22_27_AdaptiveAveragePooling3d_cu_866e08f94cuda3std3__48in_placeE,(_ZN58_INTERNAL_aad4af22_27_AdaptiveAveragePooling3d_cu_866e08f94cuda3std6ranges3__45__cpo8distanceE - _ZN58_INTERNAL_aad4af22_27_AdaptiveAveragePooling3d_cu_866e08f94cuda3std3__48in_placeE)
_ZN58_INTERNAL_aad4af22_27_AdaptiveAveragePooling3d_cu_866e08f94cuda3std3__48in_placeE:
	.zero		1
	.type		_ZN58_INTERNAL_aad4af22_27_AdaptiveAveragePooling3d_cu_866e08f94cuda3std6ranges3__45__cpo8distanceE,@object
	.size		_ZN58_INTERNAL_aad4af22_27_AdaptiveAveragePooling3d_cu_866e08f94cuda3std6ranges3__45__cpo8distanceE,(_ZN58_INTERNAL_aad4af22_27_AdaptiveAveragePooling3d_cu_866e08f94cuda3std3__45__cpo6cbeginE - _ZN58_INTERNAL_aad4af22_27_AdaptiveAveragePooling3d_cu_866e08f94cuda3std6ranges3__45__cpo8distanceE)
_ZN58_INTERNAL_aad4af22_27_AdaptiveAveragePooling3d_cu_866e08f94cuda3std6ranges3__45__cpo8distanceE:
	.zero		1
	.type		_ZN58_INTERNAL_aad4af22_27_AdaptiveAveragePooling3d_cu_866e08f94cuda3std3__45__cpo6cbeginE,@object
	.size		_ZN58_INTERNAL_aad4af22_27_AdaptiveAveragePooling3d_cu_866e08f94cuda3std3__45__cpo6cbeginE,(_ZN58_INTERNAL_aad4af22_27_AdaptiveAveragePooling3d_cu_866e08f94cuda3std6ranges3__45__cpo7advanceE - _ZN58_INTERNAL_aad4af22_27_AdaptiveAveragePooling3d_cu_866e08f94cuda3std3__45__cpo6cbeginE)
_ZN58_INTERNAL_aad4af22_27_AdaptiveAveragePooling3d_cu_866e08f94cuda3std3__45__cpo6cbeginE:
	.zero		1
	.type		_ZN58_INTERNAL_aad4af22_27_AdaptiveAveragePooling3d_cu_866e08f94cuda3std6ranges3__45__cpo7advanceE,@object
	.size		_ZN58_INTERNAL_aad4af22_27_AdaptiveAveragePooling3d_cu_866e08f94cuda3std6ranges3__45__cpo7advanceE,(_ZN58_INTERNAL_aad4af22_27_AdaptiveAveragePooling3d_cu_866e08f94cuda3std3__45__cpo7crbeginE - _ZN58_INTERNAL_aad4af22_27_AdaptiveAveragePooling3d_cu_866e08f94cuda3std6ranges3__45__cpo7advanceE)
_ZN58_INTERNAL_aad4af22_27_AdaptiveAveragePooling3d_cu_866e08f94cuda3std6ranges3__45__cpo7advanceE:
	.zero		1
	.type		_ZN58_INTERNAL_aad4af22_27_AdaptiveAveragePooling3d_cu_866e08f94cuda3std3__45__cpo7crbeginE,@object
	.size		_ZN58_INTERNAL_aad4af22_27_AdaptiveAveragePooling3d_cu_866e08f94cuda3std3__45__cpo7crbeginE,(_ZN58_INTERNAL_aad4af22_27_AdaptiveAveragePooling3d_cu_866e08f94cuda3std6ranges3__45__cpo4dataE - _ZN58_INTERNAL_aad4af22_27_AdaptiveAveragePooling3d_cu_866e08f94cuda3std3__45__cpo7crbeginE)
_ZN58_INTERNAL_aad4af22_27_AdaptiveAveragePooling3d_cu_866e08f94cuda3std3__45__cpo7crbeginE:
	.zero		1
	.type		_ZN58_INTERNAL_aad4af22_27_AdaptiveAveragePooling3d_cu_866e08f94cuda3std6ranges3__45__cpo4dataE,@object
	.size		_ZN58_INTERNAL_aad4af22_27_AdaptiveAveragePooling3d_cu_866e08f94cuda3std6ranges3__45__cpo4dataE,(_ZN58_INTERNAL_aad4af22_27_AdaptiveAveragePooling3d_cu_866e08f94cuda3std6ranges3__45__cpo5beginE - _ZN58_INTERNAL_aad4af22_27_AdaptiveAveragePooling3d_cu_866e08f94cuda3std6ranges3__45__cpo4dataE)
_ZN58_INTERNAL_aad4af22_27_AdaptiveAveragePooling3d_cu_866e08f94cuda3std6ranges3__45__cpo4dataE:
	.zero		1
	.type		_ZN58_INTERNAL_aad4af22_27_AdaptiveAveragePooling3d_cu_866e08f94cuda3std6ranges3__45__cpo5beginE,@object
	.size		_ZN58_INTERNAL_aad4af22_27_AdaptiveAveragePooling3d_cu_866e08f94cuda3std6ranges3__45__cpo5beginE,(_ZN58_INTERNAL_aad4af22_27_AdaptiveAveragePooling3d_cu_866e08f94cuda3std3__460_GLOBAL__N__aad4af22_27_AdaptiveAveragePooling3d_cu_866e08f96ignoreE - _ZN58_INTERNAL_aad4af22_27_AdaptiveAveragePooling3d_cu_866e08f94cuda3std6ranges3__45__cpo5beginE)
_ZN58_INTERNAL_aad4af22_27_AdaptiveAveragePooling3d_cu_866e08f94cuda3std6ranges3__45__cpo5beginE:
	.zero		1
	.type		_ZN58_INTERNAL_aad4af22_27_AdaptiveAveragePooling3d_cu_866e08f94cuda3std3__460_GLOBAL__N__aad4af22_27_AdaptiveAveragePooling3d_cu_866e08f96ignoreE,@object
	.size		_ZN58_INTERNAL_aad4af22_27_AdaptiveAveragePooling3d_cu_866e08f94cuda3std3__460_GLOBAL__N__aad4af22_27_AdaptiveAveragePooling3d_cu_866e08f96ignoreE,(_ZN58_INTERNAL_aad4af22_27_AdaptiveAveragePooling3d_cu_866e08f94cuda3std6ranges3__45__cpo4sizeE - _ZN58_INTERNAL_aad4af22_27_AdaptiveAveragePooling3d_cu_866e08f94cuda3std3__460_GLOBAL__N__aad4af22_27_AdaptiveAveragePooling3d_cu_866e08f96ignoreE)
_ZN58_INTERNAL_aad4af22_27_AdaptiveAveragePooling3d_cu_866e08f94cuda3std3__460_GLOBAL__N__aad4af22_27_AdaptiveAveragePooling3d_cu_866e08f96ignoreE:
	.zero		1
	.type		_ZN58_INTERNAL_aad4af22_27_AdaptiveAveragePooling3d_cu_866e08f94cuda3std6ranges3__45__cpo4sizeE,@object
	.size		_ZN58_INTERNAL_aad4af22_27_AdaptiveAveragePooling3d_cu_866e08f94cuda3std6ranges3__45__cpo4sizeE,(_ZN58_INTERNAL_aad4af22_27_AdaptiveAveragePooling3d_cu_866e08f94cuda3std3__45__cpo5beginE - _ZN58_INTERNAL_aad4af22_27_AdaptiveAveragePooling3d_cu_866e08f94cuda3std6ranges3__45__cpo4sizeE)
_ZN58_INTERNAL_aad4af22_27_AdaptiveAveragePooling3d_cu_866e08f94cuda3std6ranges3__45__cpo4sizeE:
	.zero		1
	.type		_ZN58_INTERNAL_aad4af22_27_AdaptiveAveragePooling3d_cu_866e08f94cuda3std3__45__cpo5beginE,@object
	.size		_ZN58_INTERNAL_aad4af22_27_AdaptiveAveragePooling3d_cu_866e08f94cuda3std3__45__cpo5beginE,(_ZN58_INTERNAL_aad4af22_27_AdaptiveAveragePooling3d_cu_866e08f94cuda3std6ranges3__45__cpo6cbeginE - _ZN58_INTERNAL_aad4af22_27_AdaptiveAveragePooling3d_cu_866e08f94cuda3std3__45__cpo5beginE)
_ZN58_INTERNAL_aad4af22_27_AdaptiveAveragePooling3d_cu_866e08f94cuda3std3__45__cpo5beginE:
	.zero		1
	.type		_ZN58_INTERNAL_aad4af22_27_AdaptiveAveragePooling3d_cu_866e08f94cuda3std6ranges3__45__cpo6cbeginE,@object
	.size		_ZN58_INTERNAL_aad4af22_27_AdaptiveAveragePooling3d_cu_866e08f94cuda3std6ranges3__45__cpo6cbeginE,(_ZN58_INTERNAL_aad4af22_27_AdaptiveAveragePooling3d_cu_866e08f94cuda3std3__45__cpo6rbeginE - _ZN58_INTERNAL_aad4af22_27_AdaptiveAveragePooling3d_cu_866e08f94cuda3std6ranges3__45__cpo6cbeginE)
_ZN58_INTERNAL_aad4af22_27_AdaptiveAveragePooling3d_cu_866e08f94cuda3std6ranges3__45__cpo6cbeginE:
	.zero		1
	.type		_ZN58_INTERNAL_aad4af22_27_AdaptiveAveragePooling3d_cu_866e08f94cuda3std3__45__cpo6rbeginE,@object
	.size		_ZN58_INTERNAL_aad4af22_27_AdaptiveAveragePooling3d_cu_866e08f94cuda3std3__45__cpo6rbeginE,(_ZN58_INTERNAL_aad4af22_27_AdaptiveAveragePooling3d_cu_866e08f94cuda3std6ranges3__45__cpo4nextE - _ZN58_INTERNAL_aad4af22_27_AdaptiveAveragePooling3d_cu_866e08f94cuda3std3__45__cpo6rbeginE)
_ZN58_INTERNAL_aad4af22_27_AdaptiveAveragePooling3d_cu_866e08f94cuda3std3__45__cpo6rbeginE:
	.zero		1
	.type		_ZN58_INTERNAL_aad4af22_27_AdaptiveAveragePooling3d_cu_866e08f94cuda3std6ranges3__45__cpo4nextE,@object
	.size		_ZN58_INTERNAL_aad4af22_27_AdaptiveAveragePooling3d_cu_866e08f94cuda3std6ranges3__45__cpo4nextE,(_ZN58_INTERNAL_aad4af22_27_AdaptiveAveragePooling3d_cu_866e08f94cuda3std6ranges3__45__cpo4swapE - _ZN58_INTERNAL_aad4af22_27_AdaptiveAveragePooling3d_cu_866e08f94cuda3std6ranges3__45__cpo4nextE)
_ZN58_INTERNAL_aad4af22_27_AdaptiveAveragePooling3d_cu_866e08f94cuda3std6ranges3__45__cpo4nextE:
	.zero		1
	.type		_ZN58_INTERNAL_aad4af22_27_AdaptiveAveragePooling3d_cu_866e08f94cuda3std6ranges3__45__cpo4swapE,@object
	.size		_ZN58_INTERNAL_aad4af22_27_AdaptiveAveragePooling3d_cu_866e08f94cuda3std6ranges3__45__cpo4swapE,(_ZN58_INTERNAL_aad4af22_27_AdaptiveAveragePooling3d_cu_866e08f94cuda3std3__420unreachable_sentinelE - _ZN58_INTERNAL_aad4af22_27_AdaptiveAveragePooling3d_cu_866e08f94cuda3std6ranges3__45__cpo4swapE)
_ZN58_INTERNAL_aad4af22_27_AdaptiveAveragePooling3d_cu_866e08f94cuda3std6ranges3__45__cpo4swapE:
	.zero		1
	.type		_ZN58_INTERNAL_aad4af22_27_AdaptiveAveragePooling3d_cu_866e08f94cuda3std3__420unreachable_sentinelE,@object
	.size		_ZN58_INTERNAL_aad4af22_27_AdaptiveAveragePooling3d_cu_866e08f94cuda3std3__420unreachable_sentinelE,(_ZN58_INTERNAL_aad4af22_27_AdaptiveAveragePooling3d_cu_866e08f96thrust24THRUST_300001_SM_1030_NS6system6detail10sequential3seqE - _ZN58_INTERNAL_aad4af22_27_AdaptiveAveragePooling3d_cu_866e08f94cuda3std3__420unreachable_sentinelE)
_ZN58_INTERNAL_aad4af22_27_AdaptiveAveragePooling3d_cu_866e08f94cuda3std3__420unreachable_sentinelE:
	.zero		1
	.type		_ZN58_INTERNAL_aad4af22_27_AdaptiveAveragePooling3d_cu_866e08f96thrust24THRUST_300001_SM_1030_NS6system6detail10sequential3seqE,@object
	.size		_ZN58_INTERNAL_aad4af22_27_AdaptiveAveragePooling3d_cu_866e08f96thrust24THRUST_300001_SM_1030_NS6system6detail10sequential3seqE,(_ZN58_INTERNAL_aad4af22_27_AdaptiveAveragePooling3d_cu_866e08f94cuda3std3__45__cpo4cendE - _ZN58_INTERNAL_aad4af22_27_AdaptiveAveragePooling3d_cu_866e08f96thrust24THRUST_300001_SM_1030_NS6system6detail10sequential3seqE)
_ZN58_INTERNAL_aad4af22_27_AdaptiveAveragePooling3d_cu_866e08f96thrust24THRUST_300001_SM_1030_NS6system6detail10sequential3seqE:
	.zero		1
	.type		_ZN58_INTERNAL_aad4af22_27_AdaptiveAveragePooling3d_cu_866e08f94cuda3std3__45__cpo4cendE,@object
	.size		_ZN58_INTERNAL_aad4af22_27_AdaptiveAveragePooling3d_cu_866e08f94cuda3std3__45__cpo4cendE,(_ZN58_INTERNAL_aad4af22_27_AdaptiveAveragePooling3d_cu_866e08f94cuda3std6ranges3__45__cpo9iter_swapE - _ZN58_INTERNAL_aad4af22_27_AdaptiveAveragePooling3d_cu_866e08f94cuda3std3__45__cpo4cendE)
_ZN58_INTERNAL_aad4af22_27_AdaptiveAveragePooling3d_cu_866e08f94cuda3std3__45__cpo4cendE:
	.zero		1
	.type		_ZN58_INTERNAL_aad4af22_27_AdaptiveAveragePooling3d_cu_866e08f94cuda3std6ranges3__45__cpo9iter_swapE,@object
	.size		_ZN58_INTERNAL_aad4af22_27_AdaptiveAveragePooling3d_cu_866e08f94cuda3std6ranges3__45__cpo9iter_swapE,(_ZN58_INTERNAL_aad4af22_27_AdaptiveAveragePooling3d_cu_866e08f94cuda3std3__45__cpo5crendE - _ZN58_INTERNAL_aad4af22_27_AdaptiveAveragePooling3d_cu_866e08f94cuda3std6ranges3__45__cpo9iter_swapE)
_ZN58_INTERNAL_aad4af22_27_AdaptiveAveragePooling3d_cu_866e08f94cuda3std6ranges3__45__cpo9iter_swapE:
	.zero		1
	.type		_ZN58_INTERNAL_aad4af22_27_AdaptiveAveragePooling3d_cu_866e08f94cuda3std3__45__cpo5crendE,@object
	.size		_ZN58_INTERNAL_aad4af22_27_AdaptiveAveragePooling3d_cu_866e08f94cuda3std3__45__cpo5crendE,(_ZN58_INTERNAL_aad4af22_27_AdaptiveAveragePooling3d_cu_866e08f94cuda3std6ranges3__45__cpo5cdataE - _ZN58_INTERNAL_aad4af22_27_AdaptiveAveragePooling3d_cu_866e08f94cuda3std3__45__cpo5crendE)
_ZN58_INTERNAL_aad4af22_27_AdaptiveAveragePooling3d_cu_866e08f94cuda3std3__45__cpo5crendE:
	.zero		1
	.type		_ZN58_INTERNAL_aad4af22_27_AdaptiveAveragePooling3d_cu_866e08f94cuda3std6ranges3__45__cpo5cdataE,@object
	.size		_ZN58_INTERNAL_aad4af22_27_AdaptiveAveragePooling3d_cu_866e08f94cuda3std6ranges3__45__cpo5cdataE,(_ZN58_INTERNAL_aad4af22_27_AdaptiveAveragePooling3d_cu_866e08f94cuda3std6ranges3__45__cpo3endE - _ZN58_INTERNAL_aad4af22_27_AdaptiveAveragePooling3d_cu_866e08f94cuda3std6ranges3__45__cpo5cdataE)
_ZN58_INTERNAL_aad4af22_27_AdaptiveAveragePooling3d_cu_866e08f94cuda3std6ranges3__45__cpo5cdataE:
	.zero		1
	.type		_ZN58_INTERNAL_aad4af22_27_AdaptiveAveragePooling3d_cu_866e08f94cuda3std6ranges3__45__cpo3endE,@object
	.size		_ZN58_INTERNAL_aad4af22_27_AdaptiveAveragePooling3d_cu_866e08f94cuda3std6ranges3__45__cpo3endE,(_ZN58_INTERNAL_aad4af22_27_AdaptiveAveragePooling3d_cu_866e08f94cuda3std3__419piecewise_constructE - _ZN58_INTERNAL_aad4af22_27_AdaptiveAveragePooling3d_cu_866e08f94cuda3std6ranges3__45__cpo3endE)
_ZN58_INTERNAL_aad4af22_27_AdaptiveAveragePooling3d_cu_866e08f94cuda3std6ranges3__45__cpo3endE:
	.zero		1
	.type		_ZN58_INTERNAL_aad4af22_27_AdaptiveAveragePooling3d_cu_866e08f94cuda3std3__419piecewise_constructE,@object
	.size		_ZN58_INTERNAL_aad4af22_27_AdaptiveAveragePooling3d_cu_866e08f94cuda3std3__419piecewise_constructE,(_ZN58_INTERNAL_aad4af22_27_AdaptiveAveragePooling3d_cu_866e08f94cuda3std6ranges3__45__cpo5ssizeE - _ZN58_INTERNAL_aad4af22_27_AdaptiveAveragePooling3d_cu_866e08f94cuda3std3__419piecewise_constructE)
_ZN58_INTERNAL_aad4af22_27_AdaptiveAveragePooling3d_cu_866e08f94cuda3std3__419piecewise_constructE:
	.zero		1
	.type		_ZN58_INTERNAL_aad4af22_27_AdaptiveAveragePooling3d_cu_866e08f94cuda3std6ranges3__45__cpo5ssizeE,@object
	.size		_ZN58_INTERNAL_aad4af22_27_AdaptiveAveragePooling3d_cu_866e08f94cuda3std6ranges3__45__cpo5ssizeE,(_ZN58_INTERNAL_aad4af22_27_AdaptiveAveragePooling3d_cu_866e08f94cuda3std3__45__cpo3endE - _ZN58_INTERNAL_aad4af22_27_AdaptiveAveragePooling3d_cu_866e08f94cuda3std6ranges3__45__cpo5ssizeE)
_ZN58_INTERNAL_aad4af22_27_AdaptiveAveragePooling3d_cu_866e08f94cuda3std6ranges3__45__cpo5ssizeE:
	.zero		1
	.type		_ZN58_INTERNAL_aad4af22_27_AdaptiveAveragePooling3d_cu_866e08f94cuda3std3__45__cpo3endE,@object
	.size		_ZN58_INTERNAL_aad4af22_27_AdaptiveAveragePooling3d_cu_866e08f94cuda3std3__45__cpo3endE,(_ZN58_INTERNAL_aad4af22_27_AdaptiveAveragePooling3d_cu_866e08f94cuda3std6ranges3__45__cpo4cendE - _ZN58_INTERNAL_aad4af22_27_AdaptiveAveragePooling3d_cu_866e08f94cuda3std3__45__cpo3endE)
_ZN58_INTERNAL_aad4af22_27_AdaptiveAveragePooling3d_cu_866e08f94cuda3std3__45__cpo3endE:
	.zero		1
	.type		_ZN58_INTERNAL_aad4af22_27_AdaptiveAveragePooling3d_cu_866e08f94cuda3std6ranges3__45__cpo4cendE,@object
	.size		_ZN58_INTERNAL_aad4af22_27_AdaptiveAveragePooling3d_cu_866e08f94cuda3std6ranges3__45__cpo4cendE,(_ZN58_INTERNAL_aad4af22_27_AdaptiveAveragePooling3d_cu_866e08f94cuda3std3__45__cpo4rendE - _ZN58_INTERNAL_aad4af22_27_AdaptiveAveragePooling3d_cu_866e08f94cuda3std6ranges3__45__cpo4cendE)
_ZN58_INTERNAL_aad4af22_27_AdaptiveAveragePooling3d_cu_866e08f94cuda3std6ranges3__45__cpo4cendE:
	.zero		1
	.type		_ZN58_INTERNAL_aad4af22_27_AdaptiveAveragePooling3d_cu_866e08f94cuda3std3__45__cpo4rendE,@object
	.size		_ZN58_INTERNAL_aad4af22_27_AdaptiveAveragePooling3d_cu_866e08f94cuda3std3__45__cpo4rendE,(_ZN58_INTERNAL_aad4af22_27_AdaptiveAveragePooling3d_cu_866e08f94cuda3std6ranges3__45__cpo4prevE - _ZN58_INTERNAL_aad4af22_27_AdaptiveAveragePooling3d_cu_866e08f94cuda3std3__45__cpo4rendE)
_ZN58_INTERNAL_aad4af22_27_AdaptiveAveragePooling3d_cu_866e08f94cuda3std3__45__cpo4rendE:
	.zero		1
	.type		_ZN58_INTERNAL_aad4af22_27_AdaptiveAveragePooling3d_cu_866e08f94cuda3std6ranges3__45__cpo4prevE,@object
	.size		_ZN58_INTERNAL_aad4af22_27_AdaptiveAveragePooling3d_cu_866e08f94cuda3std6ranges3__45__cpo4prevE,(_ZN58_INTERNAL_aad4af22_27_AdaptiveAveragePooling3d_cu_866e08f94cuda3std6ranges3__45__cpo9iter_moveE - _ZN58_INTERNAL_aad4af22_27_AdaptiveAveragePooling3d_cu_866e08f94cuda3std6ranges3__45__cpo4prevE)
_ZN58_INTERNAL_aad4af22_27_AdaptiveAveragePooling3d_cu_866e08f94cuda3std6ranges3__45__cpo4prevE:
	.zero		1
	.type		_ZN58_INTERNAL_aad4af22_27_AdaptiveAveragePooling3d_cu_866e08f94cuda3std6ranges3__45__cpo9iter_moveE,@object
	.size		_ZN58_INTERNAL_aad4af22_27_AdaptiveAveragePooling3d_cu_866e08f94cuda3std6ranges3__45__cpo9iter_moveE,(.L_13 - _ZN58_INTERNAL_aad4af22_27_AdaptiveAveragePooling3d_cu_866e08f94cuda3std6ranges3__45__cpo9iter_moveE)
_ZN58_INTERNAL_aad4af22_27_AdaptiveAveragePooling3d_cu_866e08f94cuda3std6ranges3__45__cpo9iter_moveE:
	.zero		1
.L_13:


//--------------------- .nv.constant0._ZN2at6native60_GLOBAL__N__aad4af22_27_AdaptiveAveragePooling3d_cu_866e08f924adaptiveaveragegradinputIN3c108BFloat16EfEEvPT_PKS5_iiiiiil --------------------------
	.section	.nv.constant0._ZN2at6native60_GLOBAL__N__aad4af22_27_AdaptiveAveragePooling3d_cu_866e08f924adaptiveaveragegradinputIN3c108BFloat16EfEEvPT_PKS5_iiiiiil,"a",@progbits
	.sectionflags	@""
	.align	4
.nv.constant0._ZN2at6native60_GLOBAL__N__aad4af22_27_AdaptiveAveragePooling3d_cu_866e08f924adaptiveaveragegradinputIN3c108BFloat16EfEEvPT_PKS5_iiiiiil:
	.zero		944


//--------------------- .nv.constant0._ZN2at6native60_GLOBAL__N__aad4af22_27_AdaptiveAveragePooling3d_cu_866e08f924adaptiveaveragegradinputIN3c104HalfEfEEvPT_PKS5_iiiiiil --------------------------
	.section	.nv.constant0._ZN2at6native60_GLOBAL__N__aad4af22_27_AdaptiveAveragePooling3d_cu_866e08f924adaptiveaveragegradinputIN3c104HalfEfEEvPT_PKS5_iiiiiil,"a",@progbits
	.sectionflags	@""
	.align	4
.nv.constant0._ZN2at6native60_GLOBAL__N__aad4af22_27_AdaptiveAveragePooling3d_cu_866e08f924adaptiveaveragegradinputIN3c104HalfEfEEvPT_PKS5_iiiiiil:
	.zero		944


//--------------------- .nv.constant0._ZN2at6native60_GLOBAL__N__aad4af22_27_AdaptiveAveragePooling3d_cu_866e08f924adaptiveaveragegradinputIffEEvPT_PKS3_iiiiiil --------------------------
	.section	.nv.constant0._ZN2at6native60_GLOBAL__N__aad4af22_27_AdaptiveAveragePooling3d_cu_866e08f924adaptiveaveragegradinputIffEEvPT_PKS3_iiiiiil,"a",@progbits
	.sectionflags	@""
	.align	4
.nv.constant0._ZN2at6native60_GLOBAL__N__aad4af22_27_AdaptiveAveragePooling3d_cu_866e08f924adaptiveaveragegradinputIffEEvPT_PKS3_iiiiiil:
	.zero		944


//--------------------- .nv.constant0._ZN2at6native60_GLOBAL__N__aad4af22_27_AdaptiveAveragePooling3d_cu_866e08f924adaptiveaveragegradinputIddEEvPT_PKS3_iiiiiil --------------------------
	.section	.nv.constant0._ZN2at6native60_GLOBAL__N__aad4af22_27_AdaptiveAveragePooling3d_cu_866e08f924adaptiveaveragegradinputIddEEvPT_PKS3_iiiiiil,"a",@progbits
	.sectionflags	@""
	.align	4
.nv.constant0._ZN2at6native60_GLOBAL__N__aad4af22_27_AdaptiveAveragePooling3d_cu_866e08f924adaptiveaveragegradinputIddEEvPT_PKS3_iiiiiil:
	.zero		944


//--------------------- .nv.constant0._ZN2at6native60_GLOBAL__N__aad4af22_27_AdaptiveAveragePooling3d_cu_866e08f930atomicadaptiveaveragegradinputIN3c108BFloat16EEEvPT_PKS5_iiiiiil --------------------------
	.section	.nv.constant0._ZN2at6native60_GLOBAL__N__aad4af22_27_AdaptiveAveragePooling3d_cu_866e08f930atomicadaptiveaveragegradinputIN3c108BFloat16EEEvPT_PKS5_iiiiiil,"a",@progbits
	.sectionflags	@""
	.align	4
.nv.constant0._ZN2at6native60_GLOBAL__N__aad4af22_27_AdaptiveAveragePooling3d_cu_866e08f930atomicadaptiveaveragegradinputIN3c108BFloat16EEEvPT_PKS5_iiiiiil:
	.zero		944


//--------------------- .nv.constant0._ZN2at6native60_GLOBAL__N__aad4af22_27_AdaptiveAveragePooling3d_cu_866e08f930atomicadaptiveaveragegradinputIN3c104HalfEEEvPT_PKS5_iiiiiil --------------------------
	.section	.nv.constant0._ZN2at6native60_GLOBAL__N__aad4af22_27_AdaptiveAveragePooling3d_cu_866e08f930atomicadaptiveaveragegradinputIN3c104HalfEEEvPT_PKS5_iiiiiil,"a",@progbits
	.sectionflags	@""
	.align	4
.nv.constant0._ZN2at6native60_GLOBAL__N__aad4af22_27_AdaptiveAveragePooling3d_cu_866e08f930atomicadaptiveaveragegradinputIN3c104HalfEEEvPT_PKS5_iiiiiil:
	.zero		944


//--------------------- .nv.constant0._ZN2at6native60_GLOBAL__N__aad4af22_27_AdaptiveAveragePooling3d_cu_866e08f930atomicadaptiveaveragegradinputIfEEvPT_PKS3_iiiiiil --------------------------
	.section	.nv.constant0._ZN2at6native60_GLOBAL__N__aad4af22_27_AdaptiveAveragePooling3d_cu_866e08f930atomicadaptiveaveragegradinputIfEEvPT_PKS3_iiiiiil,"a",@progbits
	.sectionflags	@""
	.align	4
.nv.constant0._ZN2at6native60_GLOBAL__N__aad4af22_27_AdaptiveAveragePooling3d_cu_866e08f930atomicadaptiveaveragegradinputIfEEvPT_PKS3_iiiiiil:
	.zero		944


//--------------------- .nv.constant0._ZN2at6native60_GLOBAL__N__aad4af22_27_AdaptiveAveragePooling3d_cu_866e08f930atomicadaptiveaveragegradinputIdEEvPT_PKS3_iiiiiil --------------------------
	.section	.nv.constant0._ZN2at6native60_GLOBAL__N__aad4af22_27_AdaptiveAveragePooling3d_cu_866e08f930atomicadaptiveaveragegradinputIdEEvPT_PKS3_iiiiiil,"a",@progbits
	.sectionflags	@""
	.align	4
.nv.constant0._ZN2at6native60_GLOBAL__N__aad4af22_27_AdaptiveAveragePooling3d_cu_866e08f930atomicadaptiveaveragegradinputIdEEvPT_PKS3_iiiiiil:
	.zero		944


//--------------------- .nv.constant0._ZN2at6native60_GLOBAL__N__aad4af22_27_AdaptiveAveragePooling3d_cu_866e08f919adaptiveaveragepoolIN3c108BFloat16EfEEvPKT_PS5_iiiiiilllllll --------------------------
	.section	.nv.constant0._ZN2at6native60_GLOBAL__N__aad4af22_27_AdaptiveAveragePooling3d_cu_866e08f919adaptiveaveragepoolIN3c108BFloat16EfEEvPKT_PS5_iiiiiilllllll,"a",@progbits
	.sectionflags	@""
	.align	4
.nv.constant0._ZN2at6native60_GLOBAL__N__aad4af22_27_AdaptiveAveragePooling3d_cu_866e08f919adaptiveaveragepoolIN3c108BFloat16EfEEvPKT_PS5_iiiiiilllllll:
	.zero		992


//--------------------- .nv.constant0._ZN2at6native60_GLOBAL__N__aad4af22_27_AdaptiveAveragePooling3d_cu_866e08f919adaptiveaveragepoolIN3c104HalfEfEEvPKT_PS5_iiiiiilllllll --------------------------
	.section	.nv.constant0._ZN2at6native60_GLOBAL__N__aad4af22_27_AdaptiveAveragePooling3d_cu_866e08f919adaptiveaveragepoolIN3c104HalfEfEEvPKT_PS5_iiiiiilllllll,"a",@progbits
	.sectionflags	@""
	.align	4
.nv.constant0._ZN2at6native60_GLOBAL__N__aad4af22_27_AdaptiveAveragePooling3d_cu_866e08f919adaptiveaveragepoolIN3c104HalfEfEEvPKT_PS5_iiiiiilllllll:
	.zero		992


//--------------------- .nv.constant0._ZN2at6native60_GLOBAL__N__aad4af22_27_AdaptiveAveragePooling3d_cu_866e08f919adaptiveaveragepoolIffEEvPKT_PS3_iiiiiilllllll --------------------------
	.section	.nv.constant0._ZN2at6native60_GLOBAL__N__aad4af22_27_AdaptiveAveragePooling3d_cu_866e08f919adaptiveaveragepoolIffEEvPKT_PS3_iiiiiilllllll,"a",@progbits
	.sectionflags	@""
	.align	4
.nv.constant0._ZN2at6native60_GLOBAL__N__aad4af22_27_AdaptiveAveragePooling3d_cu_866e08f919adaptiveaveragepoolIffEEvPKT_PS3_iiiiiilllllll:
	.zero		992


//--------------------- .nv.constant0._ZN2at6native60_GLOBAL__N__aad4af22_27_AdaptiveAveragePooling3d_cu_866e08f919adaptiveaveragepoolIddEEvPKT_PS3_iiiiiilllllll --------------------------
	.section	.nv.constant0._ZN2at6native60_GLOBAL__N__aad4af22_27_AdaptiveAveragePooling3d_cu_866e08f919adaptiveaveragepoolIddEEvPKT_PS3_iiiiiilllllll,"a",@progbits
	.sectionflags	@""
	.align	4
.nv.constant0._ZN2at6native60_GLOBAL__N__aad4af22_27_AdaptiveAveragePooling3d_cu_866e08f919adaptiveaveragepoolIddEEvPKT_PS3_iiiiiilllllll:
	.zero		992


//--------------------- SYMBOLS --------------------------

	.type		.nv.reservedSmem.offset0,@object
	.size		.nv.reservedSmem.offset0,0x4
